	.target	sm_90a

	.elftype	@"ET_EXEC"


//--------------------- .note.nv.tkinfo           --------------------------
	.section	.note.nv.tkinfo,"",@"SHT_NOTE"
	.sectionflags	@"SHF_NOTE_NV_TKINFO"
	.tkinfo
        /*0018*/ 	.word	0x00000002
        /*0030*/ 	.string	""
        /*0030*/ 	.string	"ptxas"
        /*0030*/ 	.string	"Cuda compilation tools, release 13.0, V13.0.88"
        /*0030*/ 	.string	"Build cuda_13.0.r13.0/compiler.36424714_0"
        /*0030*/ 	.string	"-arch sm_90a -m 64 "



//--------------------- .note.nv.cuinfo           --------------------------
	.section	.note.nv.cuinfo,"",@"SHT_NOTE"
	.sectionflags	@"SHF_NOTE_NV_CUINFO"
        /*0018*/ 	.short	0x0002
        /*001a*/ 	.short	0x005a
        /*001c*/ 	.short	0x0082
	.zero		2


//--------------------- .nv.info                  --------------------------
	.section	.nv.info,"",@"SHT_CUDA_INFO"
	.align	4


	//----- nvinfo : EIATTR_REGCOUNT
	.align		4
        /*0000*/ 	.byte	0x04, 0x2f
        /*0002*/ 	.short	(.L_15 - .L_14)
	.align		4
.L_14:
        /*0004*/ 	.word	index@(_ZN7cutlass13device_kernelINS_4gemm6kernel13GemmUniversalINS1_17GroupProblemShapeIN4cute5tupleIJiiiEEEEENS1_10collective13CollectiveMmaINS1_39MainloopSm90ArrayTmaGmmaWarpSpecializedILi6ENS6_IJNS5_1CILi2EEENSC_ILi1EEESE_EEENS1_55KernelPtrArrayTmaWarpSpecializedCooperativeFP8FastAccumEEENS6_IJNSC_ILi256EEESI_NSC_ILi64EEEEEENS_12float_e4m3_tEPNS6_IJlSE_NSC_ILi0EEEEEESL_SO_NS5_8TiledMMAINS5_8MMA_AtomIJNS5_4SM904GMMA31MMA_64x256x32_F32E4M3E4M3_SS_TNILNSS_7ScaleInE1ELSU_1EEEEEENS5_6LayoutISF_NS6_IJSE_SM_SM_EEEEENS6_IJNS5_10UnderscoreES10_S10_EEEEENS5_13SM90_TMA_LOADENS5_14ComposedLayoutINS5_7SwizzleILi2ELi4ELi3EEENS5_18smem_ptr_flag_bitsILi8EEENSX_INS6_IJNSC_ILi8EEESJ_EEENS6_IJSJ_SE_EEEEEEEvNS5_8identityENS5_23SM90_TMA_LOAD_MULTICASTES1D_vS1E_EENS_8epilogue10collective18CollectiveEpilogueINS1H_30Sm90PtrArrayTmaWarpSpecializedILi4ELi2ELi16ELb1ELb0ELi2EEEJSK_NS6_IJNSC_ILi128EEENSC_ILi32EEEEEENS_6half_tEPNS6_IJSE_lSM_EEES1P_S1R_NS1H_6fusion15FusionCallbacksIS1L_NS1S_17LinearCombinationIS1P_fS1P_fLNS_15FloatRoundStyleE2EEESK_S1O_JEEES13_NS14_INS15_ILi3ELi4ELi3EEENS17_ILi16EEENSX_INS6_IJSJ_S19_EEENS6_IJSE_SJ_EEEEEEENS5_17SM75_U16x8_LDSM_TENS5_14SM90_TMA_STOREES23_NS5_17SM90_U16x8_STSM_TENS5_9Copy_AtomIJNS5_17SM90_U32x4_STSM_NES1P_EEEvEEEvvEEEEvNT_6ParamsE)
        /*0008*/ 	.word	0x000000a8


	//----- nvinfo : EIATTR_FRAME_SIZE
	.align		4
.L_15:
        /*000c*/ 	.byte	0x04, 0x11
        /*000e*/ 	.short	(.L_17 - .L_16)
	.align		4
.L_16:
        /*0010*/ 	.word	index@($__internal_0_$__cuda_sm20_div_u64)
        /*0014*/ 	.word	0x000004e8


	//----- nvinfo : EIATTR_FRAME_SIZE
	.align		4
.L_17:
        /*0018*/ 	.byte	0x04, 0x11
        /*001a*/ 	.short	(.L_19 - .L_18)
	.align		4
.L_18:
        /*001c*/ 	.word	index@(_ZN7cutlass13device_kernelINS_4gemm6kernel13GemmUniversalINS1_17GroupProblemShapeIN4cute5tupleIJiiiEEEEENS1_10collective13CollectiveMmaINS1_39MainloopSm90ArrayTmaGmmaWarpSpecializedILi6ENS6_IJNS5_1CILi2EEENSC_ILi1EEESE_EEENS1_55KernelPtrArrayTmaWarpSpecializedCooperativeFP8FastAccumEEENS6_IJNSC_ILi256EEESI_NSC_ILi64EEEEEENS_12float_e4m3_tEPNS6_IJlSE_NSC_ILi0EEEEEESL_SO_NS5_8TiledMMAINS5_8MMA_AtomIJNS5_4SM904GMMA31MMA_64x256x32_F32E4M3E4M3_SS_TNILNSS_7ScaleInE1ELSU_1EEEEEENS5_6LayoutISF_NS6_IJSE_SM_SM_EEEEENS6_IJNS5_10UnderscoreES10_S10_EEEEENS5_13SM90_TMA_LOADENS5_14ComposedLayoutINS5_7SwizzleILi2ELi4ELi3EEENS5_18smem_ptr_flag_bitsILi8EEENSX_INS6_IJNSC_ILi8EEESJ_EEENS6_IJSJ_SE_EEEEEEEvNS5_8identityENS5_23SM90_TMA_LOAD_MULTICASTES1D_vS1E_EENS_8epilogue10collective18CollectiveEpilogueINS1H_30Sm90PtrArrayTmaWarpSpecializedILi4ELi2ELi16ELb1ELb0ELi2EEEJSK_NS6_IJNSC_ILi128EEENSC_ILi32EEEEEENS_6half_tEPNS6_IJSE_lSM_EEES1P_S1R_NS1H_6fusion15FusionCallbacksIS1L_NS1S_17LinearCombinationIS1P_fS1P_fLNS_15FloatRoundStyleE2EEESK_S1O_JEEES13_NS14_INS15_ILi3ELi4ELi3EEENS17_ILi16EEENSX_INS6_IJSJ_S19_EEENS6_IJSE_SJ_EEEEEEENS5_17SM75_U16x8_LDSM_TENS5_14SM90_TMA_STOREES23_NS5_17SM90_U16x8_STSM_TENS5_9Copy_AtomIJNS5_17SM90_U32x4_STSM_NES1P_EEEvEEEvvEEEEvNT_6ParamsE)
        /*0020*/ 	.word	0x000004e8


	//----- nvinfo : EIATTR_MIN_STACK_SIZE
	.align		4
.L_19:
        /*0024*/ 	.byte	0x04, 0x12
        /*0026*/ 	.short	(.L_21 - .L_20)
	.align		4
.L_20:
        /*0028*/ 	.word	index@(_ZN7cutlass13device_kernelINS_4gemm6kernel13GemmUniversalINS1_17GroupProblemShapeIN4cute5tupleIJiiiEEEEENS1_10collective13CollectiveMmaINS1_39MainloopSm90ArrayTmaGmmaWarpSpecializedILi6ENS6_IJNS5_1CILi2EEENSC_ILi1EEESE_EEENS1_55KernelPtrArrayTmaWarpSpecializedCooperativeFP8FastAccumEEENS6_IJNSC_ILi256EEESI_NSC_ILi64EEEEEENS_12float_e4m3_tEPNS6_IJlSE_NSC_ILi0EEEEEESL_SO_NS5_8TiledMMAINS5_8MMA_AtomIJNS5_4SM904GMMA31MMA_64x256x32_F32E4M3E4M3_SS_TNILNSS_7ScaleInE1ELSU_1EEEEEENS5_6LayoutISF_NS6_IJSE_SM_SM_EEEEENS6_IJNS5_10UnderscoreES10_S10_EEEEENS5_13SM90_TMA_LOADENS5_14ComposedLayoutINS5_7SwizzleILi2ELi4ELi3EEENS5_18smem_ptr_flag_bitsILi8EEENSX_INS6_IJNSC_ILi8EEESJ_EEENS6_IJSJ_SE_EEEEEEEvNS5_8identityENS5_23SM90_TMA_LOAD_MULTICASTES1D_vS1E_EENS_8epilogue10collective18CollectiveEpilogueINS1H_30Sm90PtrArrayTmaWarpSpecializedILi4ELi2ELi16ELb1ELb0ELi2EEEJSK_NS6_IJNSC_ILi128EEENSC_ILi32EEEEEENS_6half_tEPNS6_IJSE_lSM_EEES1P_S1R_NS1H_6fusion15FusionCallbacksIS1L_NS1S_17LinearCombinationIS1P_fS1P_fLNS_15FloatRoundStyleE2EEESK_S1O_JEEES13_NS14_INS15_ILi3ELi4ELi3EEENS17_ILi16EEENSX_INS6_IJSJ_S19_EEENS6_IJSE_SJ_EEEEEEENS5_17SM75_U16x8_LDSM_TENS5_14SM90_TMA_STOREES23_NS5_17SM90_U16x8_STSM_TENS5_9Copy_AtomIJNS5_17SM90_U32x4_STSM_NES1P_EEEvEEEvvEEEEvNT_6ParamsE)
        /*002c*/ 	.word	0x000004e8
.L_21:


//--------------------- .nv.compat                --------------------------
	.section	.nv.compat,"",@"SHT_CUDA_COMPAT_INFO"
	.align	4
        /*0000*/ 	.byte	0x02, 0x09, 0x01, 0x00, 0x02, 0x02, 0x04, 0x00, 0x02, 0x05, 0x05, 0x00, 0x03, 0x07, 0x01, 0x01
        /*0010*/ 	.byte	0x02, 0x03, 0x03, 0x00, 0x02, 0x06, 0x01, 0x00, 0x04, 0x0b, 0x08, 0x00, 0x00, 0x00, 0x00, 0x00
        /*0020*/ 	.byte	0x00, 0x00, 0x00, 0x00


//--------------------- .nv.info._ZN7cutlass13device_kernelINS_4gemm6kernel13GemmUniversalINS1_17GroupProblemShapeIN4cute5tupleIJiiiEEEEENS1_10collective13CollectiveMmaINS1_39MainloopSm90ArrayTmaGmmaWarpSpecializedILi6ENS6_IJNS5_1CILi2EEENSC_ILi1EEESE_EEENS1_55KernelPtrArrayTmaWarpSpecializedCooperativeFP8FastAccumEEENS6_IJNSC_ILi256EEESI_NSC_ILi64EEEEEENS_12float_e4m3_tEPNS6_IJlSE_NSC_ILi0EEEEEESL_SO_NS5_8TiledMMAINS5_8MMA_AtomIJNS5_4SM904GMMA31MMA_64x256x32_F32E4M3E4M3_SS_TNILNSS_7ScaleInE1ELSU_1EEEEEENS5_6LayoutISF_NS6_IJSE_SM_SM_EEEEENS6_IJNS5_10UnderscoreES10_S10_EEEEENS5_13SM90_TMA_LOADENS5_14ComposedLayoutINS5_7SwizzleILi2ELi4ELi3EEENS5_18smem_ptr_flag_bitsILi8EEENSX_INS6_IJNSC_ILi8EEESJ_EEENS6_IJSJ_SE_EEEEEEEvNS5_8identityENS5_23SM90_TMA_LOAD_MULTICASTES1D_vS1E_EENS_8epilogue10collective18CollectiveEpilogueINS1H_30Sm90PtrArrayTmaWarpSpecializedILi4ELi2ELi16ELb1ELb0ELi2EEEJSK_NS6_IJNSC_ILi128EEENSC_ILi32EEEEEENS_6half_tEPNS6_IJSE_lSM_EEES1P_S1R_NS1H_6fusion15FusionCallbacksIS1L_NS1S_17LinearCombinationIS1P_fS1P_fLNS_15FloatRoundStyleE2EEESK_S1O_JEEES13_NS14_INS15_ILi3ELi4ELi3EEENS17_ILi16EEENSX_INS6_IJSJ_S19_EEENS6_IJSE_SJ_EEEEEEENS5_17SM75_U16x8_LDSM_TENS5_14SM90_TMA_STOREES23_NS5_17SM90_U16x8_STSM_TENS5_9Copy_AtomIJNS5_17SM90_U32x4_STSM_NES1P_EEEvEEEvvEEEEvNT_6ParamsE --------------------------
	.section	.nv.info._ZN7cutlass13device_kernelINS_4gemm6kernel13GemmUniversalINS1_17GroupProblemShapeIN4cute5tupleIJiiiEEEEENS1_10collective13CollectiveMmaINS1_39MainloopSm90ArrayTmaGmmaWarpSpecializedILi6ENS6_IJNS5_1CILi2EEENSC_ILi1EEESE_EEENS1_55KernelPtrArrayTmaWarpSpecializedCooperativeFP8FastAccumEEENS6_IJNSC_ILi256EEESI_NSC_ILi64EEEEEENS_12float_e4m3_tEPNS6_IJlSE_NSC_ILi0EEEEEESL_SO_NS5_8TiledMMAINS5_8MMA_AtomIJNS5_4SM904GMMA31MMA_64x256x32_F32E4M3E4M3_SS_TNILNSS_7ScaleInE1ELSU_1EEEEEENS5_6LayoutISF_NS6_IJSE_SM_SM_EEEEENS6_IJNS5_10UnderscoreES10_S10_EEEEENS5_13SM90_TMA_LOADENS5_14ComposedLayoutINS5_7SwizzleILi2ELi4ELi3EEENS5_18smem_ptr_flag_bitsILi8EEENSX_INS6_IJNSC_ILi8EEESJ_EEENS6_IJSJ_SE_EEEEEEEvNS5_8identityENS5_23SM90_TMA_LOAD_MULTICASTES1D_vS1E_EENS_8epilogue10collective18CollectiveEpilogueINS1H_30Sm90PtrArrayTmaWarpSpecializedILi4ELi2ELi16ELb1ELb0ELi2EEEJSK_NS6_IJNSC_ILi128EEENSC_ILi32EEEEEENS_6half_tEPNS6_IJSE_lSM_EEES1P_S1R_NS1H_6fusion15FusionCallbacksIS1L_NS1S_17LinearCombinationIS1P_fS1P_fLNS_15FloatRoundStyleE2EEESK_S1O_JEEES13_NS14_INS15_ILi3ELi4ELi3EEENS17_ILi16EEENSX_INS6_IJSJ_S19_EEENS6_IJSE_SJ_EEEEEEENS5_17SM75_U16x8_LDSM_TENS5_14SM90_TMA_STOREES23_NS5_17SM90_U16x8_STSM_TENS5_9Copy_AtomIJNS5_17SM90_U32x4_STSM_NES1P_EEEvEEEvvEEEEvNT_6ParamsE,"",@"SHT_CUDA_INFO"
	.sectionflags	@""
	.align	4


	//----- nvinfo : EIATTR_CUDA_API_VERSION
	.align		4
        /*0000*/ 	.byte	0x04, 0x37
        /*0002*/ 	.short	(.L_23 - .L_22)
.L_22:
        /*0004*/ 	.word	0x00000082


	//----- nvinfo : EIATTR_KPARAM_INFO
	.align		4
.L_23:
        /*0008*/ 	.byte	0x04, 0x17
        /*000a*/ 	.short	(.L_25 - .L_24)
.L_24:
        /*000c*/ 	.word	0x00000000
        /*0010*/ 	.short	0x0000
        /*0012*/ 	.short	0x0070
        /*0014*/ 	.byte	0x00, 0xf0, 0x01, 0x1c


	//----- nvinfo : EIATTR_SPARSE_MMA_MASK
	.align		4
.L_25:
        /*0018*/ 	.byte	0x03, 0x50
        /*001a*/ 	.short	0x0000


	//----- nvinfo : EIATTR_MAXREG_COUNT
	.align		4
        /*001c*/ 	.byte	0x03, 0x1b
        /*001e*/ 	.short	0x00a8


	//----- nvinfo : EIATTR_NUM_BARRIERS
	.align		4
        /*0020*/ 	.byte	0x02, 0x4c
        /*0022*/ 	.byte	0x02
	.zero		1


	//----- nvinfo : EIATTR_EXTERNS
	.align		4
        /*0024*/ 	.byte	0x04, 0x0f
        /*0026*/ 	.short	(.L_27 - .L_26)


	//   ....[0]....
	.align		4
.L_26:
        /*0028*/ 	.word	index@(__assertfail)


	//----- nvinfo : EIATTR_ANNOTATIONS
	.align		4
.L_27:
        /*002c*/ 	.byte	0x04, 0x55
        /*002e*/ 	.short	(.L_29 - .L_28)


	//   ....[0]....
.L_28:
        /*0030*/ 	.word	0x00000001
        /*0034*/ 	.byte	0xa0, 0x3a, 0x00, 0x00, 0x01, 0x00, 0x00, 0x00, 0xe0, 0x3a, 0x00, 0x00, 0x01, 0x00, 0x00, 0x00
        /* <DEDUP_REMOVED lines=418> */
        /*1a64*/ 	.byte	0xc0, 0x26, 0x01, 0x00, 0x01, 0x00, 0x00, 0x00, 0x10, 0x27, 0x01, 0x00


	//----- nvinfo : EIATTR_MERCURY_ISA_VERSION
	.align		4
.L_29:
        /*1a70*/ 	.byte	0x03, 0x5f
        /*1a72*/ 	.short	0x0101


	//----- nvinfo : EIATTR_INT_WARP_WIDE_INSTR_OFFSETS
	.align		4
        /*1a74*/ 	.byte	0x04, 0x31
        /*1a76*/ 	.short	(.L_31 - .L_30)


	//   ....[0]....
.L_30:
        /*1a78*/ 	.word	0x00001320


	//   ....[1]....
        /*1a7c*/ 	.word	0x00001340


	//   ....[2]....
        /*1a80*/ 	.word	0x00001470


	//----- nvinfo : EIATTR_COOP_GROUP_MASK_REGIDS
	.align		4
.L_31:
        /*1a84*/ 	.byte	0x04, 0x29
        /*1a86*/ 	.short	(.L_33 - .L_32)


	//   ....[0]....
.L_32:
        /*1a88*/ 	.word	0xffffffff


	//   ....[1]....
        /*1a8c*/ 	.word	0xffffffff


	//   ....[2]....
        /*1a90*/ 	.word	0xffffffff


	//   ....[3]....
        /*1a94*/ 	.word	0xffffffff


	//   ....[4]....
        /*1a98*/ 	.word	0xffffffff


	//   ....[5]....
        /*1a9c*/ 	.word	0xffffffff


	//   ....[6]....
        /*1aa0*/ 	.word	0xffffffff


	//   ....[7]....
        /*1aa4*/ 	.word	0xffffffff


	//   ....[8]....
        /*1aa8*/ 	.word	0xffffffff


	//   ....[9]....
        /*1aac*/ 	.word	0xffffffff


	//   ....[10]....
        /*1ab0*/ 	.word	0xffffffff


	//   ....[11]....
        /*1ab4*/ 	.word	0xffffffff


	//   ....[12]....
        /*1ab8*/ 	.word	0xffffffff


	//   ....[13]....
        /*1abc*/ 	.word	0xffffffff


	//   ....[14]....
        /*1ac0*/ 	.word	0xffffffff


	//   ....[15]....
        /*1ac4*/ 	.word	0xffffffff


	//   ....[16]....
        /*1ac8*/ 	.word	0xffffffff


	//   ....[17]....
        /*1acc*/ 	.word	0xffffffff


	//   ....[18]....
        /*1ad0*/ 	.word	0xffffffff


	//   ....[19]....
        /*1ad4*/ 	.word	0xffffffff


	//   ....[20]....
        /*1ad8*/ 	.word	0xffffffff


	//   ....[21]....
        /*1adc*/ 	.word	0xffffffff


	//   ....[22]....
        /*1ae0*/ 	.word	0xffffffff


	//   ....[23]....
        /*1ae4*/ 	.word	0xffffffff


	//   ....[24]....
        /*1ae8*/ 	.word	0xffffffff


	//   ....[25]....
        /*1aec*/ 	.word	0xffffffff


	//   ....[26]....
        /*1af0*/ 	.word	0xffffffff


	//   ....[27]....
        /*1af4*/ 	.word	0xffffffff


	//   ....[28]....
        /*1af8*/ 	.word	0xffffffff


	//   ....[29]....
        /*1afc*/ 	.word	0xffffffff


	//   ....[30]....
        /*1b00*/ 	.word	0xffffffff


	//   ....[31]....
        /*1b04*/ 	.word	0xffffffff


	//   ....[32]....
        /*1b08*/ 	.word	0xffffffff


	//   ....[33]....
        /*1b0c*/ 	.word	0xffffffff


	//   ....[34]....
        /*1b10*/ 	.word	0xffffffff


	//   ....[35]....
        /*1b14*/ 	.word	0xffffffff


	//   ....[36]....
        /*1b18*/ 	.word	0xffffffff


	//   ....[37]....
        /*1b1c*/ 	.word	0xffffffff


	//   ....[38]....
        /*1b20*/ 	.word	0xffffffff


	//   ....[39]....
        /*1b24*/ 	.word	0xffffffff


	//   ....[40]....
        /*1b28*/ 	.word	0xffffffff


	//   ....[41]....
        /*1b2c*/ 	.word	0xffffffff


	//   ....[42]....
        /*1b30*/ 	.word	0xffffffff


	//   ....[43]....
        /*1b34*/ 	.word	0xffffffff


	//   ....[44]....
        /*1b38*/ 	.word	0xffffffff


	//   ....[45]....
        /*1b3c*/ 	.word	0xffffffff


	//   ....[46]....
        /*1b40*/ 	.word	0xffffffff


	//   ....[47]....
        /*1b44*/ 	.word	0xffffffff


	//   ....[48]....
        /*1b48*/ 	.word	0xffffffff


	//   ....[49]....
        /*1b4c*/ 	.word	0xffffffff


	//   ....[50]....
        /*1b50*/ 	.word	0xffffffff


	//   ....[51]....
        /*1b54*/ 	.word	0xffffffff


	//   ....[52]....
        /*1b58*/ 	.word	0xffffffff


	//   ....[53]....
        /*1b5c*/ 	.word	0xffffffff


	//   ....[54]....
        /*1b60*/ 	.word	0xffffffff


	//   ....[55]....
        /*1b64*/ 	.word	0xffffffff


	//   ....[56]....
        /*1b68*/ 	.word	0xffffffff


	//   ....[57]....
        /*1b6c*/ 	.word	0xffffffff


	//   ....[58]....
        /*1b70*/ 	.word	0xffffffff


	//   ....[59]....
        /*1b74*/ 	.word	0xffffffff


	//   ....[60]....
        /*1b78*/ 	.word	0xffffffff


	//   ....[61]....
        /*1b7c*/ 	.word	0xffffffff


	//   ....[62]....
        /*1b80*/ 	.word	0xffffffff


	//   ....[63]....
        /*1b84*/ 	.word	0xffffffff


	//   ....[64]....
        /*1b88*/ 	.word	0xffffffff


	//   ....[65]....
        /*1b8c*/ 	.word	0xffffffff


	//   ....[66]....
        /*1b90*/ 	.word	0xffffffff


	//   ....[67]....
        /*1b94*/ 	.word	0xffffffff


	//   ....[68]....
        /*1b98*/ 	.word	0xffffffff


	//   ....[69]....
        /*1b9c*/ 	.word	0xffffffff


	//   ....[70]....
        /*1ba0*/ 	.word	0xffffffff


	//   ....[71]....
        /*1ba4*/ 	.word	0xffffffff


	//   ....[72]....
        /*1ba8*/ 	.word	0xffffffff


	//   ....[73]....
        /*1bac*/ 	.word	0xffffffff


	//   ....[74]....
        /*1bb0*/ 	.word	0xffffffff


	//   ....[75]....
        /*1bb4*/ 	.word	0xffffffff


	//   ....[76]....
        /*1bb8*/ 	.word	0xffffffff


	//   ....[77]....
        /*1bbc*/ 	.word	0xffffffff


	//   ....[78]....
        /*1bc0*/ 	.word	0xffffffff


	//   ....[79]....
        /*1bc4*/ 	.word	0x0500000f


	//----- nvinfo : EIATTR_COOP_GROUP_INSTR_OFFSETS
	.align		4
.L_33:
        /*1bc8*/ 	.byte	0x04, 0x28
        /*1bca*/ 	.short	(.L_35 - .L_34)


	//   ....[0]....
.L_34:
        /*1bcc*/ 	.word	0x00000850


	//   ....[1]....
        /*1bd0*/ 	.word	0x000008a0


	//   ....[2]....
        /*1bd4*/ 	.word	0x00000d30


	//   ....[3]....
        /*1bd8*/ 	.word	0x00000f70


	//   ....[4]....
        /*1bdc*/ 	.word	0x000011e0


	//   ....[5]....
        /*1be0*/ 	.word	0x00001590


	//   ....[6]....
        /*1be4*/ 	.word	0x00001cf0


	//   ....[7]....
        /*1be8*/ 	.word	0x00001d20


	//   ....[8]....
        /*1bec*/ 	.word	0x00001da0


	//   ....[9]....
        /*1bf0*/ 	.word	0x00001db0


	//   ....[10]....
        /*1bf4*/ 	.word	0x00001df0


	//   ....[11]....
        /*1bf8*/ 	.word	0x00001e10


	//   ....[12]....
        /*1bfc*/ 	.word	0x00001e50


	//   ....[13]....
        /*1c00*/ 	.word	0x00001e70


	//   ....[14]....
        /*1c04*/ 	.word	0x00001eb0


	//   ....[15]....
        /*1c08*/ 	.word	0x00001ed0


	//   ....[16]....
        /*1c0c*/ 	.word	0x00001f40


	//   ....[17]....
        /*1c10*/ 	.word	0x00002060


	//   ....[18]....
        /*1c14*/ 	.word	0x000020e0


	//   ....[19]....
        /*1c18*/ 	.word	0x000026c0


	//   ....[20]....
        /*1c1c*/ 	.word	0x000026d0


	//   ....[21]....
        /*1c20*/ 	.word	0x00002720


	//   ....[22]....
        /*1c24*/ 	.word	0x00002730


	//   ....[23]....
        /*1c28*/ 	.word	0x00002780


	//   ....[24]....
        /*1c2c*/ 	.word	0x00002790


	//   ....[25]....
        /*1c30*/ 	.word	0x000027e0


	//   ....[26]....
        /*1c34*/ 	.word	0x000027f0


	//   ....[27]....
        /*1c38*/ 	.word	0x00002840


	//   ....[28]....
        /*1c3c*/ 	.word	0x00002850


	//   ....[29]....
        /*1c40*/ 	.word	0x000028e0


	//   ....[30]....
        /*1c44*/ 	.word	0x00002940


	//   ....[31]....
        /*1c48*/ 	.word	0x000029d0


	//   ....[32]....
        /*1c4c*/ 	.word	0x000029f0


	//   ....[33]....
        /*1c50*/ 	.word	0x00002a00


	//   ....[34]....
        /*1c54*/ 	.word	0x00002a10


	//   ....[35]....
        /*1c58*/ 	.word	0x00002a20


	//   ....[36]....
        /*1c5c*/ 	.word	0x00002a30


	//   ....[37]....
        /*1c60*/ 	.word	0x00002fd0


	//   ....[38]....
        /*1c64*/ 	.word	0x00003270


	//   ....[39]....
        /*1c68*/ 	.word	0x00003620


	//   ....[40]....
        /*1c6c*/ 	.word	0x00004480


	//   ....[41]....
        /*1c70*/ 	.word	0x0000f6f0


	//   ....[42]....
        /*1c74*/ 	.word	0x0000fbd0


	//   ....[43]....
        /*1c78*/ 	.word	0x0000ff70


	//   ....[44]....
        /*1c7c*/ 	.word	0x00012190


	//   ....[45]....
        /*1c80*/ 	.word	0x000128c0


	//   ....[46]....
        /*1c84*/ 	.word	0x00012db0


	//   ....[47]....
        /*1c88*/ 	.word	0x00013bd0


	//   ....[48]....
        /*1c8c*/ 	.word	0x00014b20


	//   ....[49]....
        /*1c90*/ 	.word	0x00014b40


	//   ....[50]....
        /*1c94*/ 	.word	0x00014b90


	//   ....[51]....
        /*1c98*/ 	.word	0x00014bb0


	//   ....[52]....
        /*1c9c*/ 	.word	0x00014bf0


	//   ....[53]....
        /*1ca0*/ 	.word	0x00014c20


	//   ....[54]....
        /*1ca4*/ 	.word	0x00014c60


	//   ....[55]....
        /*1ca8*/ 	.word	0x00014c90


	//   ....[56]....
        /*1cac*/ 	.word	0x00014cd0


	//   ....[57]....
        /*1cb0*/ 	.word	0x00014d00


	//   ....[58]....
        /*1cb4*/ 	.word	0x00014d90


	//   ....[59]....
        /*1cb8*/ 	.word	0x00014eb0


	//   ....[60]....
        /*1cbc*/ 	.word	0x00014ed0


	//   ....[61]....
        /*1cc0*/ 	.word	0x00015530


	//   ....[62]....
        /*1cc4*/ 	.word	0x00015540


	//   ....[63]....
        /*1cc8*/ 	.word	0x00015590


	//   ....[64]....
        /*1ccc*/ 	.word	0x000155a0


	//   ....[65]....
        /*1cd0*/ 	.word	0x000155f0


	//   ....[66]....
        /*1cd4*/ 	.word	0x00015600


	//   ....[67]....
        /*1cd8*/ 	.word	0x00015650


	//   ....[68]....
        /*1cdc*/ 	.word	0x00015660


	//   ....[69]....
        /*1ce0*/ 	.word	0x000156b0


	//   ....[70]....
        /*1ce4*/ 	.word	0x000156c0


	//   ....[71]....
        /*1ce8*/ 	.word	0x00015750


	//   ....[72]....
        /*1cec*/ 	.word	0x000157c0


	//   ....[73]....
        /*1cf0*/ 	.word	0x00015850


	//   ....[74]....
        /*1cf4*/ 	.word	0x00015870


	//   ....[75]....
        /*1cf8*/ 	.word	0x00015880


	//   ....[76]....
        /*1cfc*/ 	.word	0x00015890


	//   ....[77]....
        /*1d00*/ 	.word	0x000158a0


	//   ....[78]....
        /*1d04*/ 	.word	0x000158b0


	//   ....[79]....
        /*1d08*/ 	.word	0x000175e0


	//----- nvinfo : EIATTR_REG_RECONFIG
	.align		4
.L_35:
        /*1d0c*/ 	.byte	0x01, 0x54
	.zero		2


	//----- nvinfo : EIATTR_SYSCALL_OFFSETS
	.align		4
        /*1d10*/ 	.byte	0x04, 0x46
        /*1d12*/ 	.short	(.L_37 - .L_36)


	//   ....[0]....
.L_36:
        /*1d14*/ 	.word	0x00008490


	//   ....[1]....
        /*1d18*/ 	.word	0x00008580


	//----- nvinfo : EIATTR_MBARRIER_INSTR_OFFSETS
	.align		4
.L_37:
        /*1d1c*/ 	.byte	0x04, 0x39
        /*1d1e*/ 	.short	(.L_39 - .L_38)


	//   ....[0]....
.L_38:
        /*1d20*/ 	.word	0x00000c10
        /*1d24*/ 	.word	0x000000ff
        /*1d28*/ 	.word	0x00038400
        /*1d2c*/ 	.short	0x0100
        /*1d2e*/ 	.byte	0x0b
	.zero		1


	//   ....[1]....
        /*1d30*/ 	.word	0x00000c20
        /*1d34*/ 	.word	0x000000ff
        /*1d38*/ 	.word	0x00038440
        /*1d3c*/ 	.short	0x0100
        /*1d3e*/ 	.byte	0x0b
	.zero		1


	//   ....[2]....
        /*1d40*/ 	.word	0x00000c30
        /*1d44*/ 	.word	0x000000ff
        /*1d48*/ 	.word	0x00038408
        /*1d4c*/ 	.short	0x0100
        /*1d4e*/ 	.byte	0x0b
	.zero		1


	//   ....[3]....
        /*1d50*/ 	.word	0x00000c40
        /*1d54*/ 	.word	0x000000ff
        /*1d58*/ 	.word	0x00038448
        /*1d5c*/ 	.short	0x0100
        /*1d5e*/ 	.byte	0x0b
	.zero		1


	//   ....[4]....
        /*1d60*/ 	.word	0x00000c50
        /*1d64*/ 	.word	0x000000ff
        /*1d68*/ 	.word	0x00038410
        /*1d6c*/ 	.short	0x0100
        /*1d6e*/ 	.byte	0x0b
	.zero		1


	//   ....[5]....
        /*1d70*/ 	.word	0x00000c60
        /*1d74*/ 	.word	0x000000ff
        /*1d78*/ 	.word	0x00038450
        /*1d7c*/ 	.short	0x0100
        /*1d7e*/ 	.byte	0x0b
	.zero		1


	//   ....[6]....
        /*1d80*/ 	.word	0x00000c70
        /*1d84*/ 	.word	0x000000ff
        /*1d88*/ 	.word	0x00038418
        /*1d8c*/ 	.short	0x0100
        /*1d8e*/ 	.byte	0x0b
	.zero		1


	//   ....[7]....
        /*1d90*/ 	.word	0x00000c80
        /*1d94*/ 	.word	0x000000ff
        /*1d98*/ 	.word	0x00038458
        /*1d9c*/ 	.short	0x0100
        /*1d9e*/ 	.byte	0x0b
	.zero		1


	//   ....[8]....
        /*1da0*/ 	.word	0x00000c90
        /*1da4*/ 	.word	0x000000ff
        /*1da8*/ 	.word	0x00038420
        /*1dac*/ 	.short	0x0100
        /*1dae*/ 	.byte	0x0b
	.zero		1


	//   ....[9]....
        /*1db0*/ 	.word	0x00000ca0
        /*1db4*/ 	.word	0x000000ff
        /*1db8*/ 	.word	0x00038460
        /*1dbc*/ 	.short	0x0100
        /*1dbe*/ 	.byte	0x0b
	.zero		1


	//   ....[10]....
        /*1dc0*/ 	.word	0x00000cb0
        /*1dc4*/ 	.word	0x000000ff
        /*1dc8*/ 	.word	0x00038428
        /*1dcc*/ 	.short	0x0100
        /*1dce*/ 	.byte	0x0b
	.zero		1


	//   ....[11]....
        /*1dd0*/ 	.word	0x00000cc0
        /*1dd4*/ 	.word	0x000000ff
        /*1dd8*/ 	.word	0x00038468
        /*1ddc*/ 	.short	0x0100
        /*1dde*/ 	.byte	0x0b
	.zero		1


	//   ....[12]....
        /*1de0*/ 	.word	0x00000cd0
        /*1de4*/ 	.word	0x000000ff
        /*1de8*/ 	.word	0x00038430
        /*1dec*/ 	.short	0x0100
        /*1dee*/ 	.byte	0x0b
	.zero		1


	//   ....[13]....
        /*1df0*/ 	.word	0x00000ce0
        /*1df4*/ 	.word	0x000000ff
        /*1df8*/ 	.word	0x00038470
        /*1dfc*/ 	.short	0x0100
        /*1dfe*/ 	.byte	0x0b
	.zero		1


	//   ....[14]....
        /*1e00*/ 	.word	0x00000cf0
        /*1e04*/ 	.word	0x000000ff
        /*1e08*/ 	.word	0x00038438
        /*1e0c*/ 	.short	0x0100
        /*1e0e*/ 	.byte	0x0b
	.zero		1


	//   ....[15]....
        /*1e10*/ 	.word	0x00000d00
        /*1e14*/ 	.word	0x000000ff
        /*1e18*/ 	.word	0x00038478
        /*1e1c*/ 	.short	0x0100
        /*1e1e*/ 	.byte	0x0b
	.zero		1


	//   ....[16]....
        /*1e20*/ 	.word	0x00000ea0
        /*1e24*/ 	.word	0x000000ff
        /*1e28*/ 	.word	0x00038480
        /*1e2c*/ 	.short	0x0100
        /*1e2e*/ 	.byte	0x0b
	.zero		1


	//   ....[17]....
        /*1e30*/ 	.word	0x00000eb0
        /*1e34*/ 	.word	0x000000ff
        /*1e38*/ 	.word	0x000384b0
        /*1e3c*/ 	.short	0x0100
        /*1e3e*/ 	.byte	0x0b
	.zero		1


	//   ....[18]....
        /*1e40*/ 	.word	0x00000ec0
        /*1e44*/ 	.word	0x000000ff
        /*1e48*/ 	.word	0x00038488
        /*1e4c*/ 	.short	0x0100
        /*1e4e*/ 	.byte	0x0b
	.zero		1


	//   ....[19]....
        /*1e50*/ 	.word	0x00000ed0
        /*1e54*/ 	.word	0x000000ff
        /*1e58*/ 	.word	0x000384b8
        /*1e5c*/ 	.short	0x0100
        /*1e5e*/ 	.byte	0x0b
	.zero		1


	//   ....[20]....
        /*1e60*/ 	.word	0x00000ee0
        /*1e64*/ 	.word	0x000000ff
        /*1e68*/ 	.word	0x00038490
        /*1e6c*/ 	.short	0x0100
        /*1e6e*/ 	.byte	0x0b
	.zero		1


	//   ....[21]....
        /*1e70*/ 	.word	0x00000ef0
        /*1e74*/ 	.word	0x000000ff
        /*1e78*/ 	.word	0x000384c0
        /*1e7c*/ 	.short	0x0100
        /*1e7e*/ 	.byte	0x0b
	.zero		1


	//   ....[22]....
        /*1e80*/ 	.word	0x00000f00
        /*1e84*/ 	.word	0x000000ff
        /*1e88*/ 	.word	0x00038498
        /*1e8c*/ 	.short	0x0100
        /*1e8e*/ 	.byte	0x0b
	.zero		1


	//   ....[23]....
        /*1e90*/ 	.word	0x00000f10
        /*1e94*/ 	.word	0x000000ff
        /*1e98*/ 	.word	0x000384c8
        /*1e9c*/ 	.short	0x0100
        /*1e9e*/ 	.byte	0x0b
	.zero		1


	//   ....[24]....
        /*1ea0*/ 	.word	0x00000f20
        /*1ea4*/ 	.word	0x000000ff
        /*1ea8*/ 	.word	0x000384a0
        /*1eac*/ 	.short	0x0100
        /*1eae*/ 	.byte	0x0b
	.zero		1


	//   ....[25]....
        /*1eb0*/ 	.word	0x00000f30
        /*1eb4*/ 	.word	0x000000ff
        /*1eb8*/ 	.word	0x000384d0
        /*1ebc*/ 	.short	0x0100
        /*1ebe*/ 	.byte	0x0b
	.zero		1


	//   ....[26]....
        /*1ec0*/ 	.word	0x00000f40
        /*1ec4*/ 	.word	0x000000ff
        /*1ec8*/ 	.word	0x000384a8
        /*1ecc*/ 	.short	0x0100
        /*1ece*/ 	.byte	0x0b
	.zero		1


	//   ....[27]....
        /*1ed0*/ 	.word	0x00000f50
        /*1ed4*/ 	.word	0x000000ff
        /*1ed8*/ 	.word	0x000384d8
        /*1edc*/ 	.short	0x0100
        /*1ede*/ 	.byte	0x0b
	.zero		1


	//   ....[28]....
        /*1ee0*/ 	.word	0x00001140
        /*1ee4*/ 	.word	0x000000ff
        /*1ee8*/ 	.word	0x000384e0
        /*1eec*/ 	.short	0x0100
        /*1eee*/ 	.byte	0x06
	.zero		1


	//   ....[29]....
        /*1ef0*/ 	.word	0x00001150
        /*1ef4*/ 	.word	0x000000ff
        /*1ef8*/ 	.word	0x00038500
        /*1efc*/ 	.short	0x0100
        /*1efe*/ 	.byte	0x06
	.zero		1


	//   ....[30]....
        /*1f00*/ 	.word	0x00001160
        /*1f04*/ 	.word	0x000000ff
        /*1f08*/ 	.word	0x000384e8
        /*1f0c*/ 	.short	0x0100
        /*1f0e*/ 	.byte	0x06
	.zero		1


	//   ....[31]....
        /*1f10*/ 	.word	0x00001170
        /*1f14*/ 	.word	0x000000ff
        /*1f18*/ 	.word	0x00038508
        /*1f1c*/ 	.short	0x0100
        /*1f1e*/ 	.byte	0x06
	.zero		1


	//   ....[32]....
        /*1f20*/ 	.word	0x00001180
        /*1f24*/ 	.word	0x000000ff
        /*1f28*/ 	.word	0x000384f0
        /*1f2c*/ 	.short	0x0100
        /*1f2e*/ 	.byte	0x06
	.zero		1


	//   ....[33]....
        /*1f30*/ 	.word	0x00001190
        /*1f34*/ 	.word	0x000000ff
        /*1f38*/ 	.word	0x00038510
        /*1f3c*/ 	.short	0x0100
        /*1f3e*/ 	.byte	0x06
	.zero		1


	//   ....[34]....
        /*1f40*/ 	.word	0x000011a0
        /*1f44*/ 	.word	0x000000ff
        /*1f48*/ 	.word	0x000384f8
        /*1f4c*/ 	.short	0x0100
        /*1f4e*/ 	.byte	0x06
	.zero		1


	//   ....[35]....
        /*1f50*/ 	.word	0x000011b0
        /*1f54*/ 	.word	0x000000ff
        /*1f58*/ 	.word	0x00038518
        /*1f5c*/ 	.short	0x0100
        /*1f5e*/ 	.byte	0x06
	.zero		1


	//   ....[36]....
        /*1f60*/ 	.word	0x000014c0
        /*1f64*/ 	.word	0x000000ff
        /*1f68*/ 	.word	0x00038520
        /*1f6c*/ 	.short	0x0100
        /*1f6e*/ 	.byte	0x06
	.zero		1


	//   ....[37]....
        /*1f70*/ 	.word	0x00001520
        /*1f74*/ 	.word	0x000000ff
        /*1f78*/ 	.word	0x00038528
        /*1f7c*/ 	.short	0x0100
        /*1f7e*/ 	.byte	0x06
	.zero		1


	//   ....[38]....
        /*1f80*/ 	.word	0x00004810
        /*1f84*/ 	.word	0x000000ff
        /*1f88*/ 	.word	0x00038480
        /*1f8c*/ 	.short	0x010a
        /*1f8e*/ 	.byte	0x04
	.zero		1


	//   ....[39]....
        /*1f90*/ 	.word	0x00004850
        /*1f94*/ 	.word	0x000000ff
        /*1f98*/ 	.word	0x00038480
        /*1f9c*/ 	.short	0x010a
        /*1f9e*/ 	.byte	0x04
	.zero		1


	//   ....[40]....
        /*1fa0*/ 	.word	0x00005e70
        /*1fa4*/ 	.word	0x000000ff
        /*1fa8*/ 	.word	0x00038480
        /*1fac*/ 	.short	0x010a
        /*1fae*/ 	.byte	0x04
	.zero		1


	//   ....[41]....
        /*1fb0*/ 	.word	0x00005eb0
        /*1fb4*/ 	.word	0x000000ff
        /*1fb8*/ 	.word	0x00038480
        /*1fbc*/ 	.short	0x010a
        /*1fbe*/ 	.byte	0x04
	.zero		1


	//   ....[42]....
        /*1fc0*/ 	.word	0x00007fd0
        /*1fc4*/ 	.word	0x00000004
        /*1fc8*/ 	.word	0x00000000
        /*1fcc*/ 	.short	0x0101
        /*1fce*/ 	.byte	0x3f
	.zero		1


	//   ....[43]....
        /*1fd0*/ 	.word	0x000081b0
        /*1fd4*/ 	.word	0x00000000
        /*1fd8*/ 	.word	0x00000000
        /*1fdc*/ 	.short	0x0101
        /*1fde*/ 	.byte	0x3f
	.zero		1


	//   ....[44]....
        /*1fe0*/ 	.word	0x00008920
        /*1fe4*/ 	.word	0x000000ff
        /*1fe8*/ 	.word	0x000384e0
        /*1fec*/ 	.short	0x010a
        /*1fee*/ 	.byte	0x2b
	.zero		1


	//   ....[45]....
        /*1ff0*/ 	.word	0x000090c0
        /*1ff4*/ 	.word	0x000000ff
        /*1ff8*/ 	.word	0x00000000
        /*1ffc*/ 	.short	0x0101
        /*1ffe*/ 	.byte	0x04
	.zero		1


	//   ....[46]....
        /*2000*/ 	.word	0x000090f0
        /*2004*/ 	.word	0x000000ff
        /*2008*/ 	.word	0x000384e8
        /*200c*/ 	.short	0x010a
        /*200e*/ 	.byte	0x2b
	.zero		1


	//   ....[47]....
        /*2010*/ 	.word	0x00009690
        /*2014*/ 	.word	0x000000ff
        /*2018*/ 	.word	0x00000000
        /*201c*/ 	.short	0x0101
        /*201e*/ 	.byte	0x04
	.zero		1


	//   ....[48]....
        /*2020*/ 	.word	0x000096c0
        /*2024*/ 	.word	0x000000ff
        /*2028*/ 	.word	0x000384f0
        /*202c*/ 	.short	0x010a
        /*202e*/ 	.byte	0x2b
	.zero		1


	//   ....[49]....
        /*2030*/ 	.word	0x00009d90
        /*2034*/ 	.word	0x000000ff
        /*2038*/ 	.word	0x00000000
        /*203c*/ 	.short	0x0101
        /*203e*/ 	.byte	0x04
	.zero		1


	//   ....[50]....
        /*2040*/ 	.word	0x00009dc0
        /*2044*/ 	.word	0x000000ff
        /*2048*/ 	.word	0x000384f8
        /*204c*/ 	.short	0x010a
        /*204e*/ 	.byte	0x2b
	.zero		1


	//   ....[51]....
        /*2050*/ 	.word	0x0000a390
        /*2054*/ 	.word	0x000000ff
        /*2058*/ 	.word	0x00000000
        /*205c*/ 	.short	0x0101
        /*205e*/ 	.byte	0x04
	.zero		1


	//   ....[52]....
        /*2060*/ 	.word	0x0000a3e0
        /*2064*/ 	.word	0x000000ff
        /*2068*/ 	.word	0x000384e0
        /*206c*/ 	.short	0x010a
        /*206e*/ 	.byte	0x2b
	.zero		1


	//   ....[53]....
        /*2070*/ 	.word	0x0000aab0
        /*2074*/ 	.word	0x000000ff
        /*2078*/ 	.word	0x00000000
        /*207c*/ 	.short	0x0101
        /*207e*/ 	.byte	0x04
	.zero		1


	//   ....[54]....
        /*2080*/ 	.word	0x0000aae0
        /*2084*/ 	.word	0x000000ff
        /*2088*/ 	.word	0x000384e8
        /*208c*/ 	.short	0x010a
        /*208e*/ 	.byte	0x2b
	.zero		1


	//   ....[55]....
        /*2090*/ 	.word	0x0000b0b0
        /*2094*/ 	.word	0x000000ff
        /*2098*/ 	.word	0x00000000
        /*209c*/ 	.short	0x0101
        /*209e*/ 	.byte	0x04
	.zero		1


	//   ....[56]....
        /*20a0*/ 	.word	0x0000b0e0
        /*20a4*/ 	.word	0x000000ff
        /*20a8*/ 	.word	0x000384f0
        /*20ac*/ 	.short	0x010a
        /*20ae*/ 	.byte	0x2b
	.zero		1


	//   ....[57]....
        /*20b0*/ 	.word	0x0000b7b0
        /*20b4*/ 	.word	0x000000ff
        /*20b8*/ 	.word	0x00000000
        /*20bc*/ 	.short	0x0101
        /*20be*/ 	.byte	0x04
	.zero		1


	//   ....[58]....
        /*20c0*/ 	.word	0x0000b7e0
        /*20c4*/ 	.word	0x000000ff
        /*20c8*/ 	.word	0x000384f8
        /*20cc*/ 	.short	0x010a
        /*20ce*/ 	.byte	0x2b
	.zero		1


	//   ....[59]....
        /*20d0*/ 	.word	0x0000bdb0
        /*20d4*/ 	.word	0x000000ff
        /*20d8*/ 	.word	0x00000000
        /*20dc*/ 	.short	0x0101
        /*20de*/ 	.byte	0x04
	.zero		1


	//   ....[60]....
        /*20e0*/ 	.word	0x0000bde0
        /*20e4*/ 	.word	0x000000ff
        /*20e8*/ 	.word	0x000384e0
        /*20ec*/ 	.short	0x010a
        /*20ee*/ 	.byte	0x2b
	.zero		1


	//   ....[61]....
        /*20f0*/ 	.word	0x0000c4b0
        /*20f4*/ 	.word	0x000000ff
        /*20f8*/ 	.word	0x00000000
        /*20fc*/ 	.short	0x0101
        /*20fe*/ 	.byte	0x04
	.zero		1


	//   ....[62]....
        /*2100*/ 	.word	0x0000c4e0
        /*2104*/ 	.word	0x000000ff
        /*2108*/ 	.word	0x000384e8
        /*210c*/ 	.short	0x010a
        /*210e*/ 	.byte	0x2b
	.zero		1


	//   ....[63]....
        /*2110*/ 	.word	0x0000cab0
        /*2114*/ 	.word	0x000000ff
        /*2118*/ 	.word	0x00000000
        /*211c*/ 	.short	0x0101
        /*211e*/ 	.byte	0x04
	.zero		1


	//   ....[64]....
        /*2120*/ 	.word	0x0000cae0
        /*2124*/ 	.word	0x000000ff
        /*2128*/ 	.word	0x000384f0
        /*212c*/ 	.short	0x010a
        /*212e*/ 	.byte	0x2b
	.zero		1


	//   ....[65]....
        /*2130*/ 	.word	0x0000d1b0
        /*2134*/ 	.word	0x000000ff
        /*2138*/ 	.word	0x00000000
        /*213c*/ 	.short	0x0101
        /*213e*/ 	.byte	0x04
	.zero		1


	//   ....[66]....
        /*2140*/ 	.word	0x0000d1e0
        /*2144*/ 	.word	0x000000ff
        /*2148*/ 	.word	0x000384f8
        /*214c*/ 	.short	0x010a
        /*214e*/ 	.byte	0x2b
	.zero		1


	//   ....[67]....
        /*2150*/ 	.word	0x0000d7b0
        /*2154*/ 	.word	0x000000ff
        /*2158*/ 	.word	0x00000000
        /*215c*/ 	.short	0x0101
        /*215e*/ 	.byte	0x04
	.zero		1


	//   ....[68]....
        /*2160*/ 	.word	0x0000d7e0
        /*2164*/ 	.word	0x000000ff
        /*2168*/ 	.word	0x000384e0
        /*216c*/ 	.short	0x010a
        /*216e*/ 	.byte	0x2b
	.zero		1


	//   ....[69]....
        /*2170*/ 	.word	0x0000deb0
        /*2174*/ 	.word	0x000000ff
        /*2178*/ 	.word	0x00000000
        /*217c*/ 	.short	0x0101
        /*217e*/ 	.byte	0x04
	.zero		1


	//   ....[70]....
        /*2180*/ 	.word	0x0000dee0
        /*2184*/ 	.word	0x000000ff
        /*2188*/ 	.word	0x000384e8
        /*218c*/ 	.short	0x010a
        /*218e*/ 	.byte	0x2b
	.zero		1


	//   ....[71]....
        /*2190*/ 	.word	0x0000e4b0
        /*2194*/ 	.word	0x000000ff
        /*2198*/ 	.word	0x00000000
        /*219c*/ 	.short	0x0101
        /*219e*/ 	.byte	0x04
	.zero		1


	//   ....[72]....
        /*21a0*/ 	.word	0x0000e4e0
        /*21a4*/ 	.word	0x000000ff
        /*21a8*/ 	.word	0x000384f0
        /*21ac*/ 	.short	0x010a
        /*21ae*/ 	.byte	0x2b
	.zero		1


	//   ....[73]....
        /*21b0*/ 	.word	0x0000ebb0
        /*21b4*/ 	.word	0x000000ff
        /*21b8*/ 	.word	0x00000000
        /*21bc*/ 	.short	0x0101
        /*21be*/ 	.byte	0x04
	.zero		1


	//   ....[74]....
        /*21c0*/ 	.word	0x0000ebe0
        /*21c4*/ 	.word	0x000000ff
        /*21c8*/ 	.word	0x000384f8
        /*21cc*/ 	.short	0x010a
        /*21ce*/ 	.byte	0x2b
	.zero		1


	//   ....[75]....
        /*21d0*/ 	.word	0x0000f230
        /*21d4*/ 	.word	0x000000ff
        /*21d8*/ 	.word	0x00000000
        /*21dc*/ 	.short	0x0101
        /*21de*/ 	.byte	0x05
	.zero		1


	//   ....[76]....
        /*21e0*/ 	.word	0x0000f280
        /*21e4*/ 	.word	0x000000ff
        /*21e8*/ 	.word	0x00038400
        /*21ec*/ 	.short	0x010a
        /*21ee*/ 	.byte	0x04
	.zero		1


	//   ....[77]....
        /*21f0*/ 	.word	0x0000f390
        /*21f4*/ 	.word	0x000000ff
        /*21f8*/ 	.word	0x00000000
        /*21fc*/ 	.short	0x0101
        /*21fe*/ 	.byte	0x04
	.zero		1


	//   ....[78]....
        /*2200*/ 	.word	0x0000f8c0
        /*2204*/ 	.word	0x000000ff
        /*2208*/ 	.word	0x00000000
        /*220c*/ 	.short	0x0101
        /*220e*/ 	.byte	0x2b
	.zero		1


	//   ....[79]....
        /*2210*/ 	.word	0x00010080
        /*2214*/ 	.word	0x000000ff
        /*2218*/ 	.word	0x00038528
        /*221c*/ 	.short	0x010a
        /*221e*/ 	.byte	0x23
	.zero		1


	//   ....[80]....
        /*2220*/ 	.word	0x00010180
        /*2224*/ 	.word	0x000000ff
        /*2228*/ 	.word	0x00038400
        /*222c*/ 	.short	0x010a
        /*222e*/ 	.byte	0x08
	.zero		1


	//   ....[81]....
        /*2230*/ 	.word	0x000102b0
        /*2234*/ 	.word	0x000000ff
        /*2238*/ 	.word	0x00000000
        /*223c*/ 	.short	0x0101
        /*223e*/ 	.byte	0x08
	.zero		1


	//   ....[82]....
        /*2240*/ 	.word	0x000104a0
        /*2244*/ 	.word	0x000000ff
        /*2248*/ 	.word	0x00038500
        /*224c*/ 	.short	0x010a
        /*224e*/ 	.byte	0x23
	.zero		1


	//   ....[83]....
        /*2250*/ 	.word	0x000105b0
        /*2254*/ 	.word	0x000000ff
        /*2258*/ 	.word	0x000384e0
        /*225c*/ 	.short	0x010b
        /*225e*/ 	.byte	0x23
	.zero		1


	//   ....[84]....
        /*2260*/ 	.word	0x00010610
        /*2264*/ 	.word	0x000000ff
        /*2268*/ 	.word	0x00000000
        /*226c*/ 	.short	0x0101
        /*226e*/ 	.byte	0x09
	.zero		1


	//   ....[85]....
        /*2270*/ 	.word	0x00010640
        /*2274*/ 	.word	0x000000ff
        /*2278*/ 	.word	0x00038508
        /*227c*/ 	.short	0x010a
        /*227e*/ 	.byte	0x23
	.zero		1


	//   ....[86]....
        /*2280*/ 	.word	0x00010770
        /*2284*/ 	.word	0x000000ff
        /*2288*/ 	.word	0x000384e8
        /*228c*/ 	.short	0x010b
        /*228e*/ 	.byte	0x23
	.zero		1


	//   ....[87]....
        /*2290*/ 	.word	0x000107e0
        /*2294*/ 	.word	0x000000ff
        /*2298*/ 	.word	0x00000000
        /*229c*/ 	.short	0x0101
        /*229e*/ 	.byte	0x08
	.zero		1


	//   ....[88]....
        /*22a0*/ 	.word	0x00010810
        /*22a4*/ 	.word	0x000000ff
        /*22a8*/ 	.word	0x00038510
        /*22ac*/ 	.short	0x010a
        /*22ae*/ 	.byte	0x23
	.zero		1


	//   ....[89]....
        /*22b0*/ 	.word	0x00010930
        /*22b4*/ 	.word	0x000000ff
        /*22b8*/ 	.word	0x000384f0
        /*22bc*/ 	.short	0x010b
        /*22be*/ 	.byte	0x23
	.zero		1


	//   ....[90]....
        /*22c0*/ 	.word	0x00010990
        /*22c4*/ 	.word	0x000000ff
        /*22c8*/ 	.word	0x00000000
        /*22cc*/ 	.short	0x0101
        /*22ce*/ 	.byte	0x2a
	.zero		1


	//   ....[91]....
        /*22d0*/ 	.word	0x000109c0
        /*22d4*/ 	.word	0x000000ff
        /*22d8*/ 	.word	0x00038518
        /*22dc*/ 	.short	0x010a
        /*22de*/ 	.byte	0x23
	.zero		1


	//   ....[92]....
        /*22e0*/ 	.word	0x00010ae0
        /*22e4*/ 	.word	0x000000ff
        /*22e8*/ 	.word	0x000384f8
        /*22ec*/ 	.short	0x010b
        /*22ee*/ 	.byte	0x23
	.zero		1


	//   ....[93]....
        /*22f0*/ 	.word	0x00010b50
        /*22f4*/ 	.word	0x000000ff
        /*22f8*/ 	.word	0x00000000
        /*22fc*/ 	.short	0x0101
        /*22fe*/ 	.byte	0x2b
	.zero		1


	//   ....[94]....
        /*2300*/ 	.word	0x00010b90
        /*2304*/ 	.word	0x000000ff
        /*2308*/ 	.word	0x00038500
        /*230c*/ 	.short	0x010a
        /*230e*/ 	.byte	0x23
	.zero		1


	//   ....[95]....
        /*2310*/ 	.word	0x00010ca0
        /*2314*/ 	.word	0x000000ff
        /*2318*/ 	.word	0x000384e0
        /*231c*/ 	.short	0x010b
        /*231e*/ 	.byte	0x23
	.zero		1


	//   ....[96]....
        /*2320*/ 	.word	0x00010ce0
        /*2324*/ 	.word	0x000000ff
        /*2328*/ 	.word	0x00000000
        /*232c*/ 	.short	0x0101
        /*232e*/ 	.byte	0x09
	.zero		1


	//   ....[97]....
        /*2330*/ 	.word	0x00010d10
        /*2334*/ 	.word	0x000000ff
        /*2338*/ 	.word	0x00038508
        /*233c*/ 	.short	0x010a
        /*233e*/ 	.byte	0x23
	.zero		1


	//   ....[98]....
        /*2340*/ 	.word	0x00010e30
        /*2344*/ 	.word	0x000000ff
        /*2348*/ 	.word	0x000384e8
        /*234c*/ 	.short	0x010b
        /*234e*/ 	.byte	0x23
	.zero		1


	//   ....[99]....
        /*2350*/ 	.word	0x00010e70
        /*2354*/ 	.word	0x000000ff
        /*2358*/ 	.word	0x00000000
        /*235c*/ 	.short	0x0101
        /*235e*/ 	.byte	0x08
	.zero		1


	//   ....[100]....
        /*2360*/ 	.word	0x00010eb0
        /*2364*/ 	.word	0x000000ff
        /*2368*/ 	.word	0x00038510
        /*236c*/ 	.short	0x010a
        /*236e*/ 	.byte	0x23
	.zero		1


	//   ....[101]....
        /*2370*/ 	.word	0x00010fc0
        /*2374*/ 	.word	0x000000ff
        /*2378*/ 	.word	0x000384f0
        /*237c*/ 	.short	0x010b
        /*237e*/ 	.byte	0x23
	.zero		1


	//   ....[102]....
        /*2380*/ 	.word	0x00011000
        /*2384*/ 	.word	0x000000ff
        /*2388*/ 	.word	0x00000000
        /*238c*/ 	.short	0x0101
        /*238e*/ 	.byte	0x2a
	.zero		1


	//   ....[103]....
        /*2390*/ 	.word	0x00011030
        /*2394*/ 	.word	0x000000ff
        /*2398*/ 	.word	0x00038518
        /*239c*/ 	.short	0x010a
        /*239e*/ 	.byte	0x23
	.zero		1


	//   ....[104]....
        /*23a0*/ 	.word	0x00011150
        /*23a4*/ 	.word	0x000000ff
        /*23a8*/ 	.word	0x000384f8
        /*23ac*/ 	.short	0x010b
        /*23ae*/ 	.byte	0x23
	.zero		1


	//   ....[105]....
        /*23b0*/ 	.word	0x00011190
        /*23b4*/ 	.word	0x000000ff
        /*23b8*/ 	.word	0x00000000
        /*23bc*/ 	.short	0x0101
        /*23be*/ 	.byte	0x2b
	.zero		1


	//   ....[106]....
        /*23c0*/ 	.word	0x000111d0
        /*23c4*/ 	.word	0x000000ff
        /*23c8*/ 	.word	0x00038500
        /*23cc*/ 	.short	0x010a
        /*23ce*/ 	.byte	0x23
	.zero		1


	//   ....[107]....
        /*23d0*/ 	.word	0x000112e0
        /*23d4*/ 	.word	0x000000ff
        /*23d8*/ 	.word	0x000384e0
        /*23dc*/ 	.short	0x010b
        /*23de*/ 	.byte	0x23
	.zero		1


	//   ....[108]....
        /*23e0*/ 	.word	0x00011320
        /*23e4*/ 	.word	0x000000ff
        /*23e8*/ 	.word	0x00000000
        /*23ec*/ 	.short	0x0101
        /*23ee*/ 	.byte	0x09
	.zero		1


	//   ....[109]....
        /*23f0*/ 	.word	0x00011350
        /*23f4*/ 	.word	0x000000ff
        /*23f8*/ 	.word	0x00038508
        /*23fc*/ 	.short	0x010a
        /*23fe*/ 	.byte	0x23
	.zero		1


	//   ....[110]....
        /*2400*/ 	.word	0x00011470
        /*2404*/ 	.word	0x000000ff
        /*2408*/ 	.word	0x000384e8
        /*240c*/ 	.short	0x010b
        /*240e*/ 	.byte	0x23
	.zero		1


	//   ....[111]....
        /*2410*/ 	.word	0x000114b0
        /*2414*/ 	.word	0x000000ff
        /*2418*/ 	.word	0x00000000
        /*241c*/ 	.short	0x0101
        /*241e*/ 	.byte	0x08
	.zero		1


	//   ....[112]....
        /*2420*/ 	.word	0x000114f0
        /*2424*/ 	.word	0x000000ff
        /*2428*/ 	.word	0x00038510
        /*242c*/ 	.short	0x010a
        /*242e*/ 	.byte	0x23
	.zero		1


	//   ....[113]....
        /*2430*/ 	.word	0x00011600
        /*2434*/ 	.word	0x000000ff
        /*2438*/ 	.word	0x000384f0
        /*243c*/ 	.short	0x010b
        /*243e*/ 	.byte	0x23
	.zero		1


	//   ....[114]....
        /*2440*/ 	.word	0x00011640
        /*2444*/ 	.word	0x000000ff
        /*2448*/ 	.word	0x00000000
        /*244c*/ 	.short	0x0101
        /*244e*/ 	.byte	0x2a
	.zero		1


	//   ....[115]....
        /*2450*/ 	.word	0x00011670
        /*2454*/ 	.word	0x000000ff
        /*2458*/ 	.word	0x00038518
        /*245c*/ 	.short	0x010a
        /*245e*/ 	.byte	0x23
	.zero		1


	//   ....[116]....
        /*2460*/ 	.word	0x00011790
        /*2464*/ 	.word	0x000000ff
        /*2468*/ 	.word	0x000384f8
        /*246c*/ 	.short	0x010b
        /*246e*/ 	.byte	0x23
	.zero		1


	//   ....[117]....
        /*2470*/ 	.word	0x000117d0
        /*2474*/ 	.word	0x000000ff
        /*2478*/ 	.word	0x00000000
        /*247c*/ 	.short	0x0101
        /*247e*/ 	.byte	0x2b
	.zero		1


	//   ....[118]....
        /*2480*/ 	.word	0x00011810
        /*2484*/ 	.word	0x000000ff
        /*2488*/ 	.word	0x00038500
        /*248c*/ 	.short	0x010a
        /*248e*/ 	.byte	0x23
	.zero		1


	//   ....[119]....
        /*2490*/ 	.word	0x00011920
        /*2494*/ 	.word	0x000000ff
        /*2498*/ 	.word	0x000384e0
        /*249c*/ 	.short	0x010b
        /*249e*/ 	.byte	0x23
	.zero		1


	//   ....[120]....
        /*24a0*/ 	.word	0x00011960
        /*24a4*/ 	.word	0x000000ff
        /*24a8*/ 	.word	0x00000000
        /*24ac*/ 	.short	0x0101
        /*24ae*/ 	.byte	0x09
	.zero		1


	//   ....[121]....
        /*24b0*/ 	.word	0x00011990
        /*24b4*/ 	.word	0x000000ff
        /*24b8*/ 	.word	0x00038508
        /*24bc*/ 	.short	0x010a
        /*24be*/ 	.byte	0x23
	.zero		1


	//   ....[122]....
        /*24c0*/ 	.word	0x00011aa0
        /*24c4*/ 	.word	0x000000ff
        /*24c8*/ 	.word	0x000384e8
        /*24cc*/ 	.short	0x010b
        /*24ce*/ 	.byte	0x23
	.zero		1


	//   ....[123]....
        /*24d0*/ 	.word	0x00011ae0
        /*24d4*/ 	.word	0x000000ff
        /*24d8*/ 	.word	0x00000000
        /*24dc*/ 	.short	0x0101
        /*24de*/ 	.byte	0x08
	.zero		1


	//   ....[124]....
        /*24e0*/ 	.word	0x00011b20
        /*24e4*/ 	.word	0x000000ff
        /*24e8*/ 	.word	0x00038510
        /*24ec*/ 	.short	0x010a
        /*24ee*/ 	.byte	0x23
	.zero		1


	//   ....[125]....
        /*24f0*/ 	.word	0x00011c20
        /*24f4*/ 	.word	0x000000ff
        /*24f8*/ 	.word	0x000384f0
        /*24fc*/ 	.short	0x010b
        /*24fe*/ 	.byte	0x23
	.zero		1


	//   ....[126]....
        /*2500*/ 	.word	0x00011c60
        /*2504*/ 	.word	0x000000ff
        /*2508*/ 	.word	0x00000000
        /*250c*/ 	.short	0x0101
        /*250e*/ 	.byte	0x2a
	.zero		1


	//   ....[127]....
        /*2510*/ 	.word	0x00011c90
        /*2514*/ 	.word	0x000000ff
        /*2518*/ 	.word	0x00038518
        /*251c*/ 	.short	0x010a
        /*251e*/ 	.byte	0x23
	.zero		1


	//   ....[128]....
        /*2520*/ 	.word	0x00011db0
        /*2524*/ 	.word	0x000000ff
        /*2528*/ 	.word	0x000384f8
        /*252c*/ 	.short	0x010b
        /*252e*/ 	.byte	0x23
	.zero		1


	//   ....[129]....
        /*2530*/ 	.word	0x00011e00
        /*2534*/ 	.word	0x000000ff
        /*2538*/ 	.word	0x00000000
        /*253c*/ 	.short	0x0101
        /*253e*/ 	.byte	0x2b
	.zero		1


	//   ....[130]....
        /*2540*/ 	.word	0x00012350
        /*2544*/ 	.word	0x000000ff
        /*2548*/ 	.word	0x00038500
        /*254c*/ 	.short	0x010a
        /*254e*/ 	.byte	0x23
	.zero		1


	//   ....[131]....
        /*2550*/ 	.word	0x00012390
        /*2554*/ 	.word	0x000000ff
        /*2558*/ 	.word	0x00038508
        /*255c*/ 	.short	0x010a
        /*255e*/ 	.byte	0x23
	.zero		1


	//   ....[132]....
        /*2560*/ 	.word	0x000123d0
        /*2564*/ 	.word	0x000000ff
        /*2568*/ 	.word	0x00038510
        /*256c*/ 	.short	0x010a
        /*256e*/ 	.byte	0x23
	.zero		1


	//   ....[133]....
        /*2570*/ 	.word	0x00012440
        /*2574*/ 	.word	0x00000003
        /*2578*/ 	.word	0x00038518
        /*257c*/ 	.short	0x010a
        /*257e*/ 	.byte	0x3f
	.zero		1


	//   ....[134]....
        /*2580*/ 	.word	0x000131c0
        /*2584*/ 	.word	0x0000000c
        /*2588*/ 	.word	0x000384b0
        /*258c*/ 	.short	0x010a
        /*258e*/ 	.byte	0x3f
	.zero		1


	//   ....[135]....
        /*2590*/ 	.word	0x00013480
        /*2594*/ 	.word	0x000000ff
        /*2598*/ 	.word	0x00038528
        /*259c*/ 	.short	0x0101
        /*259e*/ 	.byte	0x11
	.zero		1


	//   ....[136]....
        /*25a0*/ 	.word	0x00013540
        /*25a4*/ 	.word	0x00000003
        /*25a8*/ 	.word	0x00038400
        /*25ac*/ 	.short	0x010a
        /*25ae*/ 	.byte	0x3f
	.zero		1


	//   ....[137]....
        /*25b0*/ 	.word	0x00013680
        /*25b4*/ 	.word	0x00000002
        /*25b8*/ 	.word	0x00000000
        /*25bc*/ 	.short	0x0101
        /*25be*/ 	.byte	0x3f
	.zero		1


	//   ....[138]....
        /*25c0*/ 	.word	0x00013e60
        /*25c4*/ 	.word	0x00000007
        /*25c8*/ 	.word	0x00000000
        /*25cc*/ 	.short	0x010a
        /*25ce*/ 	.byte	0x3f
	.zero		1


	//   ....[139]....
        /*25d0*/ 	.word	0x00013ee0
        /*25d4*/ 	.word	0x00000008
        /*25d8*/ 	.word	0x00000000
        /*25dc*/ 	.short	0x010a
        /*25de*/ 	.byte	0x3f
	.zero		1


	//   ....[140]....
        /*25e0*/ 	.word	0x00013f70
        /*25e4*/ 	.word	0x00000009
        /*25e8*/ 	.word	0x00000000
        /*25ec*/ 	.short	0x010a
        /*25ee*/ 	.byte	0x3f
	.zero		1


	//   ....[141]....
        /*25f0*/ 	.word	0x00014000
        /*25f4*/ 	.word	0x00000008
        /*25f8*/ 	.word	0x00000000
        /*25fc*/ 	.short	0x010a
        /*25fe*/ 	.byte	0x3f
	.zero		1


	//   ....[142]....
        /*2600*/ 	.word	0x00014090
        /*2604*/ 	.word	0x0000000b
        /*2608*/ 	.word	0x00000000
        /*260c*/ 	.short	0x010a
        /*260e*/ 	.byte	0x3f
	.zero		1


	//   ....[143]....
        /*2610*/ 	.word	0x00014120
        /*2614*/ 	.word	0x00000003
        /*2618*/ 	.word	0x00000000
        /*261c*/ 	.short	0x010a
        /*261e*/ 	.byte	0x3f
	.zero		1


	//   ....[144]....
        /*2620*/ 	.word	0x00015da0
        /*2624*/ 	.word	0x0000000c
        /*2628*/ 	.word	0x00038440
        /*262c*/ 	.short	0x010a
        /*262e*/ 	.byte	0x3f
	.zero		1


	//   ....[145]....
        /*2630*/ 	.word	0x00015ec0
        /*2634*/ 	.word	0x0000000c
        /*2638*/ 	.word	0x00038400
        /*263c*/ 	.short	0x0101
        /*263e*/ 	.byte	0x3f
	.zero		1


	//   ....[146]....
        /*2640*/ 	.word	0x00015f90
        /*2644*/ 	.word	0x00000003
        /*2648*/ 	.word	0x00038440
        /*264c*/ 	.short	0x010a
        /*264e*/ 	.byte	0x3f
	.zero		1


	//   ....[147]....
        /*2650*/ 	.word	0x00016040
        /*2654*/ 	.word	0x00000003
        /*2658*/ 	.word	0x00038440
        /*265c*/ 	.short	0x010a
        /*265e*/ 	.byte	0x3f
	.zero		1


	//   ....[148]....
        /*2660*/ 	.word	0x000160f0
        /*2664*/ 	.word	0x00000003
        /*2668*/ 	.word	0x00038440
        /*266c*/ 	.short	0x010a
        /*266e*/ 	.byte	0x3f
	.zero		1


	//   ....[149]....
        /*2670*/ 	.word	0x000161a0
        /*2674*/ 	.word	0x00000003
        /*2678*/ 	.word	0x00038440
        /*267c*/ 	.short	0x010a
        /*267e*/ 	.byte	0x3f
	.zero		1


	//   ....[150]....
        /*2680*/ 	.word	0x00016250
        /*2684*/ 	.word	0x00000003
        /*2688*/ 	.word	0x00038440
        /*268c*/ 	.short	0x010a
        /*268e*/ 	.byte	0x3f
	.zero		1


	//   ....[151]....
        /*2690*/ 	.word	0x00016300
        /*2694*/ 	.word	0x00000003
        /*2698*/ 	.word	0x00038440
        /*269c*/ 	.short	0x010a
        /*269e*/ 	.byte	0x3f
	.zero		1


	//   ....[152]....
        /*26a0*/ 	.word	0x000163b0
        /*26a4*/ 	.word	0x00000003
        /*26a8*/ 	.word	0x00038440
        /*26ac*/ 	.short	0x010a
        /*26ae*/ 	.byte	0x3f
	.zero		1


	//   ....[153]....
        /*26b0*/ 	.word	0x00016460
        /*26b4*/ 	.word	0x00000003
        /*26b8*/ 	.word	0x00038440
        /*26bc*/ 	.short	0x010a
        /*26be*/ 	.byte	0x3f
	.zero		1


	//   ....[154]....
        /*26c0*/ 	.word	0x000164c0
        /*26c4*/ 	.word	0x00000003
        /*26c8*/ 	.word	0x00038480
        /*26cc*/ 	.short	0x010a
        /*26ce*/ 	.byte	0x3f
	.zero		1


	//   ....[155]....
        /*26d0*/ 	.word	0x00016520
        /*26d4*/ 	.word	0x00000008
        /*26d8*/ 	.word	0x00038480
        /*26dc*/ 	.short	0x010a
        /*26de*/ 	.byte	0x3f
	.zero		1


	//   ....[156]....
        /*26e0*/ 	.word	0x000165e0
        /*26e4*/ 	.word	0x00000004
        /*26e8*/ 	.word	0x000384e0
        /*26ec*/ 	.short	0x010a
        /*26ee*/ 	.byte	0x3f
	.zero		1


	//   ....[157]....
        /*26f0*/ 	.word	0x00016640
        /*26f4*/ 	.word	0x0000000c
        /*26f8*/ 	.word	0x000384e8
        /*26fc*/ 	.short	0x010a
        /*26fe*/ 	.byte	0x3f
	.zero		1


	//   ....[158]....
        /*2700*/ 	.word	0x000166a0
        /*2704*/ 	.word	0x0000000c
        /*2708*/ 	.word	0x000384f0
        /*270c*/ 	.short	0x010a
        /*270e*/ 	.byte	0x3f
	.zero		1


	//   ....[159]....
        /*2710*/ 	.word	0x00016700
        /*2714*/ 	.word	0x0000000c
        /*2718*/ 	.word	0x000384f8
        /*271c*/ 	.short	0x010a
        /*271e*/ 	.byte	0x3f
	.zero		1


	//   ....[160]....
        /*2720*/ 	.word	0x00016760
        /*2724*/ 	.word	0x0000000d
        /*2728*/ 	.word	0x000384e0
        /*272c*/ 	.short	0x010a
        /*272e*/ 	.byte	0x3f
	.zero		1


	//   ....[161]....
        /*2730*/ 	.word	0x000167c0
        /*2734*/ 	.word	0x0000000d
        /*2738*/ 	.word	0x000384e8
        /*273c*/ 	.short	0x010a
        /*273e*/ 	.byte	0x3f
	.zero		1


	//   ....[162]....
        /*2740*/ 	.word	0x00016820
        /*2744*/ 	.word	0x0000000d
        /*2748*/ 	.word	0x000384f0
        /*274c*/ 	.short	0x010a
        /*274e*/ 	.byte	0x3f
	.zero		1


	//   ....[163]....
        /*2750*/ 	.word	0x00016880
        /*2754*/ 	.word	0x0000000d
        /*2758*/ 	.word	0x000384f8
        /*275c*/ 	.short	0x010a
        /*275e*/ 	.byte	0x3f
	.zero		1


	//   ....[164]....
        /*2760*/ 	.word	0x000168e0
        /*2764*/ 	.word	0x0000000c
        /*2768*/ 	.word	0x000384e0
        /*276c*/ 	.short	0x010a
        /*276e*/ 	.byte	0x3f
	.zero		1


	//   ....[165]....
        /*2770*/ 	.word	0x00016940
        /*2774*/ 	.word	0x0000000c
        /*2778*/ 	.word	0x000384e8
        /*277c*/ 	.short	0x010a
        /*277e*/ 	.byte	0x3f
	.zero		1


	//   ....[166]....
        /*2780*/ 	.word	0x000169a0
        /*2784*/ 	.word	0x0000000c
        /*2788*/ 	.word	0x000384f0
        /*278c*/ 	.short	0x010a
        /*278e*/ 	.byte	0x3f
	.zero		1


	//   ....[167]....
        /*2790*/ 	.word	0x00016a00
        /*2794*/ 	.word	0x0000000c
        /*2798*/ 	.word	0x000384f8
        /*279c*/ 	.short	0x010a
        /*279e*/ 	.byte	0x3f
	.zero		1


	//   ....[168]....
        /*27a0*/ 	.word	0x00016a60
        /*27a4*/ 	.word	0x0000000d
        /*27a8*/ 	.word	0x000384e0
        /*27ac*/ 	.short	0x010a
        /*27ae*/ 	.byte	0x3f
	.zero		1


	//   ....[169]....
        /*27b0*/ 	.word	0x00016ac0
        /*27b4*/ 	.word	0x0000000d
        /*27b8*/ 	.word	0x000384e8
        /*27bc*/ 	.short	0x010a
        /*27be*/ 	.byte	0x3f
	.zero		1


	//   ....[170]....
        /*27c0*/ 	.word	0x00016b20
        /*27c4*/ 	.word	0x0000000d
        /*27c8*/ 	.word	0x000384f0
        /*27cc*/ 	.short	0x010a
        /*27ce*/ 	.byte	0x3f
	.zero		1


	//   ....[171]....
        /*27d0*/ 	.word	0x00016b80
        /*27d4*/ 	.word	0x0000000d
        /*27d8*/ 	.word	0x000384f8
        /*27dc*/ 	.short	0x010a
        /*27de*/ 	.byte	0x3f
	.zero		1


	//   ....[172]....
        /*27e0*/ 	.word	0x00016be0
        /*27e4*/ 	.word	0x00000003
        /*27e8*/ 	.word	0x00038400
        /*27ec*/ 	.short	0x010a
        /*27ee*/ 	.byte	0x3f
	.zero		1


	//   ....[173]....
        /*27f0*/ 	.word	0x00016c40
        /*27f4*/ 	.word	0x00000003
        /*27f8*/ 	.word	0x00038528
        /*27fc*/ 	.short	0x010a
        /*27fe*/ 	.byte	0x3f
	.zero		1


	//   ....[174]....
        /*2800*/ 	.word	0x00016ca0
        /*2804*/ 	.word	0x00000003
        /*2808*/ 	.word	0x00038400
        /*280c*/ 	.short	0x010a
        /*280e*/ 	.byte	0x3f
	.zero		1


	//   ....[175]....
        /*2810*/ 	.word	0x00016d00
        /*2814*/ 	.word	0x00000003
        /*2818*/ 	.word	0x00038500
        /*281c*/ 	.short	0x010a
        /*281e*/ 	.byte	0x3f
	.zero		1


	//   ....[176]....
        /*2820*/ 	.word	0x00016d60
        /*2824*/ 	.word	0x00000003
        /*2828*/ 	.word	0x00038508
        /*282c*/ 	.short	0x010a
        /*282e*/ 	.byte	0x3f
	.zero		1


	//   ....[177]....
        /*2830*/ 	.word	0x00016dc0
        /*2834*/ 	.word	0x00000003
        /*2838*/ 	.word	0x00038510
        /*283c*/ 	.short	0x010a
        /*283e*/ 	.byte	0x3f
	.zero		1


	//   ....[178]....
        /*2840*/ 	.word	0x00016e20
        /*2844*/ 	.word	0x00000003
        /*2848*/ 	.word	0x00038518
        /*284c*/ 	.short	0x010a
        /*284e*/ 	.byte	0x3f
	.zero		1


	//   ....[179]....
        /*2850*/ 	.word	0x00016e80
        /*2854*/ 	.word	0x00000003
        /*2858*/ 	.word	0x00038500
        /*285c*/ 	.short	0x010a
        /*285e*/ 	.byte	0x3f
	.zero		1


	//   ....[180]....
        /*2860*/ 	.word	0x00016ee0
        /*2864*/ 	.word	0x00000003
        /*2868*/ 	.word	0x00038508
        /*286c*/ 	.short	0x010a
        /*286e*/ 	.byte	0x3f
	.zero		1


	//   ....[181]....
        /*2870*/ 	.word	0x00016f40
        /*2874*/ 	.word	0x00000003
        /*2878*/ 	.word	0x00038510
        /*287c*/ 	.short	0x010a
        /*287e*/ 	.byte	0x3f
	.zero		1


	//   ....[182]....
        /*2880*/ 	.word	0x00016fa0
        /*2884*/ 	.word	0x00000003
        /*2888*/ 	.word	0x00038518
        /*288c*/ 	.short	0x010a
        /*288e*/ 	.byte	0x3f
	.zero		1


	//   ....[183]....
        /*2890*/ 	.word	0x00017000
        /*2894*/ 	.word	0x00000003
        /*2898*/ 	.word	0x00038500
        /*289c*/ 	.short	0x010a
        /*289e*/ 	.byte	0x3f
	.zero		1


	//   ....[184]....
        /*28a0*/ 	.word	0x00017060
        /*28a4*/ 	.word	0x00000003
        /*28a8*/ 	.word	0x00038508
        /*28ac*/ 	.short	0x010a
        /*28ae*/ 	.byte	0x3f
	.zero		1


	//   ....[185]....
        /*28b0*/ 	.word	0x000170c0
        /*28b4*/ 	.word	0x00000003
        /*28b8*/ 	.word	0x00038510
        /*28bc*/ 	.short	0x010a
        /*28be*/ 	.byte	0x3f
	.zero		1


	//   ....[186]....
        /*28c0*/ 	.word	0x00017120
        /*28c4*/ 	.word	0x00000003
        /*28c8*/ 	.word	0x00038518
        /*28cc*/ 	.short	0x010a
        /*28ce*/ 	.byte	0x3f
	.zero		1


	//   ....[187]....
        /*28d0*/ 	.word	0x00017180
        /*28d4*/ 	.word	0x00000003
        /*28d8*/ 	.word	0x00038500
        /*28dc*/ 	.short	0x010a
        /*28de*/ 	.byte	0x3f
	.zero		1


	//   ....[188]....
        /*28e0*/ 	.word	0x000171e0
        /*28e4*/ 	.word	0x00000003
        /*28e8*/ 	.word	0x00038508
        /*28ec*/ 	.short	0x010a
        /*28ee*/ 	.byte	0x3f
	.zero		1


	//   ....[189]....
        /*28f0*/ 	.word	0x00017240
        /*28f4*/ 	.word	0x00000003
        /*28f8*/ 	.word	0x00038510
        /*28fc*/ 	.short	0x010a
        /*28fe*/ 	.byte	0x3f
	.zero		1


	//   ....[190]....
        /*2900*/ 	.word	0x000172a0
        /*2904*/ 	.word	0x00000003
        /*2908*/ 	.word	0x00038518
        /*290c*/ 	.short	0x010a
        /*290e*/ 	.byte	0x3f
	.zero		1


	//   ....[191]....
        /*2910*/ 	.word	0x00017300
        /*2914*/ 	.word	0x00000003
        /*2918*/ 	.word	0x00038500
        /*291c*/ 	.short	0x010a
        /*291e*/ 	.byte	0x3f
	.zero		1


	//   ....[192]....
        /*2920*/ 	.word	0x00017360
        /*2924*/ 	.word	0x00000003
        /*2928*/ 	.word	0x00038508
        /*292c*/ 	.short	0x010a
        /*292e*/ 	.byte	0x3f
	.zero		1


	//   ....[193]....
        /*2930*/ 	.word	0x000173c0
        /*2934*/ 	.word	0x00000003
        /*2938*/ 	.word	0x00038510
        /*293c*/ 	.short	0x010a
        /*293e*/ 	.byte	0x3f
	.zero		1


	//   ....[194]....
        /*2940*/ 	.word	0x00017490
        /*2944*/ 	.word	0x0000000c
        /*2948*/ 	.word	0x000384b0
        /*294c*/ 	.short	0x010a
        /*294e*/ 	.byte	0x3f
	.zero		1


	//   ....[195]....
        /*2950*/ 	.word	0x000174e0
        /*2954*/ 	.word	0x00000003
        /*2958*/ 	.word	0x00038400
        /*295c*/ 	.short	0x010a
        /*295e*/ 	.byte	0x3f
	.zero		1


	//   ....[196]....
        /*2960*/ 	.word	0x000176f0
        /*2964*/ 	.word	0x00000007
        /*2968*/ 	.word	0x00000000
        /*296c*/ 	.short	0x010a
        /*296e*/ 	.byte	0x3f
	.zero		1


	//   ....[197]....
        /*2970*/ 	.word	0x00017740
        /*2974*/ 	.word	0x00000008
        /*2978*/ 	.word	0x00000000
        /*297c*/ 	.short	0x010a
        /*297e*/ 	.byte	0x3f
	.zero		1


	//   ....[198]....
        /*2980*/ 	.word	0x00017790
        /*2984*/ 	.word	0x00000009
        /*2988*/ 	.word	0x00000000
        /*298c*/ 	.short	0x010a
        /*298e*/ 	.byte	0x3f
	.zero		1


	//   ....[199]....
        /*2990*/ 	.word	0x000177e0
        /*2994*/ 	.word	0x00000008
        /*2998*/ 	.word	0x00000000
        /*299c*/ 	.short	0x010a
        /*299e*/ 	.byte	0x3f
	.zero		1


	//   ....[200]....
        /*29a0*/ 	.word	0x00017830
        /*29a4*/ 	.word	0x0000000b
        /*29a8*/ 	.word	0x00000000
        /*29ac*/ 	.short	0x010a
        /*29ae*/ 	.byte	0x3f
	.zero		1


	//   ....[201]....
        /*29b0*/ 	.word	0x00017880
        /*29b4*/ 	.word	0x0000000c
        /*29b8*/ 	.word	0x00038440
        /*29bc*/ 	.short	0x010a
        /*29be*/ 	.byte	0x3f
	.zero		1


	//   ....[202]....
        /*29c0*/ 	.word	0x000178d0
        /*29c4*/ 	.word	0x00000003
        /*29c8*/ 	.word	0x00038440
        /*29cc*/ 	.short	0x010a
        /*29ce*/ 	.byte	0x3f
	.zero		1


	//   ....[203]....
        /*29d0*/ 	.word	0x00017920
        /*29d4*/ 	.word	0x00000003
        /*29d8*/ 	.word	0x00038440
        /*29dc*/ 	.short	0x010a
        /*29de*/ 	.byte	0x3f
	.zero		1


	//   ....[204]....
        /*29e0*/ 	.word	0x00017970
        /*29e4*/ 	.word	0x00000003
        /*29e8*/ 	.word	0x00038440
        /*29ec*/ 	.short	0x010a
        /*29ee*/ 	.byte	0x3f
	.zero		1


	//   ....[205]....
        /*29f0*/ 	.word	0x000179c0
        /*29f4*/ 	.word	0x00000003
        /*29f8*/ 	.word	0x00038440
        /*29fc*/ 	.short	0x010a
        /*29fe*/ 	.byte	0x3f
	.zero		1


	//   ....[206]....
        /*2a00*/ 	.word	0x00017a10
        /*2a04*/ 	.word	0x00000003
        /*2a08*/ 	.word	0x00038440
        /*2a0c*/ 	.short	0x010a
        /*2a0e*/ 	.byte	0x3f
	.zero		1


	//   ....[207]....
        /*2a10*/ 	.word	0x00017a60
        /*2a14*/ 	.word	0x00000003
        /*2a18*/ 	.word	0x00038440
        /*2a1c*/ 	.short	0x010a
        /*2a1e*/ 	.byte	0x3f
	.zero		1


	//   ....[208]....
        /*2a20*/ 	.word	0x00017ab0
        /*2a24*/ 	.word	0x00000003
        /*2a28*/ 	.word	0x00038440
        /*2a2c*/ 	.short	0x010a
        /*2a2e*/ 	.byte	0x3f
	.zero		1


	//----- nvinfo : EIATTR_NUM_MBARRIERS
	.align		4
.L_39:
        /*2a30*/ 	.byte	0x03, 0x38
        /*2a32*/ 	.short	0x0026


	//----- nvinfo : EIATTR_EXIT_INSTR_OFFSETS
	.align		4
        /*2a34*/ 	.byte	0x04, 0x1c
        /*2a36*/ 	.short	(.L_41 - .L_40)


	//   ....[0]....
.L_40:
        /*2a38*/ 	.word	0x00002ec0


	//   ....[1]....
        /*2a3c*/ 	.word	0x00002f80


	//   ....[2]....
        /*2a40*/ 	.word	0x0000f8d0


	//   ....[3]....
        /*2a44*/ 	.word	0x0000f970


	//   ....[4]....
        /*2a48*/ 	.word	0x00012490


	//   ....[5]....
        /*2a4c*/ 	.word	0x00014170


	//   ....[6]....
        /*2a50*/ 	.word	0x00016490


	//----- nvinfo : EIATTR_MAX_THREADS
	.align		4
.L_41:
        /*2a54*/ 	.byte	0x04, 0x05
        /*2a56*/ 	.short	(.L_43 - .L_42)
.L_42:
        /*2a58*/ 	.word	0x00000180
        /*2a5c*/ 	.word	0x00000001
        /*2a60*/ 	.word	0x00000001


	//----- nvinfo : EIATTR_CRS_STACK_SIZE
	.align		4
.L_43:
        /*2a64*/ 	.byte	0x04, 0x1e
        /*2a66*/ 	.short	(.L_45 - .L_44)
.L_44:
        /*2a68*/ 	.word	0x00000000


	//----- nvinfo : EIATTR_CBANK_PARAM_SIZE
	.align		4
.L_45:
        /*2a6c*/ 	.byte	0x03, 0x19
        /*2a6e*/ 	.short	0x0770


	//----- nvinfo : EIATTR_PARAM_CBANK
	.align		4
        /*2a70*/ 	.byte	0x04, 0x0a
        /*2a72*/ 	.short	(.L_47 - .L_46)
	.align		4
.L_46:
        /*2a74*/ 	.word	index@(.nv.constant0._ZN7cutlass13device_kernelINS_4gemm6kernel13GemmUniversalINS1_17GroupProblemShapeIN4cute5tupleIJiiiEEEEENS1_10collective13CollectiveMmaINS1_39MainloopSm90ArrayTmaGmmaWarpSpecializedILi6ENS6_IJNS5_1CILi2EEENSC_ILi1EEESE_EEENS1_55KernelPtrArrayTmaWarpSpecializedCooperativeFP8FastAccumEEENS6_IJNSC_ILi256EEESI_NSC_ILi64EEEEEENS_12float_e4m3_tEPNS6_IJlSE_NSC_ILi0EEEEEESL_SO_NS5_8TiledMMAINS5_8MMA_AtomIJNS5_4SM904GMMA31MMA_64x256x32_F32E4M3E4M3_SS_TNILNSS_7ScaleInE1ELSU_1EEEEEENS5_6LayoutISF_NS6_IJSE_SM_SM_EEEEENS6_IJNS5_10UnderscoreES10_S10_EEEEENS5_13SM90_TMA_LOADENS5_14ComposedLayoutINS5_7SwizzleILi2ELi4ELi3EEENS5_18smem_ptr_flag_bitsILi8EEENSX_INS6_IJNSC_ILi8EEESJ_EEENS6_IJSJ_SE_EEEEEEEvNS5_8identityENS5_23SM90_TMA_LOAD_MULTICASTES1D_vS1E_EENS_8epilogue10collective18CollectiveEpilogueINS1H_30Sm90PtrArrayTmaWarpSpecializedILi4ELi2ELi16ELb1ELb0ELi2EEEJSK_NS6_IJNSC_ILi128EEENSC_ILi32EEEEEENS_6half_tEPNS6_IJSE_lSM_EEES1P_S1R_NS1H_6fusion15FusionCallbacksIS1L_NS1S_17LinearCombinationIS1P_fS1P_fLNS_15FloatRoundStyleE2EEESK_S1O_JEEES13_NS14_INS15_ILi3ELi4ELi3EEENS17_ILi16EEENSX_INS6_IJSJ_S19_EEENS6_IJSE_SJ_EEEEEEENS5_17SM75_U16x8_LDSM_TENS5_14SM90_TMA_STOREES23_NS5_17SM90_U16x8_STSM_TENS5_9Copy_AtomIJNS5_17SM90_U32x4_STSM_NES1P_EEEvEEEvvEEEEvNT_6ParamsE)
        /*2a78*/ 	.short	0x0210
        /*2a7a*/ 	.short	0x0770


	//----- nvinfo : EIATTR_SW_WAR
	.align		4
.L_47:
        /*2a7c*/ 	.byte	0x04, 0x36
        /*2a7e*/ 	.short	(.L_49 - .L_48)
.L_48:
        /*2a80*/ 	.word	0x00000008
.L_49:


//--------------------- .nv.callgraph             --------------------------
	.section	.nv.callgraph,"",@"SHT_CUDA_CALLGRAPH"
	.align	4
	.sectionentsize	8
	.align		4
        /*0000*/ 	.word	0x00000000
	.align		4
        /*0004*/ 	.word	0xffffffff
	.align		4
        /*0008*/ 	.word	index@(_ZN7cutlass13device_kernelINS_4gemm6kernel13GemmUniversalINS1_17GroupProblemShapeIN4cute5tupleIJiiiEEEEENS1_10collective13CollectiveMmaINS1_39MainloopSm90ArrayTmaGmmaWarpSpecializedILi6ENS6_IJNS5_1CILi2EEENSC_ILi1EEESE_EEENS1_55KernelPtrArrayTmaWarpSpecializedCooperativeFP8FastAccumEEENS6_IJNSC_ILi256EEESI_NSC_ILi64EEEEEENS_12float_e4m3_tEPNS6_IJlSE_NSC_ILi0EEEEEESL_SO_NS5_8TiledMMAINS5_8MMA_AtomIJNS5_4SM904GMMA31MMA_64x256x32_F32E4M3E4M3_SS_TNILNSS_7ScaleInE1ELSU_1EEEEEENS5_6LayoutISF_NS6_IJSE_SM_SM_EEEEENS6_IJNS5_10UnderscoreES10_S10_EEEEENS5_13SM90_TMA_LOADENS5_14ComposedLayoutINS5_7SwizzleILi2ELi4ELi3EEENS5_18smem_ptr_flag_bitsILi8EEENSX_INS6_IJNSC_ILi8EEESJ_EEENS6_IJSJ_SE_EEEEEEEvNS5_8identityENS5_23SM90_TMA_LOAD_MULTICASTES1D_vS1E_EENS_8epilogue10collective18CollectiveEpilogueINS1H_30Sm90PtrArrayTmaWarpSpecializedILi4ELi2ELi16ELb1ELb0ELi2EEEJSK_NS6_IJNSC_ILi128EEENSC_ILi32EEEEEENS_6half_tEPNS6_IJSE_lSM_EEES1P_S1R_NS1H_6fusion15FusionCallbacksIS1L_NS1S_17LinearCombinationIS1P_fS1P_fLNS_15FloatRoundStyleE2EEESK_S1O_JEEES13_NS14_INS15_ILi3ELi4ELi3EEENS17_ILi16EEENSX_INS6_IJSJ_S19_EEENS6_IJSE_SJ_EEEEEEENS5_17SM75_U16x8_LDSM_TENS5_14SM90_TMA_STOREES23_NS5_17SM90_U16x8_STSM_TENS5_9Copy_AtomIJNS5_17SM90_U32x4_STSM_NES1P_EEEvEEEvvEEEEvNT_6ParamsE)
	.align		4
        /*000c*/ 	.word	index@(__assertfail)
	.align		4
        /*0010*/ 	.word	0x00000000
	.align		4
        /*0014*/ 	.word	0xfffffffe
	.align		4
        /*0018*/ 	.word	0x00000000
	.align		4
        /*001c*/ 	.word	0xfffffffd
	.align		4
        /*0020*/ 	.word	0x00000000
	.align		4
        /*0024*/ 	.word	0xfffffffc


//--------------------- .nv.constant4             --------------------------
	.section	.nv.constant4,"a",@progbits
	.align	8
	.align		8
.nv.constant4:
        /*0000*/ 	.dword	__assertfail
	.align		8
        /*0008*/ 	.dword	__unnamed_1
	.align		8
        /*0010*/ 	.dword	_ZN39_INTERNAL_504f19f3_4_k_cu_cbc23927_27964cuda3std3__45__cpo5beginE
	.align		8
        /*0018*/ 	.dword	_ZN39_INTERNAL_504f19f3_4_k_cu_cbc23927_27964cuda3std3__45__cpo3endE
	.align		8
        /*0020*/ 	.dword	_ZN39_INTERNAL_504f19f3_4_k_cu_cbc23927_27964cuda3std3__45__cpo6cbeginE
	.align		8
        /*0028*/ 	.dword	_ZN39_INTERNAL_504f19f3_4_k_cu_cbc23927_27964cuda3std3__45__cpo4cendE
	.align		8
        /*0030*/ 	.dword	_ZN39_INTERNAL_504f19f3_4_k_cu_cbc23927_27964cuda3std3__441_GLOBAL__N__504f19f3_4_k_cu_cbc23927_27966ignoreE
	.align		8
        /*0038*/ 	.dword	_ZN39_INTERNAL_504f19f3_4_k_cu_cbc23927_27964cuda3std3__419piecewise_constructE
	.align		8
        /*0040*/ 	.dword	_ZN39_INTERNAL_504f19f3_4_k_cu_cbc23927_27964cuda3std3__48in_placeE
	.align		8
        /*0048*/ 	.dword	_ZN39_INTERNAL_504f19f3_4_k_cu_cbc23927_27964cuda3std6ranges3__45__cpo4swapE
	.align		8
        /*0050*/ 	.dword	_ZN39_INTERNAL_504f19f3_4_k_cu_cbc23927_27964cuda3std6ranges3__45__cpo9iter_moveE
	.align		8
        /*0058*/ 	.dword	_ZN39_INTERNAL_504f19f3_4_k_cu_cbc23927_27964cute7productE
	.align		8
        /*0060*/ 	.dword	_ZN39_INTERNAL_504f19f3_4_k_cu_cbc23927_27964cute1_E
	.align		8
        /*0068*/ 	.dword	$str$24
	.align		8
        /*0070*/ 	.dword	$str$25


//--------------------- .text._ZN7cutlass13device_kernelINS_4gemm6kernel13GemmUniversalINS1_17GroupProblemShapeIN4cute5tupleIJiiiEEEEENS1_10collective13CollectiveMmaINS1_39MainloopSm90ArrayTmaGmmaWarpSpecializedILi6ENS6_IJNS5_1CILi2EEENSC_ILi1EEESE_EEENS1_55KernelPtrArrayTmaWarpSpecializedCooperativeFP8FastAccumEEENS6_IJNSC_ILi256EEESI_NSC_ILi64EEEEEENS_12float_e4m3_tEPNS6_IJlSE_NSC_ILi0EEEEEESL_SO_NS5_8TiledMMAINS5_8MMA_AtomIJNS5_4SM904GMMA31MMA_64x256x32_F32E4M3E4M3_SS_TNILNSS_7ScaleInE1ELSU_1EEEEEENS5_6LayoutISF_NS6_IJSE_SM_SM_EEEEENS6_IJNS5_10UnderscoreES10_S10_EEEEENS5_13SM90_TMA_LOADENS5_14ComposedLayoutINS5_7SwizzleILi2ELi4ELi3EEENS5_18smem_ptr_flag_bitsILi8EEENSX_INS6_IJNSC_ILi8EEESJ_EEENS6_IJSJ_SE_EEEEEEEvNS5_8identityENS5_23SM90_TMA_LOAD_MULTICASTES1D_vS1E_EENS_8epilogue10collective18CollectiveEpilogueINS1H_30Sm90PtrArrayTmaWarpSpecializedILi4ELi2ELi16ELb1ELb0ELi2EEEJSK_NS6_IJNSC_ILi128EEENSC_ILi32EEEEEENS_6half_tEPNS6_IJSE_lSM_EEES1P_S1R_NS1H_6fusion15FusionCallbacksIS1L_NS1S_17LinearCombinationIS1P_fS1P_fLNS_15FloatRoundStyleE2EEESK_S1O_JEEES13_NS14_INS15_ILi3ELi4ELi3EEENS17_ILi16EEENSX_INS6_IJSJ_S19_EEENS6_IJSE_SJ_EEEEEEENS5_17SM75_U16x8_LDSM_TENS5_14SM90_TMA_STOREES23_NS5_17SM90_U16x8_STSM_TENS5_9Copy_AtomIJNS5_17SM90_U32x4_STSM_NES1P_EEEvEEEvvEEEEvNT_6ParamsE --------------------------
	.section	.text._ZN7cutlass13device_kernelINS_4gemm6kernel13GemmUniversalINS1_17GroupProblemShapeIN4cute5tupleIJiiiEEEEENS1_10collective13CollectiveMmaINS1_39MainloopSm90ArrayTmaGmmaWarpSpecializedILi6ENS6_IJNS5_1CILi2EEENSC_ILi1EEESE_EEENS1_55KernelPtrArrayTmaWarpSpecializedCooperativeFP8FastAccumEEENS6_IJNSC_ILi256EEESI_NSC_ILi64EEEEEENS_12float_e4m3_tEPNS6_IJlSE_NSC_ILi0EEEEEESL_SO_NS5_8TiledMMAINS5_8MMA_AtomIJNS5_4SM904GMMA31MMA_64x256x32_F32E4M3E4M3_SS_TNILNSS_7ScaleInE1ELSU_1EEEEEENS5_6LayoutISF_NS6_IJSE_SM_SM_EEEEENS6_IJNS5_10UnderscoreES10_S10_EEEEENS5_13SM90_TMA_LOADENS5_14ComposedLayoutINS5_7SwizzleILi2ELi4ELi3EEENS5_18smem_ptr_flag_bitsILi8EEENSX_INS6_IJNSC_ILi8EEESJ_EEENS6_IJSJ_SE_EEEEEEEvNS5_8identityENS5_23SM90_TMA_LOAD_MULTICASTES1D_vS1E_EENS_8epilogue10collective18CollectiveEpilogueINS1H_30Sm90PtrArrayTmaWarpSpecializedILi4ELi2ELi16ELb1ELb0ELi2EEEJSK_NS6_IJNSC_ILi128EEENSC_ILi32EEEEEENS_6half_tEPNS6_IJSE_lSM_EEES1P_S1R_NS1H_6fusion15FusionCallbacksIS1L_NS1S_17LinearCombinationIS1P_fS1P_fLNS_15FloatRoundStyleE2EEESK_S1O_JEEES13_NS14_INS15_ILi3ELi4ELi3EEENS17_ILi16EEENSX_INS6_IJSJ_S19_EEENS6_IJSE_SJ_EEEEEEENS5_17SM75_U16x8_LDSM_TENS5_14SM90_TMA_STOREES23_NS5_17SM90_U16x8_STSM_TENS5_9Copy_AtomIJNS5_17SM90_U32x4_STSM_NES1P_EEEvEEEvvEEEEvNT_6ParamsE,"ax",@progbits
	.align	128
.text._ZN7cutlass13device_kernelINS_4gemm6kernel13GemmUniversalINS1_17GroupProblemShapeIN4cute5tupleIJiiiEEEEENS1_10collective13CollectiveMmaINS1_39MainloopSm90ArrayTmaGmmaWarpSpecializedILi6ENS6_IJNS5_1CILi2EEENSC_ILi1EEESE_EEENS1_55KernelPtrArrayTmaWarpSpecializedCooperativeFP8FastAccumEEENS6_IJNSC_ILi256EEESI_NSC_ILi64EEEEEENS_12float_e4m3_tEPNS6_IJlSE_NSC_ILi0EEEEEESL_SO_NS5_8TiledMMAINS5_8MMA_AtomIJNS5_4SM904GMMA31MMA_64x256x32_F32E4M3E4M3_SS_TNILNSS_7ScaleInE1ELSU_1EEEEEENS5_6LayoutISF_NS6_IJSE_SM_SM_EEEEENS6_IJNS5_10UnderscoreES10_S10_EEEEENS5_13SM90_TMA_LOADENS5_14ComposedLayoutINS5_7SwizzleILi2ELi4ELi3EEENS5_18smem_ptr_flag_bitsILi8EEENSX_INS6_IJNSC_ILi8EEESJ_EEENS6_IJSJ_SE_EEEEEEEvNS5_8identityENS5_23SM90_TMA_LOAD_MULTICASTES1D_vS1E_EENS_8epilogue10collective18CollectiveEpilogueINS1H_30Sm90PtrArrayTmaWarpSpecializedILi4ELi2ELi16ELb1ELb0ELi2EEEJSK_NS6_IJNSC_ILi128EEENSC_ILi32EEEEEENS_6half_tEPNS6_IJSE_lSM_EEES1P_S1R_NS1H_6fusion15FusionCallbacksIS1L_NS1S_17LinearCombinationIS1P_fS1P_fLNS_15FloatRoundStyleE2EEESK_S1O_JEEES13_NS14_INS15_ILi3ELi4ELi3EEENS17_ILi16EEENSX_INS6_IJSJ_S19_EEENS6_IJSE_SJ_EEEEEEENS5_17SM75_U16x8_LDSM_TENS5_14SM90_TMA_STOREES23_NS5_17SM90_U16x8_STSM_TENS5_9Copy_AtomIJNS5_17SM90_U32x4_STSM_NES1P_EEEvEEEvvEEEEvNT_6ParamsE:
        .type           _ZN7cutlass13device_kernelINS_4gemm6kernel13GemmUniversalINS1_17GroupProblemShapeIN4cute5tupleIJiiiEEEEENS1_10collective13CollectiveMmaINS1_39MainloopSm90ArrayTmaGmmaWarpSpecializedILi6ENS6_IJNS5_1CILi2EEENSC_ILi1EEESE_EEENS1_55KernelPtrArrayTmaWarpSpecializedCooperativeFP8FastAccumEEENS6_IJNSC_ILi256EEESI_NSC_ILi64EEEEEENS_12float_e4m3_tEPNS6_IJlSE_NSC_ILi0EEEEEESL_SO_NS5_8TiledMMAINS5_8MMA_AtomIJNS5_4SM904GMMA31MMA_64x256x32_F32E4M3E4M3_SS_TNILNSS_7ScaleInE1ELSU_1EEEEEENS5_6LayoutISF_NS6_IJSE_SM_SM_EEEEENS6_IJNS5_10UnderscoreES10_S10_EEEEENS5_13SM90_TMA_LOADENS5_14ComposedLayoutINS5_7SwizzleILi2ELi4ELi3EEENS5_18smem_ptr_flag_bitsILi8EEENSX_INS6_IJNSC_ILi8EEESJ_EEENS6_IJSJ_SE_EEEEEEEvNS5_8identityENS5_23SM90_TMA_LOAD_MULTICASTES1D_vS1E_EENS_8epilogue10collective18CollectiveEpilogueINS1H_30Sm90PtrArrayTmaWarpSpecializedILi4ELi2ELi16ELb1ELb0ELi2EEEJSK_NS6_IJNSC_ILi128EEENSC_ILi32EEEEEENS_6half_tEPNS6_IJSE_lSM_EEES1P_S1R_NS1H_6fusion15FusionCallbacksIS1L_NS1S_17LinearCombinationIS1P_fS1P_fLNS_15FloatRoundStyleE2EEESK_S1O_JEEES13_NS14_INS15_ILi3ELi4ELi3EEENS17_ILi16EEENSX_INS6_IJSJ_S19_EEENS6_IJSE_SJ_EEEEEEENS5_17SM75_U16x8_LDSM_TENS5_14SM90_TMA_STOREES23_NS5_17SM90_U16x8_STSM_TENS5_9Copy_AtomIJNS5_17SM90_U32x4_STSM_NES1P_EEEvEEEvvEEEEvNT_6ParamsE,@function
        .size           _ZN7cutlass13device_kernelINS_4gemm6kernel13GemmUniversalINS1_17GroupProblemShapeIN4cute5tupleIJiiiEEEEENS1_10collective13CollectiveMmaINS1_39MainloopSm90ArrayTmaGmmaWarpSpecializedILi6ENS6_IJNS5_1CILi2EEENSC_ILi1EEESE_EEENS1_55KernelPtrArrayTmaWarpSpecializedCooperativeFP8FastAccumEEENS6_IJNSC_ILi256EEESI_NSC_ILi64EEEEEENS_12float_e4m3_tEPNS6_IJlSE_NSC_ILi0EEEEEESL_SO_NS5_8TiledMMAINS5_8MMA_AtomIJNS5_4SM904GMMA31MMA_64x256x32_F32E4M3E4M3_SS_TNILNSS_7ScaleInE1ELSU_1EEEEEENS5_6LayoutISF_NS6_IJSE_SM_SM_EEEEENS6_IJNS5_10UnderscoreES10_S10_EEEEENS5_13SM90_TMA_LOADENS5_14ComposedLayoutINS5_7SwizzleILi2ELi4ELi3EEENS5_18smem_ptr_flag_bitsILi8EEENSX_INS6_IJNSC_ILi8EEESJ_EEENS6_IJSJ_SE_EEEEEEEvNS5_8identityENS5_23SM90_TMA_LOAD_MULTICASTES1D_vS1E_EENS_8epilogue10collective18CollectiveEpilogueINS1H_30Sm90PtrArrayTmaWarpSpecializedILi4ELi2ELi16ELb1ELb0ELi2EEEJSK_NS6_IJNSC_ILi128EEENSC_ILi32EEEEEENS_6half_tEPNS6_IJSE_lSM_EEES1P_S1R_NS1H_6fusion15FusionCallbacksIS1L_NS1S_17LinearCombinationIS1P_fS1P_fLNS_15FloatRoundStyleE2EEESK_S1O_JEEES13_NS14_INS15_ILi3ELi4ELi3EEENS17_ILi16EEENSX_INS6_IJSJ_S19_EEENS6_IJSE_SJ_EEEEEEENS5_17SM75_U16x8_LDSM_TENS5_14SM90_TMA_STOREES23_NS5_17SM90_U16x8_STSM_TENS5_9Copy_AtomIJNS5_17SM90_U32x4_STSM_NES1P_EEEvEEEvvEEEEvNT_6ParamsE,(.L_x_426 - _ZN7cutlass13device_kernelINS_4gemm6kernel13GemmUniversalINS1_17GroupProblemShapeIN4cute5tupleIJiiiEEEEENS1_10collective13CollectiveMmaINS1_39MainloopSm90ArrayTmaGmmaWarpSpecializedILi6ENS6_IJNS5_1CILi2EEENSC_ILi1EEESE_EEENS1_55KernelPtrArrayTmaWarpSpecializedCooperativeFP8FastAccumEEENS6_IJNSC_ILi256EEESI_NSC_ILi64EEEEEENS_12float_e4m3_tEPNS6_IJlSE_NSC_ILi0EEEEEESL_SO_NS5_8TiledMMAINS5_8MMA_AtomIJNS5_4SM904GMMA31MMA_64x256x32_F32E4M3E4M3_SS_TNILNSS_7ScaleInE1ELSU_1EEEEEENS5_6LayoutISF_NS6_IJSE_SM_SM_EEEEENS6_IJNS5_10UnderscoreES10_S10_EEEEENS5_13SM90_TMA_LOADENS5_14ComposedLayoutINS5_7SwizzleILi2ELi4ELi3EEENS5_18smem_ptr_flag_bitsILi8EEENSX_INS6_IJNSC_ILi8EEESJ_EEENS6_IJSJ_SE_EEEEEEEvNS5_8identityENS5_23SM90_TMA_LOAD_MULTICASTES1D_vS1E_EENS_8epilogue10collective18CollectiveEpilogueINS1H_30Sm90PtrArrayTmaWarpSpecializedILi4ELi2ELi16ELb1ELb0ELi2EEEJSK_NS6_IJNSC_ILi128EEENSC_ILi32EEEEEENS_6half_tEPNS6_IJSE_lSM_EEES1P_S1R_NS1H_6fusion15FusionCallbacksIS1L_NS1S_17LinearCombinationIS1P_fS1P_fLNS_15FloatRoundStyleE2EEESK_S1O_JEEES13_NS14_INS15_ILi3ELi4ELi3EEENS17_ILi16EEENSX_INS6_IJSJ_S19_EEENS6_IJSE_SJ_EEEEEEENS5_17SM75_U16x8_LDSM_TENS5_14SM90_TMA_STOREES23_NS5_17SM90_U16x8_STSM_TENS5_9Copy_AtomIJNS5_17SM90_U32x4_STSM_NES1P_EEEvEEEvvEEEEvNT_6ParamsE)
        .other          _ZN7cutlass13device_kernelINS_4gemm6kernel13GemmUniversalINS1_17GroupProblemShapeIN4cute5tupleIJiiiEEEEENS1_10collective13CollectiveMmaINS1_39MainloopSm90ArrayTmaGmmaWarpSpecializedILi6ENS6_IJNS5_1CILi2EEENSC_ILi1EEESE_EEENS1_55KernelPtrArrayTmaWarpSpecializedCooperativeFP8FastAccumEEENS6_IJNSC_ILi256EEESI_NSC_ILi64EEEEEENS_12float_e4m3_tEPNS6_IJlSE_NSC_ILi0EEEEEESL_SO_NS5_8TiledMMAINS5_8MMA_AtomIJNS5_4SM904GMMA31MMA_64x256x32_F32E4M3E4M3_SS_TNILNSS_7ScaleInE1ELSU_1EEEEEENS5_6LayoutISF_NS6_IJSE_SM_SM_EEEEENS6_IJNS5_10UnderscoreES10_S10_EEEEENS5_13SM90_TMA_LOADENS5_14ComposedLayoutINS5_7SwizzleILi2ELi4ELi3EEENS5_18smem_ptr_flag_bitsILi8EEENSX_INS6_IJNSC_ILi8EEESJ_EEENS6_IJSJ_SE_EEEEEEEvNS5_8identityENS5_23SM90_TMA_LOAD_MULTICASTES1D_vS1E_EENS_8epilogue10collective18CollectiveEpilogueINS1H_30Sm90PtrArrayTmaWarpSpecializedILi4ELi2ELi16ELb1ELb0ELi2EEEJSK_NS6_IJNSC_ILi128EEENSC_ILi32EEEEEENS_6half_tEPNS6_IJSE_lSM_EEES1P_S1R_NS1H_6fusion15FusionCallbacksIS1L_NS1S_17LinearCombinationIS1P_fS1P_fLNS_15FloatRoundStyleE2EEESK_S1O_JEEES13_NS14_INS15_ILi3ELi4ELi3EEENS17_ILi16EEENSX_INS6_IJSJ_S19_EEENS6_IJSE_SJ_EEEEEEENS5_17SM75_U16x8_LDSM_TENS5_14SM90_TMA_STOREES23_NS5_17SM90_U16x8_STSM_TENS5_9Copy_AtomIJNS5_17SM90_U32x4_STSM_NES1P_EEEvEEEvvEEEEvNT_6ParamsE,@"STO_CUDA_ENTRY STV_DEFAULT"
_ZN7cutlass13device_kernelINS_4gemm6kernel13GemmUniversalINS1_17GroupProblemShapeIN4cute5tupleIJiiiEEEEENS1_10collective13CollectiveMmaINS1_39MainloopSm90ArrayTmaGmmaWarpSpecializedILi6ENS6_IJNS5_1CILi2EEENSC_ILi1EEESE_EEENS1_55KernelPtrArrayTmaWarpSpecializedCooperativeFP8FastAccumEEENS6_IJNSC_ILi256EEESI_NSC_ILi64EEEEEENS_12float_e4m3_tEPNS6_IJlSE_NSC_ILi0EEEEEESL_SO_NS5_8TiledMMAINS5_8MMA_AtomIJNS5_4SM904GMMA31MMA_64x256x32_F32E4M3E4M3_SS_TNILNSS_7ScaleInE1ELSU_1EEEEEENS5_6LayoutISF_NS6_IJSE_SM_SM_EEEEENS6_IJNS5_10UnderscoreES10_S10_EEEEENS5_13SM90_TMA_LOADENS5_14ComposedLayoutINS5_7SwizzleILi2ELi4ELi3EEENS5_18smem_ptr_flag_bitsILi8EEENSX_INS6_IJNSC_ILi8EEESJ_EEENS6_IJSJ_SE_EEEEEEEvNS5_8identityENS5_23SM90_TMA_LOAD_MULTICASTES1D_vS1E_EENS_8epilogue10collective18CollectiveEpilogueINS1H_30Sm90PtrArrayTmaWarpSpecializedILi4ELi2ELi16ELb1ELb0ELi2EEEJSK_NS6_IJNSC_ILi128EEENSC_ILi32EEEEEENS_6half_tEPNS6_IJSE_lSM_EEES1P_S1R_NS1H_6fusion15FusionCallbacksIS1L_NS1S_17LinearCombinationIS1P_fS1P_fLNS_15FloatRoundStyleE2EEESK_S1O_JEEES13_NS14_INS15_ILi3ELi4ELi3EEENS17_ILi16EEENSX_INS6_IJSJ_S19_EEENS6_IJSE_SJ_EEEEEEENS5_17SM75_U16x8_LDSM_TENS5_14SM90_TMA_STOREES23_NS5_17SM90_U16x8_STSM_TENS5_9Copy_AtomIJNS5_17SM90_U32x4_STSM_NES1P_EEEvEEEvvEEEEvNT_6ParamsE:
[----:B------:R-:W1:Y:S02]  /*0000*/  LDC R1, c[0x0][0x28] ;  /* 0x00000a00ff017b82 */ /* 0x000e640000000800 */
[----:B-1----:R-:W-:-:S06]  /*0010*/  VIADD R1, R1, 0xfffffb18 ;  /* 0xfffffb1801017836 */ /* 0x002fcc0000000000 */
[----:B------:R-:W1:Y:S01]  /*0020*/  LDC.64 R4, c[0x0][0x918] ;  /* 0x00024600ff047b82 */ /* 0x000e620000000a00 */
[----:B------:R-:W-:Y:S01]  /*0030*/  ULDC.64 UR56, c[0x0][0x208] ;  /* 0x0000820000387ab9 */ /* 0x000fe20000000a00 */
[----:B------:R-:W2:Y:S01]  /*0040*/  S2R R21, SR_TID.X ;  /* 0x0000000000157919 */ /* 0x000ea20000002100 */
[----:B------:R-:W-:Y:S01]  /*0050*/  ULDC UR4, c[0x0][0x910] ;  /* 0x0002440000047ab9 */ /* 0x000fe20000000800 */
[----:B------:R-:W-:Y:S01]  /*0060*/  ULDC.64 UR20, c[0x0][0x8d0] ;  /* 0x0002340000147ab9 */ /* 0x000fe20000000a00 */
[----:B------:R-:W-:Y:S01]  /*0070*/  ULDC.64 UR14, c[0x0][0x8c8] ;  /* 0x00023200000e7ab9 */ /* 0x000fe20000000a00 */
[----:B------:R-:W-:Y:S01]  /*0080*/  MOV R8, RZ ;  /* 0x000000ff00087202 */ /* 0x000fe20000000f00 */
[----:B------:R-:W-:Y:S01]  /*0090*/  IMAD.MOV.U32 R0, RZ, RZ, RZ ;  /* 0x000000ffff007224 */ /* 0x000fe200078e00ff */
[----:B------:R-:W3:Y:S01]  /*00a0*/  S2UR UR8, SR_CTAID.Y ;  /* 0x00000000000879c3 */ /* 0x000ee20000002600 */
[----:B------:R-:W-:Y:S01]  /*00b0*/  ULDC.64 UR16, c[0x0][0x8e0] ;  /* 0x0002380000107ab9 */ /* 0x000fe20000000a00 */
[----:B------:R-:W-:Y:S01]  /*00c0*/  ULDC.64 UR22, c[0x0][0x8e8] ;  /* 0x00023a0000167ab9 */ /* 0x000fe20000000a00 */
[----:B-1----:R-:W4:Y:S01]  /*00d0*/  LDG.E R7, desc[UR56][R4.64] ;  /* 0x0000003804077981 */ /* 0x002f22000c1e1900 */
[----:B------:R-:W-:-:S03]  /*00e0*/  IMAD.U32 R11, RZ, RZ, UR4 ;  /* 0x00000004ff0b7e24 */ /* 0x000fc6000f8e00ff */
[----:B------:R-:W4:Y:S01]  /*00f0*/  LDG.E R6, desc[UR56][R4.64+0x4] ;  /* 0x0000043804067981 */ /* 0x000f22000c1e1900 */
[----:B--2---:R-:W-:Y:S01]  /*0100*/  LOP3.LUT R20, R21, 0x1f, RZ, 0xc0, !PT ;  /* 0x0000001f15147812 */ /* 0x004fe200078ec0ff */
[----:B------:R-:W-:Y:S01]  /*0110*/  UISETP.NE.U32.AND UP0, UPT, UR20, URZ, UPT ;  /* 0x0000003f1400728c */ /* 0x000fe2000bf05070 */
[----:B------:R-:W1:Y:S01]  /*0120*/  S2UR UR40, SR_CTAID.X ;  /* 0x00000000002879c3 */ /* 0x000e620000002500 */
[----:B------:R-:W-:Y:S01]  /*0130*/  ULDC UR4, c[0x0][0x908] ;  /* 0x0002420000047ab9 */ /* 0x000fe20000000800 */
[----:B------:R-:W-:Y:S01]  /*0140*/  ISETP.GE.AND P0, PT, R20, R11, PT ;  /* 0x0000000b1400720c */ /* 0x000fe20003f06270 */
[----:B------:R-:W-:Y:S02]  /*0150*/  UISETP.NE.AND.EX UP0, UPT, UR21, URZ, UPT, UP0 ;  /* 0x0000003f1500728c */ /* 0x000fe4000bf05300 */
[----:B------:R-:W-:-:S09]  /*0160*/  UISETP.NE.AND UP3, UPT, UR4, 0x1, UPT ;  /* 0x000000010400788c */ /* 0x000fd2000bf65270 */
[----:B------:R-:W-:Y:S01]  /*0170*/  @UP0 ULDC UR10, c[0x0][0x8dc] ;  /* 0x00023700000a0ab9 */ /* 0x000fe20000000800 */
[----:B------:R-:W2:Y:S01]  /*0180*/  @!P0 LDC.64 R2, c[0x0][0x918] ;  /* 0x00024600ff028b82 */ /* 0x000ea20000000a00 */
[----:B---3--:R-:W-:Y:S01]  /*0190*/  @UP3 UMOV UR6, UR8 ;  /* 0x0000000800063c82 */ /* 0x008fe20008000000 */
[----:B------:R-:W-:Y:S01]  /*01a0*/  @UP3 ULDC UR18, c[0x0][0x10] ;  /* 0x0000040000123ab9 */ /* 0x000fe20000000800 */
[----:B------:R-:W-:Y:S01]  /*01b0*/  @UP3 UMOV UR4, UR6 ;  /* 0x0000000600043c82 */ /* 0x000fe20008000000 */
[----:B------:R-:W-:Y:S01]  /*01c0*/  @UP3 UMOV UR5, URZ ;  /* 0x0000003f00053c82 */ /* 0x000fe20008000000 */
[----:B------:R-:W-:Y:S01]  /*01d0*/  @!UP3 UMOV UR6, UR8 ;  /* 0x000000080006bc82 */ /* 0x000fe20008000000 */
[----:B-1----:R-:W-:Y:S01]  /*01e0*/  @UP3 UIMAD.WIDE.U32 UR18, UR40, UR18, UR4 ;  /* 0x00000012281232a5 */ /* 0x002fe2000f8e0004 */
[----:B------:R-:W-:Y:S01]  /*01f0*/  @UP3 UMOV UR9, URZ ;  /* 0x0000003f00093c82 */ /* 0x000fe20008000000 */
[----:B--2---:R-:W-:-:S05]  /*0200*/  @!P0 IMAD.WIDE.U32 R2, R20, 0xc, R2 ;  /* 0x0000000c14028825 */ /* 0x004fca00078e0002 */
[----:B------:R1:W5:Y:S04]  /*0210*/  @!P0 LDG.E R8, desc[UR56][R2.64] ;  /* 0x0000003802088981 */ /* 0x000368000c1e1900 */
[----:B------:R1:W5:Y:S01]  /*0220*/  @!P0 LDG.E R0, desc[UR56][R2.64+0x4] ;  /* 0x0000043802008981 */ /* 0x000362000c1e1900 */
[----:B------:R-:W-:Y:S01]  /*0230*/  ISETP.NE.U32.AND P0, PT, RZ, UR22, PT ;  /* 0x00000016ff007c0c */ /* 0x000fe2000bf05070 */
[----:B------:R-:W-:-:S03]  /*0240*/  @!UP3 ULDC UR7, c[0x0][0xc] ;  /* 0x000003000007bab9 */ /* 0x000fc60000000800 */
[----:B------:R-:W-:Y:S01]  /*0250*/  ISETP.NE.AND.EX P0, PT, RZ, UR23, PT, P0 ;  /* 0x00000017ff007c0c */ /* 0x000fe2000bf05300 */
[----:B------:R-:W-:Y:S01]  /*0260*/  UMOV UR41, URZ ;  /* 0x0000003f00297c82 */ /* 0x000fe20008000000 */
[----:B------:R-:W-:Y:S01]  /*0270*/  @UP3 UIADD3 UR9, UR19, UR9, URZ ;  /* 0x0000000913093290 */ /* 0x000fe2000fffe03f */
[----:B----4-:R-:W-:Y:S02]  /*0280*/  R2UR UR12, R7 ;  /* 0x00000000070c72ca */ /* 0x010fe400000e0000 */
[----:B------:R-:W-:-:S11]  /*0290*/  R2UR UR26, R6 ;  /* 0x00000000061a72ca */ /* 0x000fd600000e0000 */
[----:B------:R-:W-:-:S04]  /*02a0*/  UIADD3 UR11, UP1, UR12, UR14, URZ ;  /* 0x0000000e0c0b7290 */ /* 0x000fc8000ff3e03f */
[----:B------:R-:W-:Y:S02]  /*02b0*/  ULEA.HI.X.SX32 UR12, UR12, UR15, 0x1, UP1 ;  /* 0x0000000f0c0c7291 */ /* 0x000fe400088f0e3f */
[----:B------:R-:W-:-:S04]  /*02c0*/  UIADD3 UR11, UP1, UR11, -0x1, URZ ;  /* 0xffffffff0b0b7890 */ /* 0x000fc8000ff3e03f */
[----:B------:R-:W-:Y:S02]  /*02d0*/  UIADD3.X UR12, UR12, -0x1, URZ, UP1, !UPT ;  /* 0xffffffff0c0c7890 */ /* 0x000fe40008ffe43f */
[----:B------:R-:W-:-:S04]  /*02e0*/  @UP0 UIADD3 UR10, UP1, UR11, UR10, URZ ;  /* 0x0000000a0b0a0290 */ /* 0x000fc8000ff3e03f */
[----:B------:R-:W-:Y:S02]  /*02f0*/  @UP0 UIADD3.X UR28, URZ, UR12, URZ, UP1, !UPT ;  /* 0x0000000c3f1c0290 */ /* 0x000fe40008ffe43f */
[----:B------:R-:W-:Y:S02]  /*0300*/  UIADD3 UR13, UP1, UR26, UR16, URZ ;  /* 0x000000101a0d7290 */ /* 0x000fe4000ff3e03f */
[----:B------:R-:W-:Y:S02]  /*0310*/  @UP0 UIMAD.WIDE.U32 UR24, UR28, UR20, URZ ;  /* 0x000000141c1802a5 */ /* 0x000fe4000f8e003f */
[----:B------:R-:W-:Y:S02]  /*0320*/  ULEA.HI.X.SX32 UR8, UR26, UR17, 0x1, UP1 ;  /* 0x000000111a087291 */ /* 0x000fe400088f0e3f */
[----:B------:R-:W-:Y:S02]  /*0330*/  @UP0 UIMAD.WIDE.U32 UR24, UP1, UR10, UR21, UR24 ;  /* 0x000000150a1802a5 */ /* 0x000fe4000f820018 */
[----:B------:R-:W-:-:S02]  /*0340*/  @UP0 UIMAD.WIDE.U32 UR4, UR10, UR20, URZ ;  /* 0x000000140a0402a5 */ /* 0x000fc4000f8e003f */
[----:B------:R-:W-:Y:S02]  /*0350*/  @UP0 UIADD3.X UR27, URZ, URZ, URZ, UP1, !UPT ;  /* 0x0000003f3f1b0290 */ /* 0x000fe40008ffe43f */
[----:B------:R-:W-:Y:S01]  /*0360*/  @UP0 UIADD3 URZ, UP1, UR5, UR24, URZ ;  /* 0x00000018053f0290 */ /* 0x000fe2000ff3e03f */
[----:B------:R-:W-:Y:S01]  /*0370*/  @UP0 UMOV UR26, UR25 ;  /* 0x00000019001a0c82 */ /* 0x000fe20008000000 */
[----:B------:R-:W-:Y:S02]  /*0380*/  @!UP3 UIMAD.WIDE.U32 UR4, UR7, UR6, UR40 ;  /* 0x000000060704b2a5 */ /* 0x000fe4000f8e0028 */
[----:B------:R-:W-:Y:S02]  /*0390*/  @UP0 UIMAD.WIDE.U32.X UR24, UR28, UR21, UR26, UP1 ;  /* 0x000000151c1802a5 */ /* 0x000fe400088e041a */
[----:B------:R-:W-:Y:S01]  /*03a0*/  UIADD3 UR13, UP2, UR13, -0x1, URZ ;  /* 0xffffffff0d0d7890 */ /* 0x000fe2000ff5e03f */
[----:B------:R-:W-:Y:S02]  /*03b0*/  @UP3 UMOV UR10, UR18 ;  /* 0x00000012000a3c82 */ /* 0x000fe40008000000 */
[----:B------:R-:W-:Y:S01]  /*03c0*/  @!UP3 UMOV UR10, UR4 ;  /* 0x00000004000abc82 */ /* 0x000fe20008000000 */
[----:B------:R-:W-:Y:S01]  /*03d0*/  UIADD3.X UR19, UR8, -0x1, URZ, UP2, !UPT ;  /* 0xffffffff08137890 */ /* 0x000fe200097fe43f */
[----:B------:R-:W-:Y:S01]  /*03e0*/  @!UP3 UMOV UR9, UR5 ;  /* 0x000000050009bc82 */ /* 0x000fe20008000000 */
[----:B------:R-:W-:Y:S01]  /*03f0*/  @UP0 UMOV UR11, UR24 ;  /* 0x00000018000b0c82 */ /* 0x000fe20008000000 */
[----:B------:R-:W-:Y:S01]  /*0400*/  @UP0 UMOV UR12, UR25 ;  /* 0x00000019000c0c82 */ /* 0x000fe20008000000 */
[----:B-1----:R-:W-:Y:S08]  /*0410*/  @!P0 BRA `(.L_x_0) ;  /* 0x0000000000308947 */ /* 0x002ff00003800000 */
[----:B------:R-:W-:Y:S02]  /*0420*/  ULDC UR7, c[0x0][0x8f4] ;  /* 0x00023d0000077ab9 */ /* 0x000fe40000000800 */
[----:B------:R-:W-:-:S04]  /*0430*/  UIADD3 UR7, UP1, UR13, UR7, URZ ;  /* 0x000000070d077290 */ /* 0x000fc8000ff3e03f */
[----:B------:R-:W-:-:S04]  /*0440*/  UIADD3.X UR8, URZ, UR19, URZ, UP1, !UPT ;  /* 0x000000133f087290 */ /* 0x000fc80008ffe43f */
[----:B------:R-:W-:-:S04]  /*0450*/  UIMAD.WIDE.U32 UR4, UR8, UR22, URZ ;  /* 0x00000016080472a5 */ /* 0x000fc8000f8e003f */
[----:B------:R-:W-:Y:S02]  /*0460*/  UIMAD.WIDE.U32 UR18, UP1, UR7, UR23, UR4 ;  /* 0x00000017071272a5 */ /* 0x000fe4000f820004 */
[----:B------:R-:W-:Y:S02]  /*0470*/  UIMAD.WIDE.U32 UR4, UR7, UR22, URZ ;  /* 0x00000016070472a5 */ /* 0x000fe4000f8e003f */
[----:B------:R-:W-:Y:S02]  /*0480*/  UIADD3.X UR25, URZ, URZ, URZ, UP1, !UPT ;  /* 0x0000003f3f197290 */ /* 0x000fe40008ffe43f */
[----:B------:R-:W-:Y:S01]  /*0490*/  UIADD3 URZ, UP1, UR5, UR18, URZ ;  /* 0x00000012053f7290 */ /* 0x000fe2000ff3e03f */
[----:B------:R-:W-:-:S03]  /*04a0*/  UMOV UR24, UR19 ;  /* 0x0000001300187c82 */ /* 0x000fc60008000000 */
[----:B------:R-:W-:-:S07]  /*04b0*/  UIMAD.WIDE.U32.X UR4, UR8, UR23, UR24, UP1 ;  /* 0x00000017080472a5 */ /* 0x000fce00088e0418 */
[----:B------:R-:W-:Y:S01]  /*04c0*/  UMOV UR13, UR4 ;  /* 0x00000004000d7c82 */ /* 0x000fe20008000000 */
[----:B------:R-:W-:-:S05]  /*04d0*/  UMOV UR19, UR5 ;  /* 0x0000000500137c82 */ /* 0x000fca0008000000 */
.L_x_0:
[----:B------:R-:W-:Y:S01]  /*04e0*/  ULDC UR8, c[0x0][0x934] ;  /* 0x00024d0000087ab9 */ /* 0x000fe20000000800 */
[----:B------:R-:W-:Y:S01]  /*04f0*/  ULDC UR7, c[0x0][0x904] ;  /* 0x0002410000077ab9 */ /* 0x000fe20000000800 */
[----:B------:R-:W-:Y:S01]  /*0500*/  ULDC UR4, c[0x0][0x938] ;  /* 0x00024e0000047ab9 */ /* 0x000fe20000000800 */
[----:B------:R-:W-:Y:S02]  /*0510*/  USHF.L.U32 UR8, UR8, UR7, URZ ;  /* 0x0000000708087299 */ /* 0x000fe4000800063f */
[----:B------:R-:W-:Y:S01]  /*0520*/  USHF.L.U32 UR7, UR4, UR7, URZ ;  /* 0x0000000704077299 */ /* 0x000fe2000800063f */
[----:B------:R-:W-:Y:S01]  /*0530*/  ULDC UR26, c[0x0][0x8d8] ;  /* 0x00023600001a7ab9 */ /* 0x000fe20000000800 */
[----:B------:R-:W-:Y:S02]  /*0540*/  ULDC UR30, c[0x0][0x8f0] ;  /* 0x00023c00001e7ab9 */ /* 0x000fe40000000800 */
[----:B------:R-:W-:Y:S01]  /*0550*/  IMAD.U32 R10, RZ, RZ, UR8 ;  /* 0x00000008ff0a7e24 */ /* 0x000fe2000f8e00ff */
[----:B------:R-:W-:Y:S01]  /*0560*/  USHF.R.U64 UR18, UR11, UR26, UR12 ;  /* 0x0000001a0b127299 */ /* 0x000fe2000800120c */
[----:B------:R-:W-:Y:S01]  /*0570*/  MOV R9, UR7 ;  /* 0x0000000700097c02 */ /* 0x000fe20008000f00 */
[----:B------:R-:W-:-:S02]  /*0580*/  USHF.R.U64 UR11, UR13, UR30, UR19 ;  /* 0x0000001e0d0b7299 */ /* 0x000fc40008001213 */
[----:B------:R-:W-:Y:S01]  /*0590*/  IABS R2, R10 ;  /* 0x0000000a00027213 */ /* 0x000fe20000000000 */
[----:B------:R-:W-:Y:S01]  /*05a0*/  UIADD3 UR18, UR18, -0x1, UR8 ;  /* 0xffffffff12127890 */ /* 0x000fe2000fffe008 */
[----:B------:R-:W-:Y:S01]  /*05b0*/  IABS R3, R9 ;  /* 0x0000000900037213 */ /* 0x000fe20000000000 */
[----:B------:R-:W-:Y:S01]  /*05c0*/  UIADD3 UR11, UR11, -0x1, UR7 ;  /* 0xffffffff0b0b7890 */ /* 0x000fe2000fffe007 */
[----:B------:R-:W-:Y:S01]  /*05d0*/  R2UR UR28, R2 ;  /* 0x00000000021c72ca */ /* 0x000fe200000e0000 */
[----:B------:R-:W-:Y:S01]  /*05e0*/  UMOV UR12, URZ ;  /* 0x0000003f000c7c82 */ /* 0x000fe20008000000 */
[----:B------:R-:W-:Y:S01]  /*05f0*/  UISETP.GE.AND UP5, UPT, UR18, URZ, UPT ;  /* 0x0000003f1200728c */ /* 0x000fe2000bfa6270 */
[----:B------:R-:W-:Y:S01]  /*0600*/  IMAD.MOV.U32 R2, RZ, RZ, R3 ;  /* 0x000000ffff027224 */ /* 0x000fe200078e0003 */
[----:B------:R-:W-:Y:S01]  /*0610*/  UISETP.NE.AND UP4, UPT, UR8, URZ, UPT ;  /* 0x0000003f0800728c */ /* 0x000fe2000bf85270 */
[----:B------:R-:W-:-:S03]  /*0620*/  UMOV UR53, 0x1 ;  /* 0x0000000100357882 */ /* 0x000fc60000000000 */
[----:B------:R-:W-:-:S05]  /*0630*/  R2UR UR27, R2 ;  /* 0x00000000021b72ca */ /* 0x000fca00000e0000 */
[----:B------:R-:W1:Y:S08]  /*0640*/  I2F.RP R2, UR28 ;  /* 0x0000001c00027d06 */ /* 0x000e700008209400 */
[----:B------:R-:W2:Y:S08]  /*0650*/  I2F.RP R4, UR27 ;  /* 0x0000001b00047d06 */ /* 0x000eb00008209400 */
[----:B-1----:R-:W1:Y:S08]  /*0660*/  MUFU.RCP R2, R2 ;  /* 0x0000000200027308 */ /* 0x002e700000001000 */
[----:B--2---:R-:W2:Y:S01]  /*0670*/  MUFU.RCP R4, R4 ;  /* 0x0000000400047308 */ /* 0x004ea20000001000 */
[----:B-1----:R-:W-:-:S02]  /*0680*/  VIADD R3, R2, 0xffffffe ;  /* 0x0ffffffe02037836 */ /* 0x002fc40000000000 */
[----:B------:R-:W-:-:S05]  /*0690*/  IMAD.U32 R2, RZ, RZ, UR18 ;  /* 0x00000012ff027e24 */ /* 0x000fca000f8e00ff */
[----:B------:R-:W1:Y:S01]  /*06a0*/  F2I.FTZ.U32.TRUNC.NTZ R3, R3 ;  /* 0x0000000300037305 */ /* 0x000e62000021f000 */
[----:B------:R-:W-:Y:S02]  /*06b0*/  IABS R2, R2 ;  /* 0x0000000200027213 */ /* 0x000fe40000000000 */
[----:B--2---:R-:W-:Y:S02]  /*06c0*/  IADD3 R5, R4, 0xffffffe, RZ ;  /* 0x0ffffffe04057810 */ /* 0x004fe40007ffe0ff */
[----:B------:R-:W-:Y:S02]  /*06d0*/  IABS R4, R10 ;  /* 0x0000000a00047213 */ /* 0x000fe40000000000 */
[----:B------:R-:W-:Y:S02]  /*06e0*/  R2UR UR32, R2 ;  /* 0x00000000022072ca */ /* 0x000fe400000e0000 */
[----:B------:R-:W2:Y:S01]  /*06f0*/  F2I.FTZ.U32.TRUNC.NTZ R5, R5 ;  /* 0x0000000500057305 */ /* 0x000ea2000021f000 */
[----:B------:R-:W-:-:S02]  /*0700*/  IADD3 R4, RZ, -R4, RZ ;  /* 0x80000004ff047210 */ /* 0x000fc40007ffe0ff */
[----:B-1----:R-:W-:Y:S01]  /*0710*/  R2UR UR13, R3 ;  /* 0x00000000030d72ca */ /* 0x002fe200000e0000 */
[----:B------:R-:W-:Y:S01]  /*0720*/  IMAD.U32 R3, RZ, RZ, UR11 ;  /* 0x0000000bff037e24 */ /* 0x000fe2000f8e00ff */
[----:B--2---:R-:W-:-:S04]  /*0730*/  R2UR UR5, R5 ;  /* 0x00000000050572ca */ /* 0x004fc800000e0000 */
[----:B------:R-:W-:Y:S01]  /*0740*/  IABS R5, R3 ;  /* 0x0000000300057213 */ /* 0x000fe20000000000 */
[----:B------:R-:W-:Y:S01]  /*0750*/  IMAD.MOV.U32 R3, RZ, RZ, R4 ;  /* 0x000000ffff037224 */ /* 0x000fe200078e0004 */
[----:B------:R-:W-:-:S05]  /*0760*/  IABS R4, R9 ;  /* 0x0000000900047213 */ /* 0x000fca0000000000 */
[----:B------:R-:W-:Y:S01]  /*0770*/  UIADD3 UR4, URZ, -UR13, URZ ;  /* 0x8000000d3f047290 */ /* 0x000fe2000fffe03f */
[----:B------:R-:W-:Y:S01]  /*0780*/  IMAD.MOV.U32 R2, RZ, RZ, R5 ;  /* 0x000000ffff027224 */ /* 0x000fe200078e0005 */
[----:B------:R-:W-:Y:S02]  /*0790*/  IADD3 R4, RZ, -R4, RZ ;  /* 0x80000004ff047210 */ /* 0x000fe40007ffe0ff */
[----:B------:R-:W-:Y:S01]  /*07a0*/  UIMAD UR4, UR4, UR28, URZ ;  /* 0x0000001c040472a4 */ /* 0x000fe2000f8e023f */
[----:B------:R-:W-:Y:S02]  /*07b0*/  R2UR UR29, R3 ;  /* 0x00000000031d72ca */ /* 0x000fe400000e0000 */
[----:B------:R-:W-:Y:S01]  /*07c0*/  R2UR UR33, R2 ;  /* 0x00000000022172ca */ /* 0x000fe200000e0000 */
[----:B------:R-:W-:Y:S01]  /*07d0*/  UIADD3 UR24, URZ, -UR5, URZ ;  /* 0x800000053f187290 */ /* 0x000fe2000fffe03f */
[----:B------:R-:W-:Y:S01]  /*07e0*/  IMAD.MOV.U32 R2, RZ, RZ, R4 ;  /* 0x000000ffff027224 */ /* 0x000fe200078e0004 */
[----:B------:R-:W-:Y:S01]  /*07f0*/  UIMAD.WIDE.U32 UR12, UR13, UR4, UR12 ;  /* 0x000000040d0c72a5 */ /* 0x000fe2000f8e000c */
[----:B------:R-:W-:Y:S01]  /*0800*/  SHF.R.U32.HI R3, RZ, 0x5, R21 ;  /* 0x00000005ff037819 */ /* 0x000fe20000011615 */
[----:B------:R-:W-:Y:S01]  /*0810*/  UIMAD UR24, UR24, UR27, URZ ;  /* 0x0000001b181872a4 */ /* 0x000fe2000f8e023f */
[----:B------:R-:W-:Y:S01]  /*0820*/  UMOV UR4, URZ ;  /* 0x0000003f00047c82 */ /* 0x000fe20008000000 */
[----:B------:R-:W-:-:S02]  /*0830*/  R2UR UR31, R2 ;  /* 0x00000000021f72ca */ /* 0x000fc400000e0000 */
[----:B------:R-:W-:Y:S01]  /*0840*/  UIMAD.WIDE.U32 UR24, UR5, UR24, UR4 ;  /* 0x00000018051872a5 */ /* 0x000fe2000f8e0004 */
[----:B------:R-:W1:Y:S01]  /*0850*/  SHFL.IDX PT, R4, R3, RZ, 0x1f ;  /* 0x00001fff03047589 */ /* 0x000e6200000e0000 */
[----:B------:R-:W-:Y:S01]  /*0860*/  UIMAD.WIDE.U32 UR4, UR13, UR32, URZ ;  /* 0x000000200d0472a5 */ /* 0x000fe2000f8e003f */
[----:B------:R-:W-:-:S03]  /*0870*/  SHF.R.U32.HI R2, RZ, 0x7, R21 ;  /* 0x00000007ff027819 */ /* 0x000fc60000011615 */
[----:B------:R-:W-:Y:S01]  /*0880*/  UIMAD UR5, UR5, UR29, UR32 ;  /* 0x0000001d050572a4 */ /* 0x000fe2000f8e0220 */
[----:B------:R-:W-:Y:S02]  /*0890*/  UMOV UR19, UR25 ;  /* 0x0000001900137c82 */ /* 0x000fe40008000000 */
[----:B------:R-:W2:Y:S01]  /*08a0*/  SHFL.IDX PT, R2, R2, RZ, 0x1f ;  /* 0x00001fff02027589 */ /* 0x000ea200000e0000 */
[----:B------:R-:W-:Y:S02]  /*08b0*/  UIMAD.WIDE.U32 UR24, UR19, UR33, URZ ;  /* 0x00000021131872a5 */ /* 0x000fe4000f8e003f */
[----:B------:R-:W-:Y:S02]  /*08c0*/  UISETP.GT.U32.AND UP1, UPT, UR28, UR5, UPT ;  /* 0x000000051c00728c */ /* 0x000fe4000bf24070 */
[----:B------:R-:W-:Y:S02]  /*08d0*/  UIMAD UR25, UR25, UR31, UR33 ;  /* 0x0000001f191972a4 */ /* 0x000fe4000f8e0221 */
[----:B------:R-:W-:-:S02]  /*08e0*/  ULOP3.LUT UR32, URZ, UR8, URZ, 0x33, !UPT ;  /* 0x000000083f207292 */ /* 0x000fc4000f8e333f */
[----:B------:R-:W-:Y:S02]  /*08f0*/  UISETP.GT.U32.AND UP2, UPT, UR27, UR25, UPT ;  /* 0x000000191b00728c */ /* 0x000fe4000bf44070 */
[----:B------:R-:W-:-:S03]  /*0900*/  ULOP3.LUT UR33, URZ, UR7, URZ, 0x33, !UPT ;  /* 0x000000073f217292 */ /* 0x000fc6000f8e333f */
[----:B------:R-:W-:Y:S01]  /*0910*/  @!UP1 UIADD3 UR5, UR5, -UR28, URZ ;  /* 0x8000001c05059290 */ /* 0x000fe2000fffe03f */
[----:B-1----:R-:W-:-:S03]  /*0920*/  R2UR UR34, R4 ;  /* 0x00000000042272ca */ /* 0x002fc600000e0000 */
[----:B------:R-:W-:Y:S02]  /*0930*/  UISETP.GT.U32.AND UP6, UPT, UR28, UR5, UPT ;  /* 0x000000051c00728c */ /* 0x000fe4000bfc4070 */
[----:B------:R-:W-:Y:S02]  /*0940*/  @!UP2 UIADD3 UR25, UR25, -UR27, URZ ;  /* 0x8000001b1919a290 */ /* 0x000fe4000fffe03f */
[----:B------:R-:W-:Y:S02]  /*0950*/  UISETP.NE.AND UP2, UPT, UR7, URZ, UPT ;  /* 0x0000003f0700728c */ /* 0x000fe4000bf45270 */
[----:B------:R-:W-:Y:S01]  /*0960*/  UISETP.GT.U32.AND UP1, UPT, UR27, UR25, UPT ;  /* 0x000000191b00728c */ /* 0x000fe2000bf24070 */
[----:B--2---:R-:W-:-:S04]  /*0970*/  R2UR UR12, R2 ;  /* 0x00000000020c72ca */ /* 0x004fc800000e0000 */
[----:B------:R-:W-:Y:S01]  /*0980*/  @!UP6 UIADD3 UR5, UR5, -UR28, URZ ;  /* 0x8000001c0505e290 */ /* 0x000fe2000fffe03f */
[----:B------:R-:W-:Y:S01]  /*0990*/  ISETP.NE.AND P1, PT, RZ, UR34, PT ;  /* 0x00000022ff007c0c */ /* 0x000fe2000bf25270 */
[----:B------:R-:W-:Y:S02]  /*09a0*/  UISETP.GE.AND UP6, UPT, UR11, URZ, UPT ;  /* 0x0000003f0b00728c */ /* 0x000fe4000bfc6270 */
[----:B------:R-:W-:Y:S02]  /*09b0*/  USHF.R.S32.HI UR4, URZ, 0x1f, UR34 ;  /* 0x0000001f3f047899 */ /* 0x000fe40008011422 */
[----:B------:R-:W-:Y:S02]  /*09c0*/  @!UP1 UIADD3 UR25, UR25, -UR27, URZ ;  /* 0x8000001b19199290 */ /* 0x000fe4000fffe03f */
[----:B------:R-:W-:Y:S02]  /*09d0*/  @!UP5 UIADD3 UR5, -UR5, URZ, URZ ;  /* 0x0000003f0505d290 */ /* 0x000fe4000fffe13f */
[----:B------:R-:W-:-:S02]  /*09e0*/  ULEA.HI UR4, UR4, UR34, URZ, 0x2 ;  /* 0x0000002204047291 */ /* 0x000fc4000f8f103f */
[----:B------:R-:W-:Y:S02]  /*09f0*/  USEL UR5, UR32, UR5, !UP4 ;  /* 0x0000000520057287 */ /* 0x000fe4000e000000 */
[----:B------:R-:W-:Y:S02]  /*0a00*/  @!UP6 UIADD3 UR25, -UR25, URZ, URZ ;  /* 0x0000003f1919e290 */ /* 0x000fe4000fffe13f */
[----:B------:R-:W-:Y:S02]  /*0a10*/  ULOP3.LUT UR4, UR4, 0xfffffffc, URZ, 0xc0, !UPT ;  /* 0xfffffffc04047892 */ /* 0x000fe4000f8ec03f */
[----:B------:R-:W-:Y:S02]  /*0a20*/  USEL UR25, UR33, UR25, !UP2 ;  /* 0x0000001921197287 */ /* 0x000fe4000d000000 */
[----:B------:R-:W-:Y:S02]  /*0a30*/  UIADD3 UR5, UR18, -UR5, URZ ;  /* 0x8000000512057290 */ /* 0x000fe4000fffe03f */
[----:B------:R-:W-:-:S02]  /*0a40*/  UIADD3 UR25, UR11, -UR25, URZ ;  /* 0x800000190b197290 */ /* 0x000fc4000fffe03f */
[----:B------:R-:W-:Y:S02]  /*0a50*/  UIADD3 UR54, UR34, -UR4, URZ ;  /* 0x8000000422367290 */ /* 0x000fe4000fffe03f */
[----:B------:R-:W-:Y:S02]  /*0a60*/  UIMAD UR24, UR5, UR25, URZ ;  /* 0x00000019051872a4 */ /* 0x000fe4000f8e023f */
[----:B------:R-:W-:Y:S02]  /*0a70*/  USEL UR4, UR25, UR5, !UP3 ;  /* 0x0000000519047287 */ /* 0x000fe4000d800000 */
[----:B------:R-:W-:Y:S02]  /*0a80*/  UISETP.NE.AND UP1, UPT, UR12, URZ, UPT ;  /* 0x0000003f0c00728c */ /* 0x000fe4000bf25270 */
[----:B------:R-:W-:Y:S02]  /*0a90*/  USHF.R.S32.HI UR25, URZ, 0x1f, UR24 ;  /* 0x0000001f3f197899 */ /* 0x000fe40008011418 */
[----:B------:R-:W-:Y:S01]  /*0aa0*/  IMAD.U32 R6, RZ, RZ, UR24 ;  /* 0x00000018ff067e24 */ /* 0x000fe2000f8e00ff */
[----:B------:R-:W-:-:S02]  /*0ab0*/  USHF.R.S32.HI UR5, URZ, 0x1f, UR4 ;  /* 0x0000001f3f057899 */ /* 0x000fc40008011404 */
[----:B------:R-:W-:Y:S01]  /*0ac0*/  IMAD.U32 R4, RZ, RZ, UR4 ;  /* 0x00000004ff047e24 */ /* 0x000fe2000f8e00ff */
[----:B------:R-:W-:Y:S01]  /*0ad0*/  UISETP.EQ.AND UP5, UPT, UR54, 0x3, !UP1 ;  /* 0x000000033600788c */ /* 0x000fe2000cfa2270 */
[----:B------:R-:W-:-:S03]  /*0ae0*/  MOV R7, UR25 ;  /* 0x0000001900077c02 */ /* 0x000fc60008000f00 */
[----:B------:R-:W-:Y:S01]  /*0af0*/  USEL UR53, UR53, 0x2, UP5 ;  /* 0x0000000235357887 */ /* 0x000fe2000a800000 */
[----:B------:R-:W-:Y:S01]  /*0b00*/  IMAD.U32 R5, RZ, RZ, UR5 ;  /* 0x00000005ff057e24 */ /* 0x000fe2000f8e00ff */
[----:B------:R-:W-:Y:S10]  /*0b10*/  @P1 BRA `(.L_x_1) ;  /* 0x0000000000841947 */ /* 0x000ff40003800000 */
[----:B------:R-:W-:Y:S01]  /*0b20*/  ELECT P1, URZ, PT ;  /* 0x00000000003f782f */ /* 0x000fe20003820000 */
[----:B------:R-:W-:-:S12]  /*0b30*/  BSSY B0, `(.L_x_1) ;  /* 0x000001f000007945 */ /* 0x000fd80003800000 */
[----:B------:R-:W-:Y:S05]  /*0b40*/  @!P1 BRA `(.L_x_2) ;  /* 0x0000000000749947 */ /* 0x000fea0003800000 */
[----:B------:R-:W1:Y:S01]  /*0b50*/  S2UR UR11, SR_CgaCtaId ;  /* 0x00000000000b79c3 */ /* 0x000e620000008800 */
[----:B------:R-:W-:Y:S01]  /*0b60*/  UMOV UR4, 0x400 ;  /* 0x0000040000047882 */ /* 0x000fe20000000000 */
[----:B------:R-:W-:Y:S01]  /*0b70*/  UMOV UR5, 0x1 ;  /* 0x0000000100057882 */ /* 0x000fe20000000000 */
[----:B------:R-:W-:Y:S02]  /*0b80*/  UMOV UR24, 0x140 ;  /* 0x0000014000187882 */ /* 0x000fe40000000000 */
[----:B------:R-:W-:-:S04]  /*0b90*/  UIADD3 UR24, -UR24, 0x100000, URZ ;  /* 0x0010000018187890 */ /* 0x000fc8000fffe13f */
[----:B------:R-:W-:Y:S02]  /*0ba0*/  USHF.L.U32 UR25, UR24, 0xb, URZ ;  /* 0x0000000b18197899 */ /* 0x000fe4000800063f */
[----:B------:R-:W-:Y:S02]  /*0bb0*/  USHF.L.U32 UR24, UR24, 0x1, URZ ;  /* 0x0000000118187899 */ /* 0x000fe4000800063f */
[----:B-1----:R-:W-:Y:S02]  /*0bc0*/  ULEA UR11, UR11, UR4, 0x18 ;  /* 0x000000040b0b7291 */ /* 0x002fe4000f8ec03f */
[----:B------:R-:W-:-:S04]  /*0bd0*/  UIADD3 UR4, -UR5, 0x100000, URZ ;  /* 0x0010000005047890 */ /* 0x000fc8000fffe13f */
[----:B------:R-:W-:Y:S02]  /*0be0*/  USHF.L.U32 UR5, UR4, 0xb, URZ ;  /* 0x0000000b04057899 */ /* 0x000fe4000800063f */
[----:B------:R-:W-:Y:S01]  /*0bf0*/  USHF.L.U32 UR4, UR4, 0x1, URZ ;  /* 0x0000000104047899 */ /* 0x000fe2000800063f */
[----:B------:R-:W1:Y:S11]  /*0c00*/  FENCE.VIEW.ASYNC.S ;  /* 0x00000000000073c6 */ /* 0x000e760000000000 */
[----:B-1----:R1:W2:Y:S01]  /*0c10*/  SYNCS.EXCH.64 URZ, [UR11+0x38400], UR4 ;  /* 0x038400040b3f75b2 */ /* 0x0022a20008000100 */
[----:B------:R1:W3:Y:S01]  /*0c20*/  SYNCS.EXCH.64 URZ, [UR11+0x38440], UR24 ;  /* 0x038440180b3f75b2 */ /* 0x0002e20008000100 */
[----:B------:R1:W4:Y:S01]  /*0c30*/  SYNCS.EXCH.64 URZ, [UR11+0x38408], UR4 ;  /* 0x038408040b3f75b2 */ /* 0x0003220008000100 */
[----:B------:R1:W1:Y:S01]  /*0c40*/  SYNCS.EXCH.64 URZ, [UR11+0x38448], UR24 ;  /* 0x038448180b3f75b2 */ /* 0x0002620008000100 */
        /* <DEDUP_REMOVED lines=12> */
[----:B------:R-:W-:Y:S01]  /*0d10*/  NOP ;  /* 0x0000000000007918 */ /* 0x000fe20000000000 */
.L_x_2:
[----:B-1----:R-:W-:Y:S05]  /*0d20*/  BSYNC B0 ;  /* 0x0000000000007941 */ /* 0x002fea0003800000 */
.L_x_1:
[----:B------:R-:W1:Y:S01]  /*0d30*/  SHFL.IDX PT, R12, R3, RZ, 0x1f ;  /* 0x00001fff030c7589 */ /* 0x000e6200000e0000 */
[----:B------:R-:W-:Y:S01]  /*0d40*/  UIADD3 UR18, UR12, -0x1, URZ ;  /* 0xffffffff0c127890 */ /* 0x000fe2000fffe03f */
[----:B------:R-:W-:Y:S01]  /*0d50*/  I2FP.F32.U32 R2, UR6 ;  /* 0x0000000600027c45 */ /* 0x000fe20008201000 */
[----:B------:R-:W-:Y:S01]  /*0d60*/  UISETP.LT.U32.AND UP6, UPT, UR54, 0x2, !UP1 ;  /* 0x000000023600788c */ /* 0x000fe2000cfc1070 */
[----:B------:R-:W-:Y:S01]  /*0d70*/  NOP ;  /* 0x0000000000007918 */ /* 0x000fe20000000000 */
[----:B------:R-:W-:Y:S02]  /*0d80*/  UISETP.GE.U32.AND UP5, UPT, UR18, 0x2, UPT ;  /* 0x000000021200788c */ /* 0x000fe4000bfa6070 */
[----:B------:R-:W-:-:S04]  /*0d90*/  USEL UR52, URZ, 0x1, !UP6 ;  /* 0x000000013f347887 */ /* 0x000fc8000f000000 */
[----:B------:R-:W-:Y:S01]  /*0da0*/  USEL UR52, UR52, 0x2, UP5 ;  /* 0x0000000234347887 */ /* 0x000fe2000a800000 */
[----:B-1----:R-:W-:-:S13]  /*0db0*/  ISETP.NE.AND P1, PT, R12, RZ, PT ;  /* 0x000000ff0c00720c */ /* 0x002fda0003f25270 */
[----:B------:R-:W-:Y:S05]  /*0dc0*/  @P1 BRA `(.L_x_3) ;  /* 0x0000000000681947 */ /* 0x000fea0003800000 */
[----:B------:R-:W1:Y:S01]  /*0dd0*/  S2UR UR5, SR_CgaCtaId ;  /* 0x00000000000579c3 */ /* 0x000e620000008800 */
[----:B------:R-:W-:Y:S01]  /*0de0*/  UMOV UR4, 0x400 ;  /* 0x0000040000047882 */ /* 0x000fe20000000000 */
[----:B------:R-:W-:Y:S01]  /*0df0*/  UMOV UR24, 0x1 ;  /* 0x0000000100187882 */ /* 0x000fe20000000000 */
[----:B------:R-:W-:Y:S01]  /*0e00*/  UMOV UR25, 0x4 ;  /* 0x0000000400197882 */ /* 0x000fe20000000000 */
[----:B------:R-:W-:Y:S01]  /*0e10*/  ELECT P1, URZ, PT ;  /* 0x00000000003f782f */ /* 0x000fe20003820000 */
[----:B-1----:R-:W-:Y:S02]  /*0e20*/  ULEA UR11, UR5, UR4, 0x18 ;  /* 0x00000004050b7291 */ /* 0x002fe4000f8ec03f */
[----:B------:R-:W-:-:S04]  /*0e30*/  UIADD3 UR4, -UR24, 0x100000, URZ ;  /* 0x0010000018047890 */ /* 0x000fc8000fffe13f */
[----:B------:R-:W-:Y:S02]  /*0e40*/  USHF.L.U32 UR5, UR4, 0xb, URZ ;  /* 0x0000000b04057899 */ /* 0x000fe4000800063f */
[----:B------:R-:W-:Y:S02]  /*0e50*/  USHF.L.U32 UR4, UR4, 0x1, URZ ;  /* 0x0000000104047899 */ /* 0x000fe4000800063f */
[----:B------:R-:W-:-:S04]  /*0e60*/  UIADD3 UR24, -UR25, 0x100000, URZ ;  /* 0x0010000019187890 */ /* 0x000fc8000fffe13f */
[----:B------:R-:W-:Y:S02]  /*0e70*/  USHF.L.U32 UR25, UR24, 0xb, URZ ;  /* 0x0000000b18197899 */ /* 0x000fe4000800063f */
[----:B------:R-:W-:Y:S01]  /*0e80*/  USHF.L.U32 UR24, UR24, 0x1, URZ ;  /* 0x0000000118187899 */ /* 0x000fe2000800063f */
[----:B------:R-:W1:Y:S03]  /*0e90*/  FENCE.VIEW.ASYNC.S ;  /* 0x00000000000073c6 */ /* 0x000e660000000000 */
[----:B-1----:R1:W1:Y:S08]  /*0ea0*/  SYNCS.EXCH.64 URZ, [UR11+0x38480], UR4 ;  /* 0x038480040b3f75b2 */ /* 0x0022700008000100 */
        /* <DEDUP_REMOVED lines=12> */
.L_x_3:
[----:B------:R-:W2:Y:S01]  /*0f70*/  SHFL.IDX PT, R15, R3, RZ, 0x1f ;  /* 0x00001fff030f7589 */ /* 0x000ea200000e0000 */
[----:B-1----:R-:W-:Y:S01]  /*0f80*/  ULDC UR4, c[0x0][0x154] ;  /* 0x0000550000047ab9 */ /* 0x002fe20000000800 */
[----:B------:R-:W1:Y:S01]  /*0f90*/  LDC R14, c[0x0][0x148] ;  /* 0x00005200ff0e7b82 */ /* 0x000e620000000800 */
[----:B------:R-:W-:Y:S01]  /*0fa0*/  FMUL R13, R2, UR4 ;  /* 0x00000004020d7c20 */ /* 0x000fe20008400000 */
[----:B------:R-:W-:Y:S01]  /*0fb0*/  UISETP.EQ.AND UP6, UPT, UR54, 0x2, !UP1 ;  /* 0x000000023600788c */ /* 0x000fe2000cfc2270 */
[----:B------:R-:W-:Y:S01]  /*0fc0*/  I2FP.F32.U32 R2, UR40 ;  /* 0x0000002800027c45 */ /* 0x000fe20008201000 */
[----:B------:R-:W-:Y:S01]  /*0fd0*/  ULDC UR4, c[0x0][0x150] ;  /* 0x0000540000047ab9 */ /* 0x000fe20000000800 */
[----:B------:R-:W-:Y:S01]  /*0fe0*/  NOP ;  /* 0x0000000000007918 */ /* 0x000fe20000000000 */
[----:B------:R-:W-:Y:S01]  /*0ff0*/  USEL UR51, URZ, 0x1, !UP6 ;  /* 0x000000013f337887 */ /* 0x000fe2000f000000 */
[----:B------:R-:W3:Y:S01]  /*1000*/  F2I.U32.TRUNC.NTZ R13, R13 ;  /* 0x0000000d000d7305 */ /* 0x000ee2000020f000 */
[----:B------:R-:W-:-:S02]  /*1010*/  FMUL R17, R2, UR4 ;  /* 0x0000000402117c20 */ /* 0x000fc40008400000 */
[----:B------:R-:W-:Y:S01]  /*1020*/  USEL UR51, UR51, 0x2, UP5 ;  /* 0x0000000233337887 */ /* 0x000fe2000a800000 */
[----:B--2---:R-:W-:Y:S02]  /*1030*/  ISETP.NE.AND P1, PT, R15, RZ, PT ;  /* 0x000000ff0f00720c */ /* 0x004fe40003f25270 */
[----:B---3--:R-:W-:-:S05]  /*1040*/  IADD3 R19, -R13, RZ, RZ ;  /* 0x000000ff0d137210 */ /* 0x008fca0007ffe1ff */
[----:B-1----:R-:W-:-:S06]  /*1050*/  IMAD R19, R14, R19, UR6 ;  /* 0x000000060e137e24 */ /* 0x002fcc000f8e0213 */
[----:B------:R-:W-:Y:S05]  /*1060*/  @P1 BRA `(.L_x_4) ;  /* 0x0000000000581947 */ /* 0x000fea0003800000 */
[----:B------:R-:W1:Y:S01]  /*1070*/  S2UR UR5, SR_CgaCtaId ;  /* 0x00000000000579c3 */ /* 0x000e620000008800 */
[----:B------:R-:W-:Y:S01]  /*1080*/  UMOV UR4, 0x400 ;  /* 0x0000040000047882 */ /* 0x000fe20000000000 */
[----:B------:R-:W-:Y:S01]  /*1090*/  UMOV UR11, 0x20 ;  /* 0x00000020000b7882 */ /* 0x000fe20000000000 */
[----:B------:R-:W-:Y:S01]  /*10a0*/  UMOV UR24, 0x100 ;  /* 0x0000010000187882 */ /* 0x000fe20000000000 */
[----:B------:R-:W-:Y:S01]  /*10b0*/  ELECT P1, URZ, PT ;  /* 0x00000000003f782f */ /* 0x000fe20003820000 */
        /* <DEDUP_REMOVED lines=10> */
[----:B------:R1:W1:Y:S01]  /*1160*/  SYNCS.EXCH.64 URZ, [UR6+0x384e8], UR4 ;  /* 0x0384e804063f75b2 */ /* 0x0002620008000100 */
[----:B------:R1:W1:Y:S01]  /*1170*/  SYNCS.EXCH.64 URZ, [UR6+0x38508], UR24 ;  /* 0x03850818063f75b2 */ /* 0x0002620008000100 */
[----:B------:R1:W1:Y:S01]  /*1180*/  SYNCS.EXCH.64 URZ, [UR6+0x384f0], UR4 ;  /* 0x0384f004063f75b2 */ /* 0x0002620008000100 */
[----:B------:R1:W1:Y:S01]  /*1190*/  SYNCS.EXCH.64 URZ, [UR6+0x38510], UR24 ;  /* 0x03851018063f75b2 */ /* 0x0002620008000100 */
[----:B------:R1:W1:Y:S01]  /*11a0*/  SYNCS.EXCH.64 URZ, [UR6+0x384f8], UR4 ;  /* 0x0384f804063f75b2 */ /* 0x0002620008000100 */
[----:B------:R1:W1:Y:S01]  /*11b0*/  SYNCS.EXCH.64 URZ, [UR6+0x38518], UR24 ;  /* 0x03851818063f75b2 */ /* 0x0002620008000100 */
[----:B------:R-:W-:Y:S01]  /*11c0*/  NOP ;  /* 0x0000000000007918 */ /* 0x000fe20000000000 */
.L_x_4:
[----:B------:R-:W-:Y:S01]  /*11d0*/  SHF.R.S32.HI R2, RZ, 0x1f, R21 ;  /* 0x0000001fff027819 */ /* 0x000fe20000011415 */
[----:B------:R-:W4:Y:S01]  /*11e0*/  SHFL.IDX PT, R15, R3, RZ, 0x1f ;  /* 0x00001fff030f7589 */ /* 0x000f2200000e0000 */
[----:B------:R-:W-:Y:S01]  /*11f0*/  ELECT P1, URZ, PT ;  /* 0x00000000003f782f */ /* 0x000fe20003820000 */
[----:B------:R-:W2:Y:S01]  /*1200*/  LDC R18, c[0x0][0x144] ;  /* 0x00005100ff127b82 */ /* 0x000ea20000000800 */
[----:B------:R-:W-:Y:S01]  /*1210*/  LEA.HI R13, R2, R21, RZ, 0x7 ;  /* 0x00000015020d7211 */ /* 0x000fe200078f38ff */
[----:B------:R-:W3:Y:S01]  /*1220*/  F2I.U32.TRUNC.NTZ R17, R17 ;  /* 0x0000001100117305 */ /* 0x000ee2000020f000 */
[----:B-1----:R-:W-:Y:S01]  /*1230*/  UMOV UR4, 0x20 ;  /* 0x0000002000047882 */ /* 0x002fe20000000000 */
[----:B------:R-:W-:Y:S01]  /*1240*/  NOP ;  /* 0x0000000000007918 */ /* 0x000fe20000000000 */
[----:B------:R-:W-:Y:S01]  /*1250*/  LOP3.LUT R14, R13, 0xffffff80, RZ, 0xc0, !PT ;  /* 0xffffff800d0e7812 */ /* 0x000fe200078ec0ff */
[----:B------:R-:W-:Y:S01]  /*1260*/  IMAD.MOV.U32 R22, RZ, RZ, 0x1 ;  /* 0x00000001ff167424 */ /* 0x000fe200078e00ff */
[----:B------:R-:W-:-:S03]  /*1270*/  ULDC UR39, c[0x0][0xc] ;  /* 0x0000030000277ab9 */ /* 0x000fc60000000800 */
[----:B------:R-:W-:-:S05]  /*1280*/  IMAD.IADD R14, R21, 0x1, -R14 ;  /* 0x00000001150e7824 */ /* 0x000fca00078e0a0e */
[----:B------:R-:W-:-:S04]  /*1290*/  SHF.R.S32.HI R13, RZ, 0x1f, R14 ;  /* 0x0000001fff0d7819 */ /* 0x000fc8000001140e */
[----:B------:R-:W-:Y:S02]  /*12a0*/  LEA.HI R13, R13, R14, RZ, 0x3 ;  /* 0x0000000e0d0d7211 */ /* 0x000fe400078f18ff */
[----:B----4-:R-:W-:Y:S02]  /*12b0*/  ISETP.NE.OR P1, PT, R15, RZ, !P1 ;  /* 0x000000ff0f00720c */ /* 0x010fe40004f25670 */
[--C-:B------:R-:W-:Y:S02]  /*12c0*/  SHF.R.S32.HI R15, RZ, 0x3, R13.reuse ;  /* 0x00000003ff0f7819 */ /* 0x100fe4000001140d */
[----:B------:R-:W-:Y:S02]  /*12d0*/  SHF.R.S32.HI R16, RZ, 0x1f, R13 ;  /* 0x0000001fff107819 */ /* 0x000fe4000001140d */
[----:B------:R-:W-:Y:S02]  /*12e0*/  SHF.R.S32.HI R13, RZ, 0x1f, R12 ;  /* 0x0000001fff0d7819 */ /* 0x000fe4000001140c */
[----:B------:R-:W-:-:S02]  /*12f0*/  LEA.HI R16, R16, R15, RZ, 0x2 ;  /* 0x0000000f10107211 */ /* 0x000fc400078f10ff */
[----:B------:R-:W-:Y:S02]  /*1300*/  LEA.HI R13, R13, R12, RZ, 0x2 ;  /* 0x0000000c0d0d7211 */ /* 0x000fe400078f10ff */
[----:B------:R-:W-:Y:S01]  /*1310*/  LOP3.LUT R16, R16, 0xfffffffc, RZ, 0xc0, !PT ;  /* 0xfffffffc10107812 */ /* 0x000fe200078ec0ff */
[----:B------:R-:W-:Y:S01]  /*1320*/  VOTEU.ALL UP5, P1 ;  /* 0x00000000003f7886 */ /* 0x000fe200008a0000 */
[----:B------:R-:W-:Y:S01]  /*1330*/  LOP3.LUT R13, R13, 0x3ffffffc, RZ, 0xc0, !PT ;  /* 0x3ffffffc0d0d7812 */ /* 0x000fe200078ec0ff */
[----:B------:R-:W-:Y:S02]  /*1340*/  VOTEU.ALL UP6, P1 ;  /* 0x00000000003f7886 */ /* 0x000fe400008c0000 */
[----:B------:R-:W-:Y:S01]  /*1350*/  IMAD.IADD R16, R15, 0x1, -R16 ;  /* 0x000000010f107824 */ /* 0x000fe200078e0a10 */
[----:B------:R-:W-:Y:S01]  /*1360*/  IADD3 R13, R12, -R13, RZ ;  /* 0x8000000d0c0d7210 */ /* 0x000fe20007ffe0ff */
[----:B---3--:R-:W-:Y:S01]  /*1370*/  IMAD.MOV R15, RZ, RZ, -R17 ;  /* 0x000000ffff0f7224 */ /* 0x008fe200078e0a11 */
[----:B------:R-:W1:Y:S01]  /*1380*/  @!UP5 S2UR UR11, SR_CgaCtaId ;  /* 0x00000000000bd9c3 */ /* 0x000e620000008800 */
[----:B------:R-:W-:Y:S01]  /*1390*/  @!UP5 UMOV UR6, 0x400 ;  /* 0x000004000006d882 */ /* 0x000fe20000000000 */
[----:B------:R-:W-:-:S04]  /*13a0*/  @!UP5 UIADD3 UR4, -UR4, 0x100000, URZ ;  /* 0x001000000404d890 */ /* 0x000fc8000fffe13f */
[----:B------:R-:W-:Y:S02]  /*13b0*/  @!UP5 USHF.L.U32 UR5, UR4, 0xb, URZ ;  /* 0x0000000b0405d899 */ /* 0x000fe4000800063f */
[----:B------:R-:W-:Y:S01]  /*13c0*/  @!UP5 USHF.L.U32 UR4, UR4, 0x1, URZ ;  /* 0x000000010404d899 */ /* 0x000fe2000800063f */
[----:B------:R-:W-:Y:S02]  /*13d0*/  IMAD R13, R13, 0x4, R16 ;  /* 0x000000040d0d7824 */ /* 0x000fe400078e0210 */
[----:B--2---:R-:W-:-:S03]  /*13e0*/  IMAD R15, R18, R15, UR40 ;  /* 0x00000028120f7e24 */ /* 0x004fc6000f8e020f */
[----:B------:R-:W-:-:S04]  /*13f0*/  LEA.HI R12, R13, R13, RZ, 0x1 ;  /* 0x0000000d0d0c7211 */ /* 0x000fc800078f08ff */
[----:B------:R-:W-:-:S04]  /*1400*/  LOP3.LUT R12, R12, 0xfffffffe, RZ, 0xc0, !PT ;  /* 0xfffffffe0c0c7812 */ /* 0x000fc800078ec0ff */
[----:B------:R-:W-:-:S04]  /*1410*/  IADD3 R12, R13, -R12, RZ ;  /* 0x8000000c0d0c7210 */ /* 0x000fc80007ffe0ff */
[----:B------:R-:W-:Y:S01]  /*1420*/  ISETP.NE.AND P2, PT, R12, R15, PT ;  /* 0x0000000f0c00720c */ /* 0x000fe20003f45270 */
[----:B------:R-:W-:Y:S01]  /*1430*/  IMAD.SHL.U32 R12, R13, 0x4, RZ ;  /* 0x000000040d0c7824 */ /* 0x000fe200078e00ff */
[----:B------:R-:W2:Y:S01]  /*1440*/  LDC R15, c[0x0][0x140] ;  /* 0x00005000ff0f7b82 */ /* 0x000ea20000000800 */
[----:B-1----:R-:W-:-:S03]  /*1450*/  @!UP5 ULEA UR6, UR11, UR6, 0x18 ;  /* 0x000000060b06d291 */ /* 0x002fc6000f8ec03f */
[----:B------:R-:W-:Y:S01]  /*1460*/  LOP3.LUT R23, R13, 0xc, R12, 0x78, !PT ;  /* 0x0000000c0d177812 */ /* 0x000fe200078e780c */
[----:B------:R-:W-:Y:S01]  /*1470*/  VOTEU.ALL UP5, P1 ;  /* 0x00000000003f7886 */ /* 0x000fe200008a0000 */
[----:B------:R-:W-:-:S04]  /*1480*/  LOP3.LUT P1, RZ, R14, 0x7, RZ, 0xc0, !PT ;  /* 0x000000070eff7812 */ /* 0x000fc8000782c0ff */
[C---:B------:R-:W-:Y:S02]  /*1490*/  ISETP.LT.U32.AND P1, PT, R23.reuse, 0x2, !P1 ;  /* 0x000000021700780c */ /* 0x040fe40004f21070 */
[----:B------:R-:W-:Y:S01]  /*14a0*/  @P2 LEA.HI R12, R23, R23, RZ, 0x1 ;  /* 0x00000017170c2211 */ /* 0x000fe200078f08ff */
[----:B------:R-:W1:Y:S02]  /*14b0*/  FENCE.VIEW.ASYNC.S ;  /* 0x00000000000073c6 */ /* 0x000e640000000000 */
[----:B-1----:R-:W1:Y:S01]  /*14c0*/  @!UP5 SYNCS.EXCH.64 URZ, [UR6+0x38520], UR4 ;  /* 0x03852004063fd5b2 */ /* 0x002e620008000100 */
[----:B------:R-:W-:Y:S02]  /*14d0*/  SEL R13, RZ, 0x1, !P1 ;  /* 0x00000001ff0d7807 */ /* 0x000fe40004800000 */
[----:B------:R-:W-:-:S04]  /*14e0*/  @P2 SHF.R.S32.HI R12, RZ, 0x1, R12 ;  /* 0x00000001ff0c2819 */ /* 0x000fc8000001140c */
[----:B------:R-:W-:Y:S02]  /*14f0*/  @P2 ISETP.NE.AND P3, PT, R12, R19, PT ;  /* 0x000000130c00220c */ /* 0x000fe40003f65270 */
[----:B--2---:R-:W-:Y:S02]  /*1500*/  ISETP.EQ.U32.AND P4, PT, R15, 0x1, PT ;  /* 0x000000010f00780c */ /* 0x004fe40003f82070 */
[----:B------:R-:W-:Y:S01]  /*1510*/  @P2 SEL R22, RZ, 0x1, P3 ;  /* 0x00000001ff162807 */ /* 0x000fe20001800000 */
[----:B------:R2:W3:Y:S03]  /*1520*/  @!UP6 SYNCS.EXCH.64 URZ, [UR6+0x38528], UR4 ;  /* 0x03852804063fe5b2 */ /* 0x0004e60008000100 */
[----:B------:R-:W-:Y:S01]  /*1530*/  LOP3.LUT R22, R22, R13, RZ, 0xc0, !PT ;  /* 0x0000000d16167212 */ /* 0x000fe200078ec0ff */
[----:B------:R-:W-:Y:S01]  /*1540*/  NOP ;  /* 0x0000000000007918 */ /* 0x000fe20000000000 */
[----:B--2---:R-:W-:-:S05]  /*1550*/  ULDC.U8 UR4, c[0x0][0x900] ;  /* 0x0002400000047ab9 */ /* 0x004fca0000000000 */
[----:B-1----:R-:W-:Y:S05]  /*1560*/  @!P4 BRA `(.L_x_5) ;  /* 0x000000000008c947 */ /* 0x002fea0003800000 */
[----:B---3--:R-:W-:Y:S01]  /*1570*/  UCGABAR_ARV ;  /* 0x00000000000079c7 */ /* 0x008fe20008000000 */
[----:B------:R-:W-:Y:S05]  /*1580*/  BRA `(.L_x_6) ;  /* 0x0000000000047947 */ /* 0x000fea0003800000 */
.L_x_5:
[----:B---3--:R-:W-:Y:S01]  /*1590*/  NOP ;  /* 0x0000000000007918 */ /* 0x008fe20000000000 */
.L_x_6:
[----:B------:R-:W-:Y:S05]  /*15a0*/  @!P4 BRA `(.L_x_7) ;  /* 0x00000000000cc947 */ /* 0x000fea0003800000 */
[----:B------:R-:W-:Y:S01]  /*15b0*/  UCGABAR_WAIT ;  /* 0x0000000000007dc7 */ /* 0x000fe20008000000 */
[----:B------:R-:W-:Y:S01]  /*15c0*/  CCTL.IVALL ;  /* 0x00000000ff00798f */ /* 0x000fe20002000000 */
[----:B------:R-:W-:Y:S05]  /*15d0*/  BRA `(.L_x_8) ;  /* 0x0000000000047947 */ /* 0x000fea0003800000 */
.L_x_7:
[----:B------:R-:W-:Y:S06]  /*15e0*/  BAR.SYNC.DEFER_BLOCKING 0x0 ;  /* 0x0000000000007b1d */ /* 0x000fec0000010000 */
.L_x_8:
[----:B------:R-:W1:Y:S01]  /*15f0*/  LDC.64 R14, c[0x0][0x8f8] ;  /* 0x00023e00ff0e7b82 */ /* 0x000e620000000a00 */
[----:B------:R-:W-:Y:S01]  /*1600*/  MOV R12, UR9 ;  /* 0x00000009000c7c02 */ /* 0x000fe20008000f00 */
[----:B------:R-:W-:Y:S01]  /*1610*/  UMOV UR6, URZ ;  /* 0x0000003f00067c82 */ /* 0x000fe20008000000 */
[----:B------:R-:W-:Y:S01]  /*1620*/  ISETP.NE.AND P2, PT, RZ, UR4, PT ;  /* 0x00000004ff007c0c */ /* 0x000fe2000bf45270 */
[----:B------:R-:W-:Y:S01]  /*1630*/  UMOV UR5, URZ ;  /* 0x0000003f00057c82 */ /* 0x000fe20008000000 */
[----:B------:R-:W-:Y:S01]  /*1640*/  UMOV UR4, URZ ;  /* 0x0000003f00047c82 */ /* 0x000fe20008000000 */
[----:B------:R-:W-:Y:S01]  /*1650*/  UMOV UR11, URZ ;  /* 0x0000003f000b7c82 */ /* 0x000fe20008000000 */
[----:B------:R-:W-:Y:S01]  /*1660*/  IMAD.MOV.U32 R16, RZ, RZ, -0x1 ;  /* 0xffffffffff107424 */ /* 0x000fe200078e00ff */
[----:B------:R-:W-:Y:S01]  /*1670*/  MOV R18, 0xffffffff ;  /* 0xffffffff00127802 */ /* 0x000fe20000000f00 */
[----:B------:R-:W-:Y:S01]  /*1680*/  IMAD.MOV.U32 R17, RZ, RZ, -0x1 ;  /* 0xffffffffff117424 */ /* 0x000fe200078e00ff */
[----:B-1----:R-:W-:-:S04]  /*1690*/  ISETP.LE.U32.AND P1, PT, R14, UR10, PT ;  /* 0x0000000a0e007c0c */ /* 0x002fc8000bf23070 */
[----:B------:R-:W-:Y:S02]  /*16a0*/  ISETP.GE.U32.AND.EX P1, PT, R12, R15, PT, P1 ;  /* 0x0000000f0c00720c */ /* 0x000fe40003f26110 */
[----:B------:R-:W-:-:S11]  /*16b0*/  P2R R15, PR, RZ, 0x4 ;  /* 0x00000004ff0f7803 */ /* 0x000fd60000000000 */
[----:B------:R-:W-:Y:S05]  /*16c0*/  @P2 BRA P1, `(.L_x_9) ;  /* 0x0000001400f82947 */ /* 0x000fea0000800000 */
[----:B------:R-:W-:Y:S01]  /*16d0*/  IMAD.U32 R13, RZ, RZ, UR9 ;  /* 0x00000009ff0d7e24 */ /* 0x000fe2000f8e00ff */
[----:B------:R-:W-:Y:S01]  /*16e0*/  ISETP.LE.U32.AND P1, PT, R6, UR10, PT ;  /* 0x0000000a06007c0c */ /* 0x000fe2000bf23070 */
[----:B------:R-:W-:Y:S01]  /*16f0*/  UMOV UR5, URZ ;  /* 0x0000003f00057c82 */ /* 0x000fe20008000000 */
[----:B------:R-:W-:Y:S01]  /*1700*/  UMOV UR4, URZ ;  /* 0x0000003f00047c82 */ /* 0x000fe20008000000 */
[----:B------:R-:W-:Y:S01]  /*1710*/  UMOV UR11, URZ ;  /* 0x0000003f000b7c82 */ /* 0x000fe20008000000 */
[----:B------:R-:W-:Y:S01]  /*1720*/  ISETP.GE.U32.AND.EX P1, PT, R13, R7, PT, P1 ;  /* 0x000000070d00720c */ /* 0x000fe20003f26110 */
[----:B------:R-:W-:-:S12]  /*1730*/  UMOV UR6, URZ ;  /* 0x0000003f00067c82 */ /* 0x000fd80008000000 */
[----:B------:R-:W-:Y:S05]  /*1740*/  @!P1 BRA `(.L_x_10) ;  /* 0x0000001000c49947 */ /* 0x000fea0003800000 */
[----:B------:R-:W-:Y:S01]  /*1750*/  VIADD R12, R20, 0x20 ;  /* 0x00000020140c7836 */ /* 0x000fe20000000000 */
[----:B------:R-:W-:Y:S01]  /*1760*/  MOV R6, R20 ;  /* 0x0000001400067202 */ /* 0x000fe20000000f00 */
[----:B-----5:R-:W-:Y:S01]  /*1770*/  IMAD.MOV.U32 R14, RZ, RZ, R8 ;  /* 0x000000ffff0e7224 */ /* 0x020fe200078e0008 */
[----:B------:R-:W-:Y:S02]  /*1780*/  MOV R17, R0 ;  /* 0x0000000000117202 */ /* 0x000fe40000000f00 */
[----:B------:R-:W-:-:S13]  /*1790*/  ISETP.GE.AND P1, PT, R12, R11, PT ;  /* 0x0000000b0c00720c */ /* 0x000fda0003f26270 */
[----:B------:R-:W1:Y:S01]  /*17a0*/  @!P1 LDC.64 R18, c[0x0][0x918] ;  /* 0x00024600ff129b82 */ /* 0x000e620000000a00 */
[----:B------:R-:W-:Y:S01]  /*17b0*/  @!P1 VIADD R7, R6, 0x20 ;  /* 0x0000002006079836 */ /* 0x000fe20000000000 */
[----:B------:R-:W-:Y:S02]  /*17c0*/  UIADD3 UR16, UP5, UR16, -0x1, URZ ;  /* 0xffffffff10107890 */ /* 0x000fe4000ffbe03f */
[----:B------:R-:W-:Y:S01]  /*17d0*/  UIADD3 UR14, UP6, UR14, -0x1, URZ ;  /* 0xffffffff0e0e7890 */ /* 0x000fe2000ffde03f */
[----:B------:R-:W-:Y:S01]  /*17e0*/  BSSY B0, `(.L_x_11) ;  /* 0x0000050000007945 */ /* 0x000fe20003800000 */
[----:B------:R-:W-:Y:S01]  /*17f0*/  UIADD3.X UR17, UR17, -0x1, URZ, UP5, !UPT ;  /* 0xffffffff11117890 */ /* 0x000fe2000affe43f */
[----:B-1----:R-:W-:-:S05]  /*1800*/  @!P1 IMAD.WIDE R18, R7, 0xc, R18 ;  /* 0x0000000c07129825 */ /* 0x002fca00078e0212 */
[----:B------:R1:W5:Y:S04]  /*1810*/  @!P1 LDG.E R8, desc[UR56][R18.64] ;  /* 0x0000003812089981 */ /* 0x000368000c1e1900 */
[----:B------:R1:W5:Y:S01]  /*1820*/  @!P1 LDG.E R0, desc[UR56][R18.64+0x4] ;  /* 0x0000043812009981 */ /* 0x000362000c1e1900 */
[----:B------:R-:W-:Y:S01]  /*1830*/  ISETP.GE.AND P1, PT, R6, R11, PT ;  /* 0x0000000b0600720c */ /* 0x000fe20003f26270 */
[----:B------:R-:W-:Y:S01]  /*1840*/  UIADD3.X UR15, UR15, -0x1, URZ, UP6, !UPT ;  /* 0xffffffff0f0f7890 */ /* 0x000fe2000b7fe43f */
[----:B------:R-:W-:Y:S01]  /*1850*/  IMAD.MOV.U32 R13, RZ, RZ, RZ ;  /* 0x000000ffff0d7224 */ /* 0x000fe200078e00ff */
[----:B------:R-:W-:Y:S01]  /*1860*/  UIADD3 UR4, UR8, -0x1, URZ ;  /* 0xffffffff08047890 */ /* 0x000fe2000fffe03f */
[----:B------:R-:W-:Y:S01]  /*1870*/  IMAD.MOV.U32 R7, RZ, RZ, RZ ;  /* 0x000000ffff077224 */ /* 0x000fe200078e00ff */
[----:B------:R-:W-:Y:S01]  /*1880*/  UIADD3 UR5, UR7, -0x1, URZ ;  /* 0xffffffff07057890 */ /* 0x000fe2000fffe03f */
[----:B------:R-:W-:Y:S01]  /*1890*/  MOV R28, 0x7fffffff ;  /* 0x7fffffff001c7802 */ /* 0x000fe20000000f00 */
[----:B------:R-:W-:-:S06]  /*18a0*/  IMAD.MOV.U32 R29, RZ, RZ, RZ ;  /* 0x000000ffff1d7224 */ /* 0x000fcc00078e00ff */
[----:B-1----:R-:W-:Y:S05]  /*18b0*/  @P1 BRA `(.L_x_12) ;  /* 0x0000000400081947 */ /* 0x002fea0003800000 */
[----:B------:R-:W-:Y:S02]  /*18c0*/  PLOP3.LUT P3, PT, PT, PT, UP0, 0x80, 0x0 ;  /* 0x000000000000781c */ /* 0x000fe40003f6f008 */
[C---:B------:R-:W-:Y:S02]  /*18d0*/  IADD3 R26, P2, R17.reuse, UR16, RZ ;  /* 0x00000010111a7c10 */ /* 0x040fe4000ff5e0ff */
[C---:B------:R-:W-:Y:S02]  /*18e0*/  IADD3 R28, P1, R14.reuse, UR14, RZ ;  /* 0x0000000e0e1c7c10 */ /* 0x040fe4000ff3e0ff */
[----:B------:R-:W-:Y:S02]  /*18f0*/  LEA.HI.X.SX32 R27, R17, UR17, 0x1, P2 ;  /* 0x00000011111b7c11 */ /* 0x000fe400090f0eff */
[----:B------:R-:W-:-:S05]  /*1900*/  LEA.HI.X.SX32 R29, R14, UR15, 0x1, P1 ;  /* 0x0000000f0e1d7c11 */ /* 0x000fca00088f0eff */
[----:B------:R-:W-:Y:S05]  /*1910*/  @!P3 BRA `(.L_x_13) ;  /* 0x000000000030b947 */ /* 0x000fea0003800000 */
[----:B------:R-:W-:Y:S02]  /*1920*/  ULDC UR6, c[0x0][0x8dc] ;  /* 0x0002370000067ab9 */ /* 0x000fe40000000800 */
[----:B------:R-:W-:-:S05]  /*1930*/  IADD3 R17, P1, R28, UR6, RZ ;  /* 0x000000061c117c10 */ /* 0x000fca000ff3e0ff */
[----:B------:R-:W-:-:S04]  /*1940*/  IMAD.X R29, RZ, RZ, R29, P1 ;  /* 0x000000ffff1d7224 */ /* 0x000fc800008e061d */
[----:B------:R-:W-:-:S04]  /*1950*/  IMAD.WIDE.U32 R4, R29, UR20, RZ ;  /* 0x000000141d047c25 */ /* 0x000fc8000f8e00ff */
[----:B------:R-:W-:-:S04]  /*1960*/  IMAD.WIDE.U32 R18, P1, R17, UR21, R4 ;  /* 0x0000001511127c25 */ /* 0x000fc8000f820004 */
[----:B------:R-:W-:Y:S01]  /*1970*/  IMAD.WIDE.U32 R4, R17, UR20, RZ ;  /* 0x0000001411047c25 */ /* 0x000fe2000f8e00ff */
[----:B------:R-:W-:-:S03]  /*1980*/  IADD3.X R25, RZ, RZ, RZ, P1, !PT ;  /* 0x000000ffff197210 */ /* 0x000fc60000ffe4ff */
[----:B------:R-:W-:Y:S01]  /*1990*/  IMAD.MOV.U32 R24, RZ, RZ, R19 ;  /* 0x000000ffff187224 */ /* 0x000fe200078e0013 */
[----:B------:R-:W-:-:S05]  /*19a0*/  IADD3 RZ, P1, R5, R18, RZ ;  /* 0x0000001205ff7210 */ /* 0x000fca0007f3e0ff */
[----:B------:R-:W-:-:S04]  /*19b0*/  IMAD.WIDE.U32.X R4, R29, UR21, R24, P1 ;  /* 0x000000151d047c25 */ /* 0x000fc800088e0418 */
[----:B------:R-:W-:Y:S01]  /*19c0*/  IMAD.MOV.U32 R28, RZ, RZ, R4 ;  /* 0x000000ffff1c7224 */ /* 0x000fe200078e0004 */
[----:B------:R-:W-:-:S07]  /*19d0*/  MOV R29, R5 ;  /* 0x00000005001d7202 */ /* 0x000fce0000000f00 */
.L_x_13:
[----:B------:R-:W-:Y:S05]  /*19e0*/  @!P0 BRA `(.L_x_14) ;  /* 0x0000000000308947 */ /* 0x000fea0003800000 */
[----:B------:R-:W-:Y:S02]  /*19f0*/  ULDC UR6, c[0x0][0x8f4] ;  /* 0x00023d0000067ab9 */ /* 0x000fe40000000800 */
[----:B------:R-:W-:-:S05]  /*1a00*/  IADD3 R17, P1, R26, UR6, RZ ;  /* 0x000000061a117c10 */ /* 0x000fca000ff3e0ff */
[----:B------:R-:W-:-:S04]  /*1a10*/  IMAD.X R27, RZ, RZ, R27, P1 ;  /* 0x000000ffff1b7224 */ /* 0x000fc800008e061b */
[----:B------:R-:W-:-:S04]  /*1a20*/  IMAD.WIDE.U32 R4, R27, UR22, RZ ;  /* 0x000000161b047c25 */ /* 0x000fc8000f8e00ff */
[----:B------:R-:W-:-:S04]  /*1a30*/  IMAD.WIDE.U32 R18, P1, R17, UR23, R4 ;  /* 0x0000001711127c25 */ /* 0x000fc8000f820004 */
[----:B------:R-:W-:Y:S01]  /*1a40*/  IMAD.WIDE.U32 R4, R17, UR22, RZ ;  /* 0x0000001611047c25 */ /* 0x000fe2000f8e00ff */
[----:B------:R-:W-:-:S03]  /*1a50*/  MOV R24, R19 ;  /* 0x0000001300187202 */ /* 0x000fc60000000f00 */
[----:B------:R-:W-:Y:S01]  /*1a60*/  IMAD.X R25, RZ, RZ, RZ, P1 ;  /* 0x000000ffff197224 */ /* 0x000fe200008e06ff */
[----:B------:R-:W-:-:S05]  /*1a70*/  IADD3 RZ, P1, R5, R18, RZ ;  /* 0x0000001205ff7210 */ /* 0x000fca0007f3e0ff */
[----:B------:R-:W-:-:S04]  /*1a80*/  IMAD.WIDE.U32.X R4, R27, UR23, R24, P1 ;  /* 0x000000171b047c25 */ /* 0x000fc800088e0418 */
[----:B------:R-:W-:Y:S02]  /*1a90*/  IMAD.MOV.U32 R26, RZ, RZ, R4 ;  /* 0x000000ffff1a7224 */ /* 0x000fe400078e0004 */
[----:B------:R-:W-:-:S07]  /*1aa0*/  IMAD.MOV.U32 R27, RZ, RZ, R5 ;  /* 0x000000ffff1b7224 */ /* 0x000fce00078e0005 */
.L_x_14:
[----:B------:R-:W-:Y:S02]  /*1ab0*/  SHF.R.U64 R4, R26, UR30, R27 ;  /* 0x0000001e1a047c19 */ /* 0x000fe4000800121b */
[----:B------:R-:W-:-:S03]  /*1ac0*/  SHF.R.U64 R5, R28, UR26, R29 ;  /* 0x0000001a1c057c19 */ /* 0x000fc6000800121d */
[----:B------:R-:W-:Y:S01]  /*1ad0*/  VIADD R18, R4, UR5 ;  /* 0x0000000504127c36 */ /* 0x000fe20008000000 */
[----:B------:R-:W-:-:S04]  /*1ae0*/  IADD3 R19, R5, UR4, RZ ;  /* 0x0000000405137c10 */ /* 0x000fc8000fffe0ff */
[----:B------:R-:W-:Y:S02]  /*1af0*/  IABS R17, R19 ;  /* 0x0000001300117213 */ /* 0x000fe40000000000 */
[----:B------:R-:W-:-:S03]  /*1b00*/  IABS R14, R18 ;  /* 0x00000012000e7213 */ /* 0x000fc60000000000 */
[----:B------:R-:W-:-:S04]  /*1b10*/  IMAD.HI.U32 R4, R17, UR13, RZ ;  /* 0x0000000d11047c27 */ /* 0x000fc8000f8e00ff */
[----:B------:R-:W-:-:S04]  /*1b20*/  IMAD.HI.U32 R5, R14, UR19, RZ ;  /* 0x000000130e057c27 */ /* 0x000fc8000f8e00ff */
[----:B------:R-:W-:Y:S01]  /*1b30*/  IMAD R4, R4, UR29, R17 ;  /* 0x0000001d04047c24 */ /* 0x000fe2000f8e0211 */
[----:B------:R-:W-:Y:S01]  /*1b40*/  MOV R17, UR32 ;  /* 0x0000002000117c02 */ /* 0x000fe20008000f00 */
[----:B------:R-:W-:Y:S02]  /*1b50*/  IMAD R5, R5, UR31, R14 ;  /* 0x0000001f05057c24 */ /* 0x000fe4000f8e020e */
[----:B------:R-:W-:Y:S01]  /*1b60*/  IMAD.U32 R14, RZ, RZ, UR33 ;  /* 0x00000021ff0e7e24 */ /* 0x000fe2000f8e00ff */
[----:B------:R-:W-:Y:S02]  /*1b70*/  ISETP.LT.U32.AND P1, PT, R4, UR28, PT ;  /* 0x0000001c04007c0c */ /* 0x000fe4000bf21070 */
[----:B------:R-:W-:-:S11]  /*1b80*/  ISETP.LT.U32.AND P2, PT, R5, UR27, PT ;  /* 0x0000001b05007c0c */ /* 0x000fd6000bf41070 */
[----:B------:R-:W-:Y:S01]  /*1b90*/  @!P1 VIADD R4, R4, -UR28 ;  /* 0x8000001c04049c36 */ /* 0x000fe20008000000 */
[----:B------:R-:W-:Y:S02]  /*1ba0*/  ISETP.GE.AND P1, PT, R18, RZ, PT ;  /* 0x000000ff1200720c */ /* 0x000fe40003f26270 */
[----:B------:R-:W-:Y:S02]  /*1bb0*/  @!P2 IADD3 R5, R5, -UR27, RZ ;  /* 0x8000001b0505ac10 */ /* 0x000fe4000fffe0ff */
[----:B------:R-:W-:Y:S02]  /*1bc0*/  ISETP.LT.U32.AND P3, PT, R4, UR28, PT ;  /* 0x0000001c04007c0c */ /* 0x000fe4000bf61070 */
[----:B------:R-:W-:Y:S02]  /*1bd0*/  ISETP.LT.U32.AND P4, PT, R5, UR27, PT ;  /* 0x0000001b05007c0c */ /* 0x000fe4000bf81070 */
[----:B------:R-:W-:-:S09]  /*1be0*/  ISETP.GE.AND P2, PT, R19, RZ, PT ;  /* 0x000000ff1300720c */ /* 0x000fd20003f46270 */
[----:B------:R-:W-:Y:S01]  /*1bf0*/  @!P3 VIADD R4, R4, -UR28 ;  /* 0x8000001c0404bc36 */ /* 0x000fe20008000000 */
[----:B------:R-:W-:Y:S01]  /*1c00*/  PLOP3.LUT P3, PT, PT, PT, UP4, 0x80, 0x0 ;  /* 0x000000000000781c */ /* 0x000fe20003f6f048 */
[----:B------:R-:W-:Y:S01]  /*1c10*/  @!P4 VIADD R5, R5, -UR27 ;  /* 0x8000001b0505cc36 */ /* 0x000fe20008000000 */
[----:B------:R-:W-:Y:S01]  /*1c20*/  PLOP3.LUT P4, PT, PT, PT, UP2, 0x80, 0x0 ;  /* 0x000000000000781c */ /* 0x000fe20003f8f028 */
[----:B------:R-:W-:-:S03]  /*1c30*/  @!P2 IMAD.MOV R4, RZ, RZ, -R4 ;  /* 0x000000ffff04a224 */ /* 0x000fc600078e0a04 */
[----:B------:R-:W-:Y:S02]  /*1c40*/  @!P1 IADD3 R5, -R5, RZ, RZ ;  /* 0x000000ff05059210 */ /* 0x000fe40007ffe1ff */
[----:B------:R-:W-:Y:S02]  /*1c50*/  SEL R4, R17, R4, !P3 ;  /* 0x0000000411047207 */ /* 0x000fe40005800000 */
[----:B------:R-:W-:Y:S02]  /*1c60*/  SEL R5, R14, R5, !P4 ;  /* 0x000000050e057207 */ /* 0x000fe40006000000 */
[----:B------:R-:W-:Y:S01]  /*1c70*/  PLOP3.LUT P1, PT, PT, PT, UP3, 0x80, 0x0 ;  /* 0x000000000000781c */ /* 0x000fe20003f2f038 */
[----:B------:R-:W-:Y:S02]  /*1c80*/  IMAD.IADD R28, R19, 0x1, -R4 ;  /* 0x00000001131c7824 */ /* 0x000fe400078e0a04 */
[----:B------:R-:W-:-:S05]  /*1c90*/  IMAD.IADD R5, R18, 0x1, -R5 ;  /* 0x0000000112057824 */ /* 0x000fca00078e0a05 */
[----:B------:R-:W-:Y:S01]  /*1ca0*/  SEL R4, R5, R28, !P1 ;  /* 0x0000001c05047207 */ /* 0x000fe20004800000 */
[----:B------:R-:W-:-:S03]  /*1cb0*/  IMAD R28, R28, R5, RZ ;  /* 0x000000051c1c7224 */ /* 0x000fc600078e02ff */
[----:B------:R-:W-:Y:S02]  /*1cc0*/  SHF.R.S32.HI R5, RZ, 0x1f, R4 ;  /* 0x0000001fff057819 */ /* 0x000fe40000011404 */
[----:B------:R-:W-:-:S07]  /*1cd0*/  SHF.R.S32.HI R29, RZ, 0x1f, R28 ;  /* 0x0000001fff1d7819 */ /* 0x000fce000001141c */
.L_x_12:
[----:B------:R-:W-:Y:S05]  /*1ce0*/  BSYNC B0 ;  /* 0x0000000000007941 */ /* 0x000fea0003800000 */
.L_x_11:
[----:B------:R-:W1:Y:S01]  /*1cf0*/  SHFL.UP PT, R17, R28, 0x1, RZ ;  /* 0x042000001c117989 */ /* 0x000e6200000e00ff */
[C---:B------:R-:W-:Y:S02]  /*1d00*/  ISETP.NE.AND P2, PT, R20.reuse, RZ, PT ;  /* 0x000000ff1400720c */ /* 0x040fe40003f45270 */
[C---:B------:R-:W-:Y:S01]  /*1d10*/  ISETP.GE.U32.AND P3, PT, R20.reuse, 0x2, PT ;  /* 0x000000021400780c */ /* 0x040fe20003f66070 */
[----:B------:R-:W2:Y:S01]  /*1d20*/  SHFL.UP PT, R14, R29, 0x1, RZ ;  /* 0x042000001d0e7989 */ /* 0x000ea200000e00ff */
[C---:B------:R-:W-:Y:S02]  /*1d30*/  ISETP.GE.U32.AND P4, PT, R20.reuse, 0x4, PT ;  /* 0x000000041400780c */ /* 0x040fe40003f86070 */
[C---:B------:R-:W-:Y:S02]  /*1d40*/  ISETP.GE.U32.AND P5, PT, R20.reuse, 0x8, PT ;  /* 0x000000081400780c */ /* 0x040fe40003fa6070 */
[----:B------:R-:W-:Y:S02]  /*1d50*/  ISETP.GE.U32.AND P6, PT, R20, 0x10, PT ;  /* 0x000000101400780c */ /* 0x000fe40003fc6070 */
[----:B-1----:R-:W-:-:S02]  /*1d60*/  SEL R17, R17, RZ, P2 ;  /* 0x000000ff11117207 */ /* 0x002fc40001000000 */
[----:B--2---:R-:W-:Y:S02]  /*1d70*/  SEL R14, R14, RZ, P2 ;  /* 0x000000ff0e0e7207 */ /* 0x004fe40001000000 */
[----:B------:R-:W-:-:S04]  /*1d80*/  IADD3 R24, P1, R17, R28, RZ ;  /* 0x0000001c11187210 */ /* 0x000fc80007f3e0ff */
[----:B------:R-:W-:Y:S01]  /*1d90*/  IADD3.X R25, R14, R29, RZ, P1, !PT ;  /* 0x0000001d0e197210 */ /* 0x000fe20000ffe4ff */
[----:B------:R-:W1:Y:S04]  /*1da0*/  SHFL.UP PT, R17, R24, 0x2, RZ ;  /* 0x0440000018117989 */ /* 0x000e6800000e00ff */
[----:B------:R-:W2:Y:S01]  /*1db0*/  SHFL.UP PT, R14, R25, 0x2, RZ ;  /* 0x04400000190e7989 */ /* 0x000ea200000e00ff */
[----:B-1----:R-:W-:-:S04]  /*1dc0*/  SEL R17, R17, RZ, P3 ;  /* 0x000000ff11117207 */ /* 0x002fc80001800000 */
[----:B------:R-:W-:Y:S02]  /*1dd0*/  IADD3 R18, P1, R17, R24, RZ ;  /* 0x0000001811127210 */ /* 0x000fe40007f3e0ff */
[----:B--2---:R-:W-:-:S03]  /*1de0*/  SEL R14, R14, RZ, P3 ;  /* 0x000000ff0e0e7207 */ /* 0x004fc60001800000 */
[----:B------:R-:W1:Y:S02]  /*1df0*/  SHFL.UP PT, R17, R18, 0x4, RZ ;  /* 0x0480000012117989 */ /* 0x000e6400000e00ff */
[----:B------:R-:W-:-:S05]  /*1e00*/  IMAD.X R19, R14, 0x1, R25, P1 ;  /* 0x000000010e137824 */ /* 0x000fca00008e0619 */
        /* <DEDUP_REMOVED lines=10> */
[----:B------:R-:W1:Y:S01]  /*1eb0*/  SHFL.UP PT, R17, R18, 0x10, RZ ;  /* 0x0600000012117989 */ /* 0x000e6200000e00ff */
[----:B------:R-:W-:-:S05]  /*1ec0*/  IADD3.X R19, R14, R25, RZ, P1, !PT ;  /* 0x000000190e137210 */ /* 0x000fca0000ffe4ff */
[----:B------:R-:W2:Y:S01]  /*1ed0*/  SHFL.UP PT, R14, R19, 0x10, RZ ;  /* 0x06000000130e7989 */ /* 0x000ea200000e00ff */
[----:B-1----:R-:W-:-:S04]  /*1ee0*/  SEL R17, R17, RZ, P6 ;  /* 0x000000ff11117207 */ /* 0x002fc80003000000 */
[----:B------:R-:W-:Y:S02]  /*1ef0*/  IADD3 R26, P1, R17, R18, RZ ;  /* 0x00000012111a7210 */ /* 0x000fe40007f3e0ff */
[----:B--2---:R-:W-:-:S05]  /*1f00*/  SEL R14, R14, RZ, P6 ;  /* 0x000000ff0e0e7207 */ /* 0x004fca0003000000 */
[----:B------:R-:W-:Y:S01]  /*1f10*/  IMAD.X R24, R14, 0x1, R19, P1 ;  /* 0x000000010e187824 */ /* 0x000fe200008e0613 */
[----:B------:R-:W-:-:S04]  /*1f20*/  ISETP.GT.U32.AND P1, PT, R26, UR10, PT ;  /* 0x0000000a1a007c0c */ /* 0x000fc8000bf24070 */
[----:B------:R-:W-:-:S13]  /*1f30*/  ISETP.GT.U32.AND.EX P1, PT, R24, UR9, PT, P1 ;  /* 0x0000000918007c0c */ /* 0x000fda000bf24110 */
[----:B------:R-:W-:-:S04]  /*1f40*/  VOTE.ANY R14, PT, P1 ;  /* 0x00000000000e7806 */ /* 0x000fc800008e0100 */
[----:B------:R-:W-:-:S13]  /*1f50*/  ISETP.NE.AND P1, PT, R14, RZ, PT ;  /* 0x000000ff0e00720c */ /* 0x000fda0003f25270 */
[----:B------:R-:W-:Y:S05]  /*1f60*/  @P1 BRA `(.L_x_15) ;  /* 0x00000008006c1947 */ /* 0x000fea0003800000 */
[----:B------:R-:W1:Y:S01]  /*1f70*/  LDC R11, c[0x0][0x910] ;  /* 0x00024400ff0b7b82 */ /* 0x000e620000000800 */
[----:B------:R-:W-:Y:S01]  /*1f80*/  IMAD.MOV.U32 R25, RZ, RZ, R24 ;  /* 0x000000ffff197224 */ /* 0x000fe200078e0018 */
[----:B------:R-:W-:Y:S01]  /*1f90*/  ULDC UR13, c[0x0][0x8f4] ;  /* 0x00023d00000d7ab9 */ /* 0x000fe20000000800 */
[----:B------:R-:W-:Y:S01]  /*1fa0*/  ULDC UR6, c[0x0][0x8dc] ;  /* 0x0002370000067ab9 */ /* 0x000fe20000000800 */
[----:B------:R-:W-:Y:S01]  /*1fb0*/  ULDC UR19, c[0x0][0x8d8] ;  /* 0x0002360000137ab9 */ /* 0x000fe20000000800 */
[----:B------:R-:W-:Y:S01]  /*1fc0*/  ULDC UR24, c[0x0][0x8f0] ;  /* 0x00023c0000187ab9 */ /* 0x000fe20000000800 */
[----:B------:R-:W-:Y:S01]  /*1fd0*/  ULDC.64 UR20, c[0x0][0x8d0] ;  /* 0x0002340000147ab9 */ /* 0x000fe20000000a00 */
[----:B------:R-:W-:-:S05]  /*1fe0*/  ULDC.64 UR22, c[0x0][0x8e8] ;  /* 0x00023a0000167ab9 */ /* 0x000fca0000000a00 */
.L_x_20:
[----:B------:R-:W-:Y:S01]  /*1ff0*/  MOV R6, R12 ;  /* 0x0000000c00067202 */ /* 0x000fe20000000f00 */
[----:B------:R-:W-:Y:S01]  /*2000*/  VIADD R12, R12, 0x20 ;  /* 0x000000200c0c7836 */ /* 0x000fe20000000000 */
[----:B-----5:R-:W-:Y:S01]  /*2010*/  MOV R14, R8 ;  /* 0x00000008000e7202 */ /* 0x020fe20000000f00 */
[----:B------:R-:W-:-:S03]  /*2020*/  IMAD.MOV.U32 R17, RZ, RZ, R0 ;  /* 0x000000ffff117224 */ /* 0x000fc600078e0000 */
[----:B-1----:R-:W-:-:S13]  /*2030*/  ISETP.GE.AND P1, PT, R12, R11, PT ;  /* 0x0000000b0c00720c */ /* 0x002fda0003f26270 */
[----:B------:R-:W1:Y:S01]  /*2040*/  @!P1 LDC.64 R18, c[0x0][0x918] ;  /* 0x00024600ff129b82 */ /* 0x000e620000000a00 */
[----:B------:R-:W-:Y:S01]  /*2050*/  @!P1 VIADD R7, R6, 0x20 ;  /* 0x0000002006079836 */ /* 0x000fe20000000000 */
[----:B------:R2:W3:Y:S01]  /*2060*/  SHFL.IDX PT, R13, R26, 0x1f, 0x1f ;  /* 0x03e01f001a0d7f89 */ /* 0x0004e200000e0000 */
[----:B------:R-:W-:Y:S02]  /*2070*/  BSSY B0, `(.L_x_16) ;  /* 0x0000064000007945 */ /* 0x000fe40003800000 */
[----:B-1----:R-:W-:-:S05]  /*2080*/  @!P1 IMAD.WIDE R18, R7, 0xc, R18 ;  /* 0x0000000c07129825 */ /* 0x002fca00078e0212 */
[----:B------:R2:W5:Y:S04]  /*2090*/  @!P1 LDG.E R8, desc[UR56][R18.64] ;  /* 0x0000003812089981 */ /* 0x000568000c1e1900 */
[----:B------:R2:W5:Y:S01]  /*20a0*/  @!P1 LDG.E R0, desc[UR56][R18.64+0x4] ;  /* 0x0000043812009981 */ /* 0x000562000c1e1900 */
[----:B------:R-:W-:Y:S01]  /*20b0*/  ISETP.GE.AND P1, PT, R6, R11, PT ;  /* 0x0000000b0600720c */ /* 0x000fe20003f26270 */
[----:B------:R-:W-:Y:S01]  /*20c0*/  IMAD.MOV.U32 R28, RZ, RZ, 0x7fffffff ;  /* 0x7fffffffff1c7424 */ /* 0x000fe200078e00ff */
[----:B------:R-:W-:Y:S01]  /*20d0*/  MOV R29, RZ ;  /* 0x000000ff001d7202 */ /* 0x000fe20000000f00 */
[----:B------:R2:W1:Y:S10]  /*20e0*/  SHFL.IDX PT, R7, R25, 0x1f, 0x1f ;  /* 0x03e01f0019077f89 */ /* 0x00047400000e0000 */
[----:B--23--:R-:W-:Y:S05]  /*20f0*/  @P1 BRA `(.L_x_17) ;  /* 0x00000004006c1947 */ /* 0x00cfea0003800000 */
[----:B------:R-:W-:Y:S02]  /*2100*/  IABS R31, R9 ;  /* 0x00000009001f7213 */ /* 0x000fe40000000000 */
[C---:B------:R-:W-:Y:S02]  /*2110*/  IADD3 R26, P1, R14.reuse, UR14, RZ ;  /* 0x0000000e0e1a7c10 */ /* 0x040fe4000ff3e0ff */
[----:B------:R-:W2:Y:S02]  /*2120*/  I2F.RP R4, R31 ;  /* 0x0000001f00047306 */ /* 0x000ea40000209400 */
[----:B------:R-:W-:Y:S02]  /*2130*/  LEA.HI.X.SX32 R27, R14, UR15, 0x1, P1 ;  /* 0x0000000f0e1b7c11 */ /* 0x000fe400088f0eff */
[----:B------:R-:W-:-:S04]  /*2140*/  IADD3 R14, P1, R17, UR16, RZ ;  /* 0x00000010110e7c10 */ /* 0x000fc8000ff3e0ff */
[----:B------:R-:W-:Y:S02]  /*2150*/  LEA.HI.X.SX32 R17, R17, UR17, 0x1, P1 ;  /* 0x0000001111117c11 */ /* 0x000fe400088f0eff */
[----:B------:R-:W-:Y:S01]  /*2160*/  PLOP3.LUT P1, PT, PT, PT, UP0, 0x80, 0x0 ;  /* 0x000000000000781c */ /* 0x000fe20003f2f008 */
[----:B--2---:R-:W2:Y:S02]  /*2170*/  MUFU.RCP R4, R4 ;  /* 0x0000000400047308 */ /* 0x004ea40000001000 */
[----:B--2---:R-:W-:-:S06]  /*2180*/  VIADD R5, R4, 0xffffffe ;  /* 0x0ffffffe04057836 */ /* 0x004fcc0000000000 */
[----:B------:R-:W2:Y:S02]  /*2190*/  F2I.FTZ.U32.TRUNC.NTZ R33, R5 ;  /* 0x0000000500217305 */ /* 0x000ea4000021f000 */
[----:B--2---:R-:W-:Y:S02]  /*21a0*/  IMAD.MOV R28, RZ, RZ, -R33 ;  /* 0x000000ffff1c7224 */ /* 0x004fe400078e0a21 */
[----:B------:R-:W-:Y:S05]  /*21b0*/  @!P1 BRA `(.L_x_18) ;  /* 0x00000000002c9947 */ /* 0x000fea0003800000 */
[----:B------:R-:W-:-:S04]  /*21c0*/  IADD3 R29, P1, R26, UR6, RZ ;  /* 0x000000061a1d7c10 */ /* 0x000fc8000ff3e0ff */
[----:B------:R-:W-:-:S05]  /*21d0*/  IADD3.X R27, RZ, R27, RZ, P1, !PT ;  /* 0x0000001bff1b7210 */ /* 0x000fca0000ffe4ff */
[----:B------:R-:W-:-:S04]  /*21e0*/  IMAD.WIDE.U32 R4, R27, UR20, RZ ;  /* 0x000000141b047c25 */ /* 0x000fc8000f8e00ff */
[----:B------:R-:W-:-:S04]  /*21f0*/  IMAD.WIDE.U32 R18, P1, R29, UR21, R4 ;  /* 0x000000151d127c25 */ /* 0x000fc8000f820004 */
[----:B------:R-:W-:-:S04]  /*2200*/  IMAD.WIDE.U32 R4, R29, UR20, RZ ;  /* 0x000000141d047c25 */ /* 0x000fc8000f8e00ff */
[----:B------:R-:W-:Y:S01]  /*2210*/  IMAD.X R25, RZ, RZ, RZ, P1 ;  /* 0x000000ffff197224 */ /* 0x000fe200008e06ff */
[----:B------:R-:W-:Y:S01]  /*2220*/  IADD3 RZ, P1, R5, R18, RZ ;  /* 0x0000001205ff7210 */ /* 0x000fe20007f3e0ff */
[----:B------:R-:W-:-:S04]  /*2230*/  IMAD.MOV.U32 R24, RZ, RZ, R19 ;  /* 0x000000ffff187224 */ /* 0x000fc800078e0013 */
[----:B------:R-:W-:-:S04]  /*2240*/  IMAD.WIDE.U32.X R4, R27, UR21, R24, P1 ;  /* 0x000000151b047c25 */ /* 0x000fc800088e0418 */
[----:B------:R-:W-:Y:S01]  /*2250*/  IMAD.MOV.U32 R27, RZ, RZ, R5 ;  /* 0x000000ffff1b7224 */ /* 0x000fe200078e0005 */
[----:B------:R-:W-:-:S07]  /*2260*/  MOV R26, R4 ;  /* 0x00000004001a7202 */ /* 0x000fce0000000f00 */
.L_x_18:
[----:B------:R-:W-:Y:S05]  /*2270*/  @!P0 BRA `(.L_x_19) ;  /* 0x00000000002c8947 */ /* 0x000fea0003800000 */
        /* <DEDUP_REMOVED lines=11> */
.L_x_19:
[----:B------:R-:W-:Y:S01]  /*2330*/  SHF.R.U64 R14, R14, UR24, R17 ;  /* 0x000000180e0e7c19 */ /* 0x000fe20008001211 */
[----:B------:R-:W-:Y:S01]  /*2340*/  IMAD.MOV.U32 R4, RZ, RZ, R28 ;  /* 0x000000ffff047224 */ /* 0x000fe200078e001c */
[----:B------:R-:W-:Y:S02]  /*2350*/  IABS R5, R9 ;  /* 0x0000000900057213 */ /* 0x000fe40000000000 */
[----:B------:R-:W-:Y:S01]  /*2360*/  SHF.R.U64 R26, R26, UR19, R27 ;  /* 0x000000131a1a7c19 */ /* 0x000fe2000800121b */
[----:B------:R-:W-:Y:S01]  /*2370*/  VIADD R17, R14, UR5 ;  /* 0x000000050e117c36 */ /* 0x000fe20008000000 */
[----:B------:R-:W-:Y:S01]  /*2380*/  IADD3 R19, RZ, -R5, RZ ;  /* 0x80000005ff137210 */ /* 0x000fe20007ffe0ff */
[----:B------:R-:W-:Y:S01]  /*2390*/  IMAD R14, R4, R31, RZ ;  /* 0x0000001f040e7224 */ /* 0x000fe200078e02ff */
[----:B------:R-:W-:Y:S01]  /*23a0*/  IABS R28, R10 ;  /* 0x0000000a001c7213 */ /* 0x000fe20000000000 */
[----:B------:R-:W-:Y:S01]  /*23b0*/  IMAD.MOV.U32 R4, RZ, RZ, RZ ;  /* 0x000000ffff047224 */ /* 0x000fe200078e00ff */
[----:B------:R-:W-:Y:S01]  /*23c0*/  IABS R18, R17 ;  /* 0x0000001100127213 */ /* 0x000fe20000000000 */
[----:B------:R-:W-:-:S02]  /*23d0*/  IMAD.MOV.U32 R5, RZ, RZ, R33 ;  /* 0x000000ffff057224 */ /* 0x000fc400078e0021 */
[----:B------:R-:W-:Y:S02]  /*23e0*/  VIADD R26, R26, UR4 ;  /* 0x000000041a1a7c36 */ /* 0x000fe40008000000 */
[----:B------:R-:W-:Y:S01]  /*23f0*/  IMAD.HI.U32 R4, R33, R14, R4 ;  /* 0x0000000e21047227 */ /* 0x000fe200078e0004 */
[----:B------:R-:W-:Y:S02]  /*2400*/  MOV R5, R18 ;  /* 0x0000001200057202 */ /* 0x000fe40000000f00 */
[----:B------:R-:W-:Y:S01]  /*2410*/  IABS R18, R10 ;  /* 0x0000000a00127213 */ /* 0x000fe20000000000 */
[----:B------:R-:W-:Y:S01]  /*2420*/  IMAD.MOV.U32 R14, RZ, RZ, R19 ;  /* 0x000000ffff0e7224 */ /* 0x000fe200078e0013 */
[----:B------:R-:W-:Y:S01]  /*2430*/  IABS R27, R26 ;  /* 0x0000001a001b7213 */ /* 0x000fe20000000000 */
[----:B------:R-:W-:Y:S01]  /*2440*/  IMAD.HI.U32 R4, R4, R5, RZ ;  /* 0x0000000504047227 */ /* 0x000fe200078e00ff */
[----:B------:R-:W2:Y:S03]  /*2450*/  I2F.RP R19, R18 ;  /* 0x0000001200137306 */ /* 0x000ea60000209400 */
[----:B------:R-:W-:-:S05]  /*2460*/  IMAD R14, R4, R14, R5 ;  /* 0x0000000e040e7224 */ /* 0x000fca00078e0205 */
[----:B------:R-:W-:Y:S01]  /*2470*/  ISETP.GT.U32.AND P1, PT, R31, R14, PT ;  /* 0x0000000e1f00720c */ /* 0x000fe20003f24070 */
[----:B--2---:R-:W2:-:S12]  /*2480*/  MUFU.RCP R19, R19 ;  /* 0x0000001300137308 */ /* 0x004e980000001000 */
[----:B------:R-:W-:Y:S01]  /*2490*/  @!P1 IMAD.IADD R14, R14, 0x1, -R31 ;  /* 0x000000010e0e9824 */ /* 0x000fe200078e0a1f */
[----:B--2---:R-:W-:Y:S01]  /*24a0*/  IADD3 R4, R19, 0xffffffe, RZ ;  /* 0x0ffffffe13047810 */ /* 0x004fe20007ffe0ff */
[----:B------:R-:W-:-:S03]  /*24b0*/  IMAD.MOV R19, RZ, RZ, -R28 ;  /* 0x000000ffff137224 */ /* 0x000fc600078e0a1c */
[----:B------:R2:W3:Y:S02]  /*24c0*/  F2I.FTZ.U32.TRUNC.NTZ R5, R4 ;  /* 0x0000000400057305 */ /* 0x0004e4000021f000 */
[----:B--2---:R-:W-:Y:S01]  /*24d0*/  MOV R4, RZ ;  /* 0x000000ff00047202 */ /* 0x004fe20000000f00 */
[----:B---3--:R-:W-:-:S04]  /*24e0*/  IMAD.MOV R25, RZ, RZ, -R5 ;  /* 0x000000ffff197224 */ /* 0x008fc800078e0a05 */
[----:B------:R-:W-:-:S04]  /*24f0*/  IMAD R25, R25, R18, RZ ;  /* 0x0000001219197224 */ /* 0x000fc800078e02ff */
[----:B------:R-:W-:-:S04]  /*2500*/  IMAD.HI.U32 R24, R5, R25, R4 ;  /* 0x0000001905187227 */ /* 0x000fc800078e0004 */
[----:B------:R-:W-:-:S04]  /*2510*/  IMAD.MOV.U32 R5, RZ, RZ, R27 ;  /* 0x000000ffff057224 */ /* 0x000fc800078e001b */
[----:B------:R-:W-:-:S04]  /*2520*/  IMAD.HI.U32 R4, R24, R5, RZ ;  /* 0x0000000518047227 */ /* 0x000fc800078e00ff */
[----:B------:R-:W-:-:S05]  /*2530*/  IMAD R5, R4, R19, R5 ;  /* 0x0000001304057224 */ /* 0x000fca00078e0205 */
[----:B------:R-:W-:-:S13]  /*2540*/  ISETP.GT.U32.AND P1, PT, R18, R5, PT ;  /* 0x000000051200720c */ /* 0x000fda0003f24070 */
[----:B------:R-:W-:Y:S02]  /*2550*/  @!P1 IADD3 R5, R5, -R18, RZ ;  /* 0x8000001205059210 */ /* 0x000fe40007ffe0ff */
[----:B------:R-:W-:-:S13]  /*2560*/  ISETP.GT.U32.AND P1, PT, R31, R14, PT ;  /* 0x0000000e1f00720c */ /* 0x000fda0003f24070 */
[----:B------:R-:W-:Y:S01]  /*2570*/  @!P1 IMAD.IADD R14, R14, 0x1, -R31 ;  /* 0x000000010e0e9824 */ /* 0x000fe200078e0a1f */
[----:B------:R-:W-:-:S04]  /*2580*/  ISETP.GT.U32.AND P1, PT, R18, R5, PT ;  /* 0x000000051200720c */ /* 0x000fc80003f24070 */
[----:B------:R-:W-:-:S09]  /*2590*/  MOV R4, R14 ;  /* 0x0000000e00047202 */ /* 0x000fd20000000f00 */
[----:B------:R-:W-:Y:S01]  /*25a0*/  @!P1 IMAD.IADD R5, R5, 0x1, -R18 ;  /* 0x0000000105059824 */ /* 0x000fe200078e0a12 */
[----:B------:R-:W-:-:S13]  /*25b0*/  ISETP.GE.AND P1, PT, R17, RZ, PT ;  /* 0x000000ff1100720c */ /* 0x000fda0003f26270 */
[----:B------:R-:W-:Y:S01]  /*25c0*/  @!P1 IMAD.MOV R4, RZ, RZ, -R4 ;  /* 0x000000ffff049224 */ /* 0x000fe200078e0a04 */
[----:B------:R-:W-:-:S13]  /*25d0*/  ISETP.GE.AND P1, PT, R26, RZ, PT ;  /* 0x000000ff1a00720c */ /* 0x000fda0003f26270 */
[----:B------:R-:W-:Y:S01]  /*25e0*/  @!P1 IMAD.MOV R5, RZ, RZ, -R5 ;  /* 0x000000ffff059224 */ /* 0x000fe200078e0a05 */
[----:B------:R-:W-:-:S13]  /*25f0*/  ISETP.NE.AND P1, PT, RZ, UR7, PT ;  /* 0x00000007ff007c0c */ /* 0x000fda000bf25270 */
[----:B------:R-:W-:Y:S02]  /*2600*/  @!P1 LOP3.LUT R4, RZ, UR7, RZ, 0x33, !PT ;  /* 0x00000007ff049c12 */ /* 0x000fe4000f8e33ff */
[----:B------:R-:W-:Y:S02]  /*2610*/  ISETP.NE.AND P1, PT, RZ, UR8, PT ;  /* 0x00000008ff007c0c */ /* 0x000fe4000bf25270 */
[----:B------:R-:W-:-:S11]  /*2620*/  IADD3 R4, -R4, R17, RZ ;  /* 0x0000001104047210 */ /* 0x000fd60007ffe1ff */
[----:B------:R-:W-:Y:S02]  /*2630*/  @!P1 LOP3.LUT R5, RZ, UR8, RZ, 0x33, !PT ;  /* 0x00000008ff059c12 */ /* 0x000fe4000f8e33ff */
[----:B------:R-:W-:-:S03]  /*2640*/  PLOP3.LUT P1, PT, PT, PT, UP3, 0x80, 0x0 ;  /* 0x000000000000781c */ /* 0x000fc60003f2f038 */
[----:B------:R-:W-:-:S04]  /*2650*/  IMAD.IADD R5, R26, 0x1, -R5 ;  /* 0x000000011a057824 */ /* 0x000fc800078e0a05 */
[CC--:B------:R-:W-:Y:S01]  /*2660*/  IMAD R28, R4.reuse, R5.reuse, RZ ;  /* 0x00000005041c7224 */ /* 0x0c0fe200078e02ff */
[----:B------:R-:W-:-:S04]  /*2670*/  SEL R17, R4, R5, !P1 ;  /* 0x0000000504117207 */ /* 0x000fc80004800000 */
[--C-:B------:R-:W-:Y:S01]  /*2680*/  SHF.R.S32.HI R5, RZ, 0x1f, R17.reuse ;  /* 0x0000001fff057819 */ /* 0x100fe20000011411 */
[----:B------:R-:W-:Y:S01]  /*2690*/  IMAD.MOV.U32 R4, RZ, RZ, R17 ;  /* 0x000000ffff047224 */ /* 0x000fe200078e0011 */
[----:B------:R-:W-:-:S07]  /*26a0*/  SHF.R.S32.HI R29, RZ, 0x1f, R28 ;  /* 0x0000001fff1d7819 */ /* 0x000fce000001141c */
.L_x_17:
[----:B------:R-:W-:Y:S05]  /*26b0*/  BSYNC B0 ;  /* 0x0000000000007941 */ /* 0x000fea0003800000 */
.L_x_16:
[----:B------:R-:W2:Y:S04]  /*26c0*/  SHFL.UP PT, R17, R28, 0x1, RZ ;  /* 0x042000001c117989 */ /* 0x000ea800000e00ff */
[----:B------:R-:W3:Y:S01]  /*26d0*/  SHFL.UP PT, R14, R29, 0x1, RZ ;  /* 0x042000001d0e7989 */ /* 0x000ee200000e00ff */
[----:B--2---:R-:W-:Y:S02]  /*26e0*/  SEL R17, R17, RZ, P2 ;  /* 0x000000ff11117207 */ /* 0x004fe40001000000 */
[----:B---3--:R-:W-:Y:S02]  /*26f0*/  SEL R14, R14, RZ, P2 ;  /* 0x000000ff0e0e7207 */ /* 0x008fe40001000000 */
[----:B------:R-:W-:-:S04]  /*2700*/  IADD3 R26, P1, R17, R28, RZ ;  /* 0x0000001c111a7210 */ /* 0x000fc80007f3e0ff */
[----:B------:R-:W-:Y:S01]  /*2710*/  IADD3.X R19, R14, R29, RZ, P1, !PT ;  /* 0x0000001d0e137210 */ /* 0x000fe20000ffe4ff */
[----:B------:R-:W2:Y:S04]  /*2720*/  SHFL.UP PT, R17, R26, 0x2, RZ ;  /* 0x044000001a117989 */ /* 0x000ea800000e00ff */
[----:B------:R-:W3:Y:S01]  /*2730*/  SHFL.UP PT, R14, R19, 0x2, RZ ;  /* 0x04400000130e7989 */ /* 0x000ee200000e00ff */
[----:B--2---:R-:W-:Y:S02]  /*2740*/  SEL R17, R17, RZ, P3 ;  /* 0x000000ff11117207 */ /* 0x004fe40001800000 */
[----:B---3--:R-:W-:Y:S02]  /*2750*/  SEL R14, R14, RZ, P3 ;  /* 0x000000ff0e0e7207 */ /* 0x008fe40001800000 */
[----:B------:R-:W-:-:S05]  /*2760*/  IADD3 R18, P1, R17, R26, RZ ;  /* 0x0000001a11127210 */ /* 0x000fca0007f3e0ff */
[----:B------:R-:W-:Y:S01]  /*2770*/  IMAD.X R27, R14, 0x1, R19, P1 ;  /* 0x000000010e1b7824 */ /* 0x000fe200008e0613 */
        /* <DEDUP_REMOVED lines=18> */
[----:B------:R-:W-:-:S05]  /*28a0*/  IADD3 R26, P1, R18, R13, RZ ;  /* 0x0000000d121a7210 */ /* 0x000fca0007f3e0ff */
[----:B-1----:R-:W-:Y:S01]  /*28b0*/  IMAD.X R25, R24, 0x1, R7, P1 ;  /* 0x0000000118197824 */ /* 0x002fe200008e0607 */
[----:B------:R-:W-:-:S04]  /*28c0*/  ISETP.GT.U32.AND P1, PT, R26, UR10, PT ;  /* 0x0000000a1a007c0c */ /* 0x000fc8000bf24070 */
[----:B------:R-:W-:-:S13]  /*28d0*/  ISETP.GT.U32.AND.EX P1, PT, R25, UR9, PT, P1 ;  /* 0x0000000919007c0c */ /* 0x000fda000bf24110 */
[----:B------:R-:W-:-:S04]  /*28e0*/  VOTE.ANY R14, PT, P1 ;  /* 0x00000000000e7806 */ /* 0x000fc800008e0100 */
[----:B------:R-:W-:-:S13]  /*28f0*/  ISETP.NE.AND P1, PT, R14, RZ, PT ;  /* 0x000000ff0e00720c */ /* 0x000fda0003f25270 */
[----:B------:R-:W-:Y:S05]  /*2900*/  @!P1 BRA `(.L_x_20) ;  /* 0xfffffff400b89947 */ /* 0x000fea000383ffff */
[----:B------:R-:W-:-:S07]  /*2910*/  MOV R26, R18 ;  /* 0x00000012001a7202 */ /* 0x000fce0000000f00 */
.L_x_15:
[----:B------:R-:W1:Y:S08]  /*2920*/  BREV R14, R14 ;  /* 0x0000000e000e7301 */ /* 0x000e700000000000 */
[----:B-1----:R-:W1:Y:S02]  /*2930*/  FLO.U32.SH R17, R14 ;  /* 0x0000000e00117300 */ /* 0x002e6400000e0400 */
[----:B-1----:R-:W1:Y:S02]  /*2940*/  SHFL.IDX PT, R6, R6, R17, 0x1f ;  /* 0x00001f1106067589 */ /* 0x002e6400000e0000 */
[----:B-1----:R-:W-:-:S13]  /*2950*/  R2UR UR6, R6 ;  /* 0x00000000060672ca */ /* 0x002fda00000e0000 */
[----:B------:R-:W-:-:S05]  /*2960*/  VIADD R12, R20, UR6 ;  /* 0x00000006140c7c36 */ /* 0x000fca0008000000 */
[----:B------:R-:W-:-:S13]  /*2970*/  ISETP.GE.AND P1, PT, R12, R11, PT ;  /* 0x0000000b0c00720c */ /* 0x000fda0003f26270 */
[----:B------:R-:W1:Y:S02]  /*2980*/  @!P1 LDC.64 R18, c[0x0][0x918] ;  /* 0x00024600ff129b82 */ /* 0x000e640000000a00 */
[----:B-1----:R-:W-:-:S05]  /*2990*/  @!P1 IMAD.WIDE R18, R12, 0xc, R18 ;  /* 0x0000000c0c129825 */ /* 0x002fca00078e0212 */
[----:B-----5:R1:W5:Y:S04]  /*29a0*/  @!P1 LDG.E R8, desc[UR56][R18.64] ;  /* 0x0000003812089981 */ /* 0x020368000c1e1900 */
[----:B------:R1:W5:Y:S01]  /*29b0*/  @!P1 LDG.E R0, desc[UR56][R18.64+0x4] ;  /* 0x0000043812009981 */ /* 0x000362000c1e1900 */
[----:B------:R-:W-:-:S03]  /*29c0*/  IADD3 R12, P1, P2, R26, R13, -R28 ;  /* 0x0000000d1a0c7210 */ /* 0x000fc60007a3e81c */
[----:B------:R-:W-:Y:S01]  /*29d0*/  SHFL.IDX PT, R6, R28, R17, 0x1f ;  /* 0x00001f111c067589 */ /* 0x000fe200000e0000 */
[----:B------:R-:W-:-:S03]  /*29e0*/  IADD3.X R24, R24, R7, ~R29, P1, P2 ;  /* 0x0000000718187210 */ /* 0x000fc60000fe4c1d */
[----:B------:R-:W2:Y:S04]  /*29f0*/  SHFL.IDX PT, R12, R12, R17, 0x1f ;  /* 0x00001f110c0c7589 */ /* 0x000ea800000e0000 */
[----:B------:R-:W3:Y:S04]  /*2a00*/  SHFL.IDX PT, R24, R24, R17, 0x1f ;  /* 0x00001f1118187589 */ /* 0x000ee800000e0000 */
[----:B------:R1:W4:Y:S04]  /*2a10*/  SHFL.IDX PT, R7, R29, R17, 0x1f ;  /* 0x00001f111d077589 */ /* 0x00032800000e0000 */
[----:B------:R1:W1:Y:S04]  /*2a20*/  SHFL.IDX PT, R5, R5, R17, 0x1f ;  /* 0x00001f1105057589 */ /* 0x00026800000e0000 */
[----:B------:R1:W1:Y:S01]  /*2a30*/  SHFL.IDX PT, R4, R4, R17, 0x1f ;  /* 0x00001f1104047589 */ /* 0x00026200000e0000 */
[----:B--2---:R-:W-:-:S02]  /*2a40*/  R2UR UR5, R12 ;  /* 0x000000000c0572ca */ /* 0x004fc400000e0000 */
[----:B---3--:R-:W-:-:S15]  /*2a50*/  R2UR UR4, R24 ;  /* 0x00000000180472ca */ /* 0x008fde00000e0000 */
.L_x_10:
[----:B------:R-:W-:Y:S01]  /*2a60*/  ISETP.LE.AND P1, PT, R11, UR6, PT ;  /* 0x000000060b007c0c */ /* 0x000fe2000bf23270 */
[----:B-1----:R-:W-:Y:S01]  /*2a70*/  IMAD.MOV.U32 R17, RZ, RZ, -0x1 ;  /* 0xffffffffff117424 */ /* 0x002fe200078e00ff */
[----:B------:R-:W-:-:S11]  /*2a80*/  MOV R18, 0xffffffff ;  /* 0xffffffff00127802 */ /* 0x000fd60000000f00 */
[----:B------:R-:W-:Y:S05]  /*2a90*/  @P1 BRA `(.L_x_9) ;  /* 0x0000000400041947 */ /* 0x000fea0003800000 */
[----:B------:R-:W-:Y:S01]  /*2aa0*/  UIADD3 UR15, UP2, -UR5, UR10, URZ ;  /* 0x0000000a050f7290 */ /* 0x000fe2000ff5e13f */
[----:B------:R-:W1:Y:S01]  /*2ab0*/  S2UR UR19, SR_CTAID.Y ;  /* 0x00000000001379c3 */ /* 0x000e620000002600 */
[----:B------:R-:W-:Y:S01]  /*2ac0*/  ULDC UR17, c[0x0][0x8c0] ;  /* 0x0002300000117ab9 */ /* 0x000fe20000000800 */
[----:B------:R-:W-:Y:S01]  /*2ad0*/  ULDC UR21, c[0x0][0x8b0] ;  /* 0x00022c0000157ab9 */ /* 0x000fe20000000800 */
[----:B------:R-:W-:Y:S01]  /*2ae0*/  UIADD3.X UR11, ~UR4, UR9, URZ, UP2, !UPT ;  /* 0x00000009040b7290 */ /* 0x000fe200097fe53f */
[--C-:B------:R-:W-:Y:S01]  /*2af0*/  SHF.R.U32.HI R25, RZ, UR21, R5.reuse ;  /* 0x00000015ff197c19 */ /* 0x100fe20008011605 */
[----:B------:R-:W-:Y:S01]  /*2b00*/  ULDC UR20, c[0x0][0x904] ;  /* 0x0002410000147ab9 */ /* 0x000fe20000000800 */
[----:B------:R-:W-:Y:S01]  /*2b10*/  ULDC UR13, c[0x0][0x8a8] ;  /* 0x00022a00000d7ab9 */ /* 0x000fe20000000800 */
[----:B------:R-:W-:Y:S01]  /*2b20*/  USHF.R.U32.HI UR16, URZ, UR17, UR11 ;  /* 0x000000113f107299 */ /* 0x000fe2000801160b */
[----:B------:R-:W-:Y:S01]  /*2b30*/  SHF.R.U64 R24, R4, UR21, R5 ;  /* 0x0000001504187c19 */ /* 0x000fe20008001205 */
[----:B------:R-:W-:-:S02]  /*2b40*/  USHF.R.U64 UR15, UR15, UR17, UR11 ;  /* 0x000000110f0f7299 */ /* 0x000fc4000800120b */
[----:B------:R-:W-:Y:S02]  /*2b50*/  USHF.R.U32.HI UR14, URZ, UR21, UR16 ;  /* 0x000000153f0e7299 */ /* 0x000fe40008011610 */
[----:B------:R-:W-:Y:S02]  /*2b60*/  UIADD3 UR13, UR13, -0x1, URZ ;  /* 0xffffffff0d0d7890 */ /* 0x000fe4000fffe03f */
[----:B------:R-:W-:Y:S02]  /*2b70*/  USHF.R.U32.HI UR22, URZ, UR20, UR14 ;  /* 0x000000143f167299 */ /* 0x000fe4000801160e */
[----:B------:R-:W-:Y:S02]  /*2b80*/  USHF.R.U64 UR16, UR15, UR21, UR16 ;  /* 0x000000150f107299 */ /* 0x000fe40008001210 */
[----:B------:R-:W-:Y:S02]  /*2b90*/  ULOP3.LUT UR15, UR15, UR13, URZ, 0xc0, !UPT ;  /* 0x0000000d0f0f7292 */ /* 0x000fe4000f8ec03f */
[----:B------:R-:W-:Y:S01]  /*2ba0*/  LOP3.LUT R11, R25, UR22, RZ, 0xfc, !PT ;  /* 0x00000016190b7c12 */ /* 0x000fe2000f8efcff */
[----:B------:R-:W-:-:S02]  /*2bb0*/  USHF.R.U64 UR14, UR16, UR20, UR14 ;  /* 0x00000014100e7299 */ /* 0x000fc4000800120e */
[----:B-1----:R-:W-:Y:S01]  /*2bc0*/  USEL UR11, UR40, UR19, !UP3 ;  /* 0x00000013280b7287 */ /* 0x002fe2000d800000 */
[----:B------:R-:W-:-:S13]  /*2bd0*/  ISETP.NE.U32.AND P1, PT, R11, RZ, PT ;  /* 0x000000ff0b00720c */ /* 0x000fda0003f25070 */
[----:B------:R-:W-:Y:S05]  /*2be0*/  @!P1 BRA `(.L_x_21) ;  /* 0x0000000000149947 */ /* 0x000fea0003800000 */
[----:B------:R-:W-:-:S07]  /*2bf0*/  MOV R12, 0x2c10 ;  /* 0x00002c10000c7802 */ /* 0x000fce0000000f00 */
[----:B----45:R-:W-:Y:S05]  /*2c00*/  CALL.REL.NOINC `($__internal_0_$__cuda_sm20_div_u64) ;  /* 0x0000014c00bc7944 */ /* 0x030fea0003c00000 */
[----:B------:R-:W-:-:S04]  /*2c10*/  IMAD.MOV R13, RZ, RZ, -R11 ;  /* 0x000000ffff0d7224 */ /* 0x000fc800078e0a0b */
[----:B------:R-:W-:Y:S01]  /*2c20*/  IMAD R13, R24, R13, UR14 ;  /* 0x0000000e180d7e24 */ /* 0x000fe2000f8e020d */
[----:B------:R-:W-:Y:S06]  /*2c30*/  BRA `(.L_x_22) ;  /* 0x0000000000507947 */ /* 0x000fec0003800000 */
.L_x_21:
[----:B------:R-:W1:Y:S01]  /*2c40*/  I2F.U32.RP R11, R24 ;  /* 0x00000018000b7306 */ /* 0x000e620000209000 */
[----:B------:R-:W-:-:S07]  /*2c50*/  ISETP.NE.U32.AND P3, PT, R24, RZ, PT ;  /* 0x000000ff1800720c */ /* 0x000fce0003f65070 */
[----:B-1----:R-:W1:Y:S02]  /*2c60*/  MUFU.RCP R11, R11 ;  /* 0x0000000b000b7308 */ /* 0x002e640000001000 */
[----:B-1----:R-:W-:-:S06]  /*2c70*/  VIADD R12, R11, 0xffffffe ;  /* 0x0ffffffe0b0c7836 */ /* 0x002fcc0000000000 */
[----:B------:R1:W2:Y:S02]  /*2c80*/  F2I.FTZ.U32.TRUNC.NTZ R13, R12 ;  /* 0x0000000c000d7305 */ /* 0x0002a4000021f000 */
[----:B-1----:R-:W-:Y:S01]  /*2c90*/  IMAD.MOV.U32 R12, RZ, RZ, RZ ;  /* 0x000000ffff0c7224 */ /* 0x002fe200078e00ff */
[----:B--2---:R-:W-:-:S05]  /*2ca0*/  IADD3 R17, RZ, -R13, RZ ;  /* 0x8000000dff117210 */ /* 0x004fca0007ffe0ff */
[----:B------:R-:W-:-:S04]  /*2cb0*/  IMAD R17, R17, R24, RZ ;  /* 0x0000001811117224 */ /* 0x000fc800078e02ff */
[----:B------:R-:W-:-:S06]  /*2cc0*/  IMAD.HI.U32 R13, R13, R17, R12 ;  /* 0x000000110d0d7227 */ /* 0x000fcc00078e000c */
[----:B------:R-:W-:-:S04]  /*2cd0*/  IMAD.HI.U32 R11, R13, UR14, RZ ;  /* 0x0000000e0d0b7c27 */ /* 0x000fc8000f8e00ff */
[----:B------:R-:W-:-:S04]  /*2ce0*/  IMAD.MOV R13, RZ, RZ, -R11 ;  /* 0x000000ffff0d7224 */ /* 0x000fc800078e0a0b */
[----:B------:R-:W-:-:S05]  /*2cf0*/  IMAD R13, R24, R13, UR14 ;  /* 0x0000000e180d7e24 */ /* 0x000fca000f8e020d */
[----:B------:R-:W-:-:S13]  /*2d00*/  ISETP.GE.U32.AND P1, PT, R13, R24, PT ;  /* 0x000000180d00720c */ /* 0x000fda0003f26070 */
[----:B------:R-:W-:Y:S01]  /*2d10*/  @P1 IADD3 R13, R13, -R24, RZ ;  /* 0x800000180d0d1210 */ /* 0x000fe20007ffe0ff */
[----:B------:R-:W-:-:S03]  /*2d20*/  @P1 VIADD R11, R11, 0x1 ;  /* 0x000000010b0b1836 */ /* 0x000fc60000000000 */
[----:B------:R-:W-:-:S13]  /*2d30*/  ISETP.GE.U32.AND P2, PT, R13, R24, PT ;  /* 0x000000180d00720c */ /* 0x000fda0003f46070 */
[----:B------:R-:W-:Y:S01]  /*2d40*/  @P2 VIADD R11, R11, 0x1 ;  /* 0x000000010b0b2836 */ /* 0x000fe20000000000 */
[----:B------:R-:W-:-:S04]  /*2d50*/  @!P3 LOP3.LUT R11, RZ, R24, RZ, 0x33, !PT ;  /* 0x00000018ff0bb212 */ /* 0x000fc800078e33ff */
[----:B------:R-:W-:-:S05]  /*2d60*/  IADD3 R13, -R11, RZ, RZ ;  /* 0x000000ff0b0d7210 */ /* 0x000fca0007ffe1ff */
[----:B------:R-:W-:-:S07]  /*2d70*/  IMAD R13, R24, R13, UR14 ;  /* 0x0000000e180d7e24 */ /* 0x000fce000f8e020d */
.L_x_22:
[----:B------:R-:W1:Y:S01]  /*2d80*/  LDC R16, c[0x0][0x8a8] ;  /* 0x00022a00ff107b82 */ /* 0x000e620000000800 */
[----:B------:R-:W-:Y:S01]  /*2d90*/  ULDC UR14, c[0x0][0x904] ;  /* 0x00024100000e7ab9 */ /* 0x000fe20000000800 */
[----:B------:R-:W-:Y:S01]  /*2da0*/  UMOV UR13, 0xffffffff ;  /* 0xffffffff000d7882 */ /* 0x000fe20000000000 */
[----:B------:R-:W-:Y:S01]  /*2db0*/  PLOP3.LUT P1, PT, PT, PT, UP3, 0x80, 0x0 ;  /* 0x000000000000781c */ /* 0x000fe20003f2f038 */
[----:B------:R-:W-:-:S04]  /*2dc0*/  USHF.L.U32 UR13, UR13, UR14, URZ ;  /* 0x0000000e0d0d7299 */ /* 0x000fc8000800063f */
[----:B------:R-:W2:Y:S02]  /*2dd0*/  LDC R14, c[0x0][0x8b8] ;  /* 0x00022e00ff0e7b82 */ /* 0x000ea40000000800 */
[----:B------:R-:W-:Y:S01]  /*2de0*/  LOP3.LUT R12, RZ, UR13, RZ, 0x33, !PT ;  /* 0x0000000dff0c7c12 */ /* 0x000fe2000f8e33ff */
[----:B------:R-:W-:Y:S02]  /*2df0*/  UMOV UR13, 0x1 ;  /* 0x00000001000d7882 */ /* 0x000fe40000000000 */
[----:B------:R-:W-:Y:S01]  /*2e00*/  USHF.L.U32 UR13, UR13, UR14, URZ ;  /* 0x0000000e0d0d7299 */ /* 0x000fe2000800063f */
[----:B------:R-:W-:Y:S02]  /*2e10*/  LOP3.LUT R12, R12, UR16, RZ, 0xc0, !PT ;  /* 0x000000100c0c7c12 */ /* 0x000fe4000f8ec0ff */
[----:B------:R-:W-:Y:S01]  /*2e20*/  @P1 IMAD.U32 R18, RZ, RZ, UR6 ;  /* 0x00000006ff121e24 */ /* 0x000fe2000f8e00ff */
[----:B------:R-:W-:Y:S02]  /*2e30*/  @!P1 MOV R18, UR6 ;  /* 0x0000000600129c02 */ /* 0x000fe40008000f00 */
[----:B------:R-:W-:-:S02]  /*2e40*/  IMAD R11, R11, UR13, R12 ;  /* 0x0000000d0b0b7c24 */ /* 0x000fc4000f8e020c */
[----:B-1----:R-:W-:-:S04]  /*2e50*/  IMAD R13, R13, R16, UR15 ;  /* 0x0000000f0d0d7e24 */ /* 0x002fc8000f8e0210 */
[----:B------:R-:W-:Y:S02]  /*2e60*/  @P1 IMAD.MOV.U32 R16, RZ, RZ, R13 ;  /* 0x000000ffff101224 */ /* 0x000fe400078e000d */
[----:B--2---:R-:W-:Y:S01]  /*2e70*/  IMAD R17, R11, R14, UR11 ;  /* 0x0000000b0b117e24 */ /* 0x004fe2000f8e020e */
[----:B------:R-:W-:-:S03]  /*2e80*/  UMOV UR11, 0x1 ;  /* 0x00000001000b7882 */ /* 0x000fc60000000000 */
[----:B------:R-:W-:Y:S02]  /*2e90*/  @!P1 IMAD.MOV.U32 R16, RZ, RZ, R17 ;  /* 0x000000ffff109224 */ /* 0x000fe400078e0011 */
[----:B------:R-:W-:-:S07]  /*2ea0*/  @!P1 IMAD.MOV.U32 R17, RZ, RZ, R13 ;  /* 0x000000ffff119224 */ /* 0x000fce00078e000d */
.L_x_9:
[----:B------:R-:W-:-:S13]  /*2eb0*/  ISETP.NE.AND P1, PT, RZ, UR11, PT ;  /* 0x0000000bff007c0c */ /* 0x000fda000bf25270 */
[----:B------:R-:W-:Y:S05]  /*2ec0*/  @!P1 EXIT ;  /* 0x000000000000994d */ /* 0x000fea0003800000 */
[----:B------:R-:W1:Y:S02]  /*2ed0*/  LDC.64 R24, c[0x0][0x290] ;  /* 0x0000a400ff187b82 */ /* 0x000e640000000a00 */
[----:B-1----:R-:W-:-:S05]  /*2ee0*/  IMAD.WIDE R24, R18, 0xc, R24 ;  /* 0x0000000c12187825 */ /* 0x002fca00078e0218 */
[----:B------:R1:W5:Y:S04]  /*2ef0*/  LDG.E R12, desc[UR56][R24.64] ;  /* 0x00000038180c7981 */ /* 0x000368000c1e1900 */
[----:B------:R1:W5:Y:S04]  /*2f00*/  LDG.E R13, desc[UR56][R24.64+0x4] ;  /* 0x00000438180d7981 */ /* 0x000368000c1e1900 */
[----:B------:R1:W5:Y:S01]  /*2f10*/  LDG.E R11, desc[UR56][R24.64+0x8] ;  /* 0x00000838180b7981 */ /* 0x000362000c1e1900 */
[----:B------:R-:W-:Y:S01]  /*2f20*/  PLOP3.LUT P1, PT, PT, PT, UP1, 0x80, 0x0 ;  /* 0x000000000000781c */ /* 0x000fe20003f2f018 */
[----:B------:R-:W2:Y:S01]  /*2f30*/  S2UR UR41, SR_CgaCtaId ;  /* 0x00000000002979c3 */ /* 0x000ea20000008800 */
[----:B------:R-:W-:-:S11]  /*2f40*/  SHF.R.S32.HI R14, RZ, 0x1f, R18 ;  /* 0x0000001fff0e7819 */ /* 0x000fd60000011412 */
[----:B-1----:R-:W-:Y:S05]  /*2f50*/  @!P1 BRA `(.L_x_23) ;  /* 0x000000c800609947 */ /* 0x002fea0003800000 */
[----:B------:R-:W-:-:S06]  /*2f60*/  UISETP.GT.U32.AND UP0, UPT, UR18, 0x1, UPT ;  /* 0x000000011200788c */ /* 0x000fcc000bf04070 */
[----:B------:R-:W-:-:S13]  /*2f70*/  PLOP3.LUT P0, PT, PT, PT, UP0, 0x80, 0x0 ;  /* 0x000000000000781c */ /* 0x000fda0003f0f008 */
[----:B--2---:R-:W-:Y:S05]  /*2f80*/  @P0 EXIT ;  /* 0x000000000000094d */ /* 0x004fea0003800000 */
.L_x_24:
[----:B------:R-:W-:-:S08]  /*2f90*/  NOP ;  /* 0x0000000000007918 */ /* 0x000fd00000000000 */
[----:B------:R-:W1:Y:S02]  /*2fa0*/  USETMAXREG.TRY_ALLOC.CTAPOOL UP0, 0xe8 ;  /* 0x000000e8000079c8 */ /* 0x000e640008000600 */
[----:B-1----:R-:W-:-:S13]  /*2fb0*/  PLOP3.LUT P0, PT, PT, PT, UP0, 0x80, 0x0 ;  /* 0x000000000000781c */ /* 0x002fda0003f0f008 */
[----:B------:R-:W-:Y:S05]  /*2fc0*/  @!P0 BRA `(.L_x_24) ;  /* 0xfffffffc00f08947 */ /* 0x000fea000383ffff */
[----:B------:R-:W1:Y:S01]  /*2fd0*/  SHFL.IDX PT, R3, R3, RZ, 0x1f ;  /* 0x00001fff03037589 */ /* 0x000e6200000e0000 */
[----:B------:R-:W2:Y:S01]  /*2fe0*/  S2UR UR4, SR_CTAID.Y ;  /* 0x00000000000479c3 */ /* 0x000ea20000002600 */
[----:B------:R-:W-:Y:S01]  /*2ff0*/  UMOV UR58, URZ ;  /* 0x0000003f003a7c82 */ /* 0x000fe20008000000 */
[----:B------:R-:W-:Y:S01]  /*3000*/  UMOV UR59, URZ ;  /* 0x0000003f003b7c82 */ /* 0x000fe20008000000 */
[----:B-1----:R-:W-:Y:S01]  /*3010*/  LOP3.LUT P0, RZ, R3, 0x3, RZ, 0xc0, !PT ;  /* 0x0000000303ff7812 */ /* 0x002fe2000780c0ff */
[----:B--2---:R-:W-:-:S12]  /*3020*/  UIMAD UR4, UR4, UR39, UR40 ;  /* 0x00000027040472a4 */ /* 0x004fd8000f8e0228 */
[----:B------:R-:W-:Y:S05]  /*3030*/  @P0 BRA `(.L_x_25) ;  /* 0x0000000000a40947 */ /* 0x000fea0003800000 */
[----:B------:R-:W-:Y:S01]  /*3040*/  ELECT P0, URZ, PT ;  /* 0x00000000003f782f */ /* 0x000fe20003800000 */
[----:B------:R-:W-:-:S12]  /*3050*/  BSSY B0, `(.L_x_26) ;  /* 0x0000020000007945 */ /* 0x000fd80003800000 */
[----:B------:R-:W-:Y:S05]  /*3060*/  @!P0 BRA `(.L_x_27) ;  /* 0x0000000000788947 */ /* 0x000fea0003800000 */
[----:B------:R-:W1:Y:S01]  /*3070*/  S2UR UR6, SR_CgaCtaId ;  /* 0x00000000000679c3 */ /* 0x000e620000008800 */
[----:B------:R-:W-:Y:S01]  /*3080*/  UISETP.NE.AND UP0, UPT, UR12, 0x1, UPT ;  /* 0x000000010c00788c */ /* 0x000fe2000bf05270 */
[----:B------:R-:W-:-:S06]  /*3090*/  UMOV UR5, 0x400 ;  /* 0x0000040000057882 */ /* 0x000fcc0000000000 */
[----:B------:R-:W2:Y:S08]  /*30a0*/  LDC.64 R4, c[0x0][0x700] ;  /* 0x0001c000ff047b82 */ /* 0x000eb00000000a00 */
[----:B----4-:R-:W2:Y:S08]  /*30b0*/  LDC.64 R6, c[0x0][0x708] ;  /* 0x0001c200ff067b82 */ /* 0x010eb00000000a00 */
[----:B-----5:R-:W3:Y:S01]  /*30c0*/  LDC.64 R8, c[0x0][0x710] ;  /* 0x0001c400ff087b82 */ /* 0x020ee20000000a00 */
[----:B-1----:R-:W-:-:S04]  /*30d0*/  ULEA UR5, UR6, UR5, 0x18 ;  /* 0x0000000506057291 */ /* 0x002fc8000f8ec03f */
[----:B------:R-:W-:Y:S02]  /*30e0*/  UIADD3 UR6, UR5, 0x80, URZ ;  /* 0x0000008005067890 */ /* 0x000fe4000fffe03f */
[----:B------:R-:W-:Y:S01]  /*30f0*/  @!UP0 UIADD3 UR6, UR5, URZ, URZ ;  /* 0x0000003f05068290 */ /* 0x000fe2000fffe03f */
[----:B------:R-:W3:Y:S08]  /*3100*/  LDC.64 R10, c[0x0][0x718] ;  /* 0x0001c600ff0a7b82 */ /* 0x000ef00000000a00 */
[----:B------:R-:W1:Y:S01]  /*3110*/  LDC.64 R24, c[0x0][0x720] ;  /* 0x0001c800ff187b82 */ /* 0x000e620000000a00 */
[----:B--2---:R2:W-:Y:S07]  /*3120*/  STS.128 [UR6+0x38780], R4 ;  /* 0x03878004ff007988 */ /* 0x0045ee0008000c06 */
[----:B------:R-:W1:Y:S08]  /*3130*/  LDC.64 R26, c[0x0][0x728] ;  /* 0x0001ca00ff1a7b82 */ /* 0x000e700000000a00 */
[----:B------:R-:W4:Y:S01]  /*3140*/  LDC.64 R28, c[0x0][0x730] ;  /* 0x0001cc00ff1c7b82 */ /* 0x000f220000000a00 */
[----:B---3--:R2:W-:Y:S07]  /*3150*/  STS.128 [UR6+0x38790], R8 ;  /* 0x03879008ff007988 */ /* 0x0085ee0008000c06 */
[----:B------:R-:W4:Y:S08]  /*3160*/  LDC.64 R30, c[0x0][0x738] ;  /* 0x0001ce00ff1e7b82 */ /* 0x000f300000000a00 */
[----:B------:R-:W3:Y:S01]  /*3170*/  LDC.64 R32, c[0x0][0x740] ;  /* 0x0001d000ff207b82 */ /* 0x000ee20000000a00 */
[----:B-1----:R2:W-:Y:S07]  /*3180*/  STS.128 [UR6+0x387a0], R24 ;  /* 0x0387a018ff007988 */ /* 0x0025ee0008000c06 */
[----:B------:R-:W3:Y:S08]  /*3190*/  LDC.64 R34, c[0x0][0x748] ;  /* 0x0001d200ff227b82 */ /* 0x000ef00000000a00 */
[----:B------:R-:W1:Y:S01]  /*31a0*/  LDC.64 R36, c[0x0][0x750] ;  /* 0x0001d400ff247b82 */ /* 0x000e620000000a00 */
[----:B----4-:R2:W-:Y:S07]  /*31b0*/  STS.128 [UR6+0x387b0], R28 ;  /* 0x0387b01cff007988 */ /* 0x0105ee0008000c06 */
[----:B------:R-:W1:Y:S08]  /*31c0*/  LDC.64 R38, c[0x0][0x758] ;  /* 0x0001d600ff267b82 */ /* 0x000e700000000a00 */
[----:B------:R-:W4:Y:S01]  /*31d0*/  LDC.64 R40, c[0x0][0x760] ;  /* 0x0001d800ff287b82 */ /* 0x000f220000000a00 */
[----:B---3--:R2:W-:Y:S07]  /*31e0*/  STS.128 [UR6+0x387c0], R32 ;  /* 0x0387c020ff007988 */ /* 0x0085ee0008000c06 */
[----:B------:R-:W4:Y:S08]  /*31f0*/  LDC.64 R42, c[0x0][0x768] ;  /* 0x0001da00ff2a7b82 */ /* 0x000f300000000a00 */
[----:B------:R-:W3:Y:S01]  /*3200*/  LDC.64 R44, c[0x0][0x770] ;  /* 0x0001dc00ff2c7b82 */ /* 0x000ee20000000a00 */
[----:B-1----:R2:W-:Y:S07]  /*3210*/  STS.128 [UR6+0x387d0], R36 ;  /* 0x0387d024ff007988 */ /* 0x0025ee0008000c06 */
[----:B------:R-:W3:Y:S01]  /*3220*/  LDC.64 R46, c[0x0][0x778] ;  /* 0x0001de00ff2e7b82 */ /* 0x000ee20000000a00 */
[----:B----4-:R2:W-:Y:S04]  /*3230*/  STS.128 [UR6+0x387e0], R40 ;  /* 0x0387e028ff007988 */ /* 0x0105e80008000c06 */
[----:B---3--:R2:W-:Y:S02]  /*3240*/  STS.128 [UR6+0x387f0], R44 ;  /* 0x0387f02cff007988 */ /* 0x0085e40008000c06 */
.L_x_27:
[----:B------:R-:W-:Y:S05]  /*3250*/  BSYNC B0 ;  /* 0x0000000000007941 */ /* 0x000fea0003800000 */
.L_x_26:
[----:B------:R-:W-:Y:S01]  /*3260*/  UISETP.NE.AND UP0, UPT, UR12, 0x1, UPT ;  /* 0x000000010c00788c */ /* 0x000fe2000bf05270 */
[----:B------:R-:W-:Y:S01]  /*3270*/  NOP ;  /* 0x0000000000007918 */ /* 0x000fe20000000000 */
[----:B------:R-:W-:Y:S01]  /*3280*/  ULDC UR5, c[0x0][0x884] ;  /* 0x0002210000057ab9 */ /* 0x000fe20000000800 */
[----:B------:R-:W-:Y:S01]  /*3290*/  ULDC.64 UR58, c[0x0][0x800] ;  /* 0x00020000003a7ab9 */ /* 0x000fe20000000a00 */
[----:B------:R-:W-:-:S04]  /*32a0*/  USEL UR5, UR5, URZ, UP0 ;  /* 0x0000003f05057287 */ /* 0x000fc80008000000 */
[----:B------:R-:W-:-:S04]  /*32b0*/  UIADD3 UR5, UR4, UR5, URZ ;  /* 0x0000000504057290 */ /* 0x000fc8000fffe03f */
[----:B------:R-:W-:-:S12]  /*32c0*/  UIMAD.WIDE UR58, UR5, 0x80, UR58 ;  /* 0x00000080053a78a5 */ /* 0x000fd8000f8e023a */
.L_x_25:
[----:B------:R-:W-:-:S13]  /*32d0*/  ISETP.NE.AND P0, PT, RZ, UR54, PT ;  /* 0x00000036ff007c0c */ /* 0x000fda000bf05270 */
[----:B------:R-:W-:Y:S05]  /*32e0*/  @P0 BRA `(.L_x_28) ;  /* 0x00000004001c0947 */ /* 0x000fea0003800000 */
[----:B------:R-:W-:Y:S01]  /*32f0*/  ELECT P0, URZ, PT ;  /* 0x00000000003f782f */ /* 0x000fe20003800000 */
[----:B------:R-:W-:-:S12]  /*3300*/  BSSY B0, `(.L_x_29) ;  /* 0x0000030000007945 */ /* 0x000fd80003800000 */
[----:B------:R-:W-:Y:S05]  /*3310*/  @!P0 BRA `(.L_x_30) ;  /* 0x0000000000b88947 */ /* 0x000fea0003800000 */
[C---:B--2---:R-:W-:Y:S01]  /*3320*/  SHF.L.U32 R4, R18.reuse, 0x3, RZ ;  /* 0x0000000312047819 */ /* 0x044fe200000006ff */
[----:B------:R-:W-:Y:S01]  /*3330*/  ULDC.64 UR4, c[0x0][0x820] ;  /* 0x0002080000047ab9 */ /* 0x000fe20000000a00 */
[----:B------:R-:W-:Y:S02]  /*3340*/  SHF.L.U64.HI R14, R18, 0x3, R14 ;  /* 0x00000003120e7819 */ /* 0x000fe4000001020e */
[----:B------:R-:W-:-:S04]  /*3350*/  IADD3 R6, P0, R4, UR4, RZ ;  /* 0x0000000404067c10 */ /* 0x000fc8000ff1e0ff */
[----:B----4-:R-:W-:Y:S01]  /*3360*/  IADD3.X R7, R14, UR5, RZ, P0, !PT ;  /* 0x000000050e077c10 */ /* 0x010fe200087fe4ff */
[----:B------:R-:W-:-:S05]  /*3370*/  ULDC.64 UR4, c[0x0][0x818] ;  /* 0x0002060000047ab9 */ /* 0x000fca0000000a00 */
[----:B------:R-:W2:Y:S01]  /*3380*/  LDG.E.64 R6, desc[UR56][R6.64] ;  /* 0x0000003806067981 */ /* 0x000ea2000c1e1b00 */
[----:B------:R-:W-:-:S04]  /*3390*/  IADD3 R4, P0, R4, UR4, RZ ;  /* 0x0000000404047c10 */ /* 0x000fc8000ff1e0ff */
[----:B------:R-:W-:-:S06]  /*33a0*/  IADD3.X R5, R14, UR5, RZ, P0, !PT ;  /* 0x000000050e057c10 */ /* 0x000fcc00087fe4ff */
[----:B------:R-:W3:Y:S01]  /*33b0*/  LDG.E.64 R4, desc[UR56][R4.64] ;  /* 0x0000003804047981 */ /* 0x000ee2000c1e1b00 */
[----:B------:R-:W1:Y:S01]  /*33c0*/  S2UR UR5, SR_CgaCtaId ;  /* 0x00000000000579c3 */ /* 0x000e620000008800 */
[----:B------:R-:W-:Y:S01]  /*33d0*/  UISETP.NE.AND UP0, UPT, UR12, 0x1, UPT ;  /* 0x000000010c00788c */ /* 0x000fe2000bf05270 */
[----:B-----5:R-:W-:Y:S01]  /*33e0*/  IADD3 R12, R12, -0x1, RZ ;  /* 0xffffffff0c0c7810 */ /* 0x020fe20007ffe0ff */
[----:B------:R-:W-:Y:S01]  /*33f0*/  UMOV UR4, 0x400 ;  /* 0x0000040000047882 */ /* 0x000fe20000000000 */
[----:B------:R-:W-:Y:S01]  /*3400*/  VIADD R13, R13, 0xffffffff ;  /* 0xffffffff0d0d7836 */ /* 0x000fe20000000000 */
[----:B------:R-:W-:Y:S01]  /*3410*/  CS2R R14, SRZ ;  /* 0x00000000000e7805 */ /* 0x000fe2000001ff00 */
[----:B-1----:R-:W-:-:S04]  /*3420*/  ULEA UR4, UR5, UR4, 0x18 ;  /* 0x0000000405047291 */ /* 0x002fc8000f8ec03f */
[----:B------:R-:W-:Y:S02]  /*3430*/  UIADD3 UR5, UR4, 0x80, URZ ;  /* 0x0000008004057890 */ /* 0x000fe4000fffe03f */
[----:B------:R-:W-:-:S04]  /*3440*/  @!UP0 UIADD3 UR5, UR4, URZ, URZ ;  /* 0x0000003f04058290 */ /* 0x000fc8000fffe03f */
[----:B------:R-:W-:-:S05]  /*3450*/  UIADD3 UR4, UR5, 0x38780, URZ ;  /* 0x0003878005047890 */ /* 0x000fca000fffe03f */
[----:B------:R-:W1:Y:S01]  /*3460*/  LDS R0, [UR5+0x3879c] ;  /* 0x03879c05ff007984 */ /* 0x000e620008000800 */
[----:B------:R-:W-:-:S03]  /*3470*/  IMAD.U32 R8, RZ, RZ, UR4 ;  /* 0x00000004ff087e24 */ /* 0x000fc6000f8e00ff */
[----:B------:R-:W-:Y:S02]  /*3480*/  STS.128 [UR5+0x387a0], R12 ;  /* 0x0387a00cff007988 */ /* 0x000fe40008000c05 */
[----:B------:R-:W-:Y:S02]  /*3490*/  SHF.R.U64 R8, R8, 0x4, RZ ;  /* 0x0000000408087819 */ /* 0x000fe400000012ff */
[----:B------:R-:W-:Y:S04]  /*34a0*/  STS [UR5+0x387b0], RZ ;  /* 0x0387b0ffff007988 */ /* 0x000fe80008000805 */
[----:B------:R-:W-:Y:S04]  /*34b0*/  STS [UR5+0x38790], R8 ;  /* 0x03879008ff007988 */ /* 0x000fe80008000805 */
[----:B------:R-:W-:Y:S01]  /*34c0*/  STS [UR5+0x38794], R8 ;  /* 0x03879408ff007988 */ /* 0x000fe20008000805 */
[----:B--2---:R-:W-:-:S04]  /*34d0*/  SHF.L.U64.HI R11, R6, 0x1, R7 ;  /* 0x00000001060b7819 */ /* 0x004fc80000010207 */
[----:B------:R-:W-:-:S04]  /*34e0*/  LOP3.LUT R11, R11, 0x1fffffff, RZ, 0xc0, !PT ;  /* 0x1fffffff0b0b7812 */ /* 0x000fc800078ec0ff */
[----:B------:R-:W-:Y:S01]  /*34f0*/  SHF.R.U32.HI R3, RZ, 0x4, R11 ;  /* 0x00000004ff037819 */ /* 0x000fe2000001160b */
[----:B---3--:R-:W-:Y:S03]  /*3500*/  STS.64 [UR5+0x38780], R4 ;  /* 0x03878004ff007988 */ /* 0x008fe60008000a05 */
[----:B-1----:R-:W-:-:S05]  /*3510*/  LOP3.LUT R0, R0, 0xf, R3, 0xb8, !PT ;  /* 0x0000000f00007812 */ /* 0x002fca00078eb803 */
[----:B------:R1:W-:Y:S04]  /*3520*/  STS [UR5+0x3879c], R0 ;  /* 0x03879c00ff007988 */ /* 0x0003e80008000805 */
[----:B------:R-:W2:Y:S01]  /*3530*/  LDS R3, [UR5+0x3879c] ;  /* 0x03879c05ff037984 */ /* 0x000ea20008000800 */
[----:B-1----:R-:W-:-:S05]  /*3540*/  IMAD.SHL.U32 R0, R6, 0x2, RZ ;  /* 0x0000000206007824 */ /* 0x002fca00078e00ff */
[----:B------:R-:W-:-:S04]  /*3550*/  LOP3.LUT R0, R0, 0xfffffffe, RZ, 0xc0, !PT ;  /* 0xfffffffe00007812 */ /* 0x000fc800078ec0ff */
[----:B------:R-:W-:-:S05]  /*3560*/  SHF.R.U64 R0, R0, 0x4, R11 ;  /* 0x0000000400007819 */ /* 0x000fca000000120b */
[----:B------:R-:W-:Y:S01]  /*3570*/  STS [UR5+0x3878c], R0 ;  /* 0x03878c00ff007988 */ /* 0x000fe20008000805 */
[----:B--2---:R-:W-:-:S05]  /*3580*/  LOP3.LUT R3, R3, 0xf0, RZ, 0xb8, !PT ;  /* 0x000000f003037812 */ /* 0x004fca00078eb8ff */
[----:B------:R-:W-:Y:S04]  /*3590*/  STS [UR5+0x3879c], R3 ;  /* 0x03879c03ff007988 */ /* 0x000fe80008000805 */
[----:B------:R-:W1:Y:S02]  /*35a0*/  LDS R7, [UR5+0x3879c] ;  /* 0x03879c05ff077984 */ /* 0x000e640008000800 */
[----:B-1----:R-:W-:-:S05]  /*35b0*/  LOP3.LUT R9, R7, 0xf00, RZ, 0xb8, !PT ;  /* 0x00000f0007097812 */ /* 0x002fca00078eb8ff */
[----:B------:R-:W-:Y:S04]  /*35c0*/  STS.64 [UR5+0x38798], R8 ;  /* 0x03879808ff007988 */ /* 0x000fe80008000a05 */
[----:B------:R-:W1:Y:S02]  /*35d0*/  LDS R7, [UR5+0x3879c] ;  /* 0x03879c05ff077984 */ /* 0x000e640008000800 */
[----:B-1----:R-:W-:-:S05]  /*35e0*/  LOP3.LUT R7, R7, 0xf000, RZ, 0xb8, !PT ;  /* 0x0000f00007077812 */ /* 0x002fca00078eb8ff */
[----:B------:R1:W-:Y:S02]  /*35f0*/  STS [UR5+0x3879c], R7 ;  /* 0x03879c07ff007988 */ /* 0x0003e40008000805 */
.L_x_30:
[----:B------:R-:W-:Y:S05]  /*3600*/  BSYNC B0 ;  /* 0x0000000000007941 */ /* 0x000fea0003800000 */
.L_x_29:
[----:B------:R-:W-:Y:S01]  /*3610*/  ELECT P0, URZ, PT ;  /* 0x00000000003f782f */ /* 0x000fe20003800000 */
[----:B------:R-:W-:Y:S01]  /*3620*/  NOP ;  /* 0x0000000000007918 */ /* 0x000fe20000000000 */
[----:B------:R-:W-:Y:S11]  /*3630*/  BSSY B0, `(.L_x_31) ;  /* 0x0000004000007945 */ /* 0x000ff60003800000 */
[----:B------:R-:W-:Y:S05]  /*3640*/  @!P0 BRA `(.L_x_32) ;  /* 0x0000000000088947 */ /* 0x000fea0003800000 */
[----:B------:R0:W-:Y:S01]  /*3650*/  UTMACMDFLUSH ;  /* 0x00000000000079b7 */ /* 0x0001e20000000000 */
[----:B------:R-:W-:-:S04]  /*3660*/  DEPBAR.LE SB0, 0x0 ;  /* 0x000080000000791a */ /* 0x000fc80000000000 */
.L_x_32:
[----:B------:R-:W-:Y:S05]  /*3670*/  BSYNC B0 ;  /* 0x0000000000007941 */ /* 0x000fea0003800000 */
.L_x_31:
[----:B------:R-:W3:Y:S01]  /*3680*/  S2UR UR5, SR_CgaCtaId ;  /* 0x00000000000579c3 */ /* 0x000ee20000008800 */
[----:B-----5:R-:W1:Y:S01]  /*3690*/  S2R R0, SR_LANEID ;  /* 0x0000000000007919 */ /* 0x020e620000000000 */
[----:B------:R-:W-:Y:S01]  /*36a0*/  UISETP.NE.AND UP0, UPT, UR12, 0x1, UPT ;  /* 0x000000010c00788c */ /* 0x000fe2000bf05270 */
[----:B------:R-:W-:Y:S02]  /*36b0*/  UMOV UR4, 0x400 ;  /* 0x0000040000047882 */ /* 0x000fe40000000000 */
[----:B---3--:R-:W-:-:S04]  /*36c0*/  ULEA UR4, UR5, UR4, 0x18 ;  /* 0x0000000405047291 */ /* 0x008fc8000f8ec03f */
[----:B------:R-:W-:-:S04]  /*36d0*/  UIADD3 UR5, UR4, 0x80, URZ ;  /* 0x0000008004057890 */ /* 0x000fc8000fffe03f */
[----:B------:R-:W-:Y:S01]  /*36e0*/  @!UP0 UIADD3 UR5, UR4, URZ, URZ ;  /* 0x0000003f04058290 */ /* 0x000fe2000fffe03f */
[----:B-1----:R-:W-:-:S05]  /*36f0*/  IMAD.SHL.U32 R0, R0, 0x4, RZ ;  /* 0x0000000400007824 */ /* 0x002fca00078e00ff */
[----:B------:R-:W-:Y:S02]  /*3700*/  MOV R3, UR5 ;  /* 0x0000000500037c02 */ /* 0x000fe40008000f00 */
[C---:B--2---:R-:W-:Y:S02]  /*3710*/  IADD3 R4, P0, R0.reuse, UR58, RZ ;  /* 0x0000003a00047c10 */ /* 0x044fe4000ff1e0ff */
[----:B------:R-:W-:-:S03]  /*3720*/  IADD3 R3, R0, 0x38780, R3 ;  /* 0x0003878000037810 */ /* 0x000fc60007ffe003 */
[----:B------:R-:W-:-:S03]  /*3730*/  IMAD.X R5, RZ, RZ, UR59, P0 ;  /* 0x0000003bff057e24 */ /* 0x000fc600080e06ff */
[----:B------:R-:W1:Y:S04]  /*3740*/  LDS R3, [R3] ;  /* 0x0000000003037984 */ /* 0x000e680000000800 */
[----:B-1----:R1:W5:Y:S02]  /*3750*/  ATOMG.E.EXCH.STRONG.GPU PT, RZ, [R4], R3 ;  /* 0x0000000304ff73a8 */ /* 0x00236400041ee100 */
.L_x_28:
[----:B------:R-:W-:Y:S01]  /*3760*/  LEA.HI R2, R2, R21, RZ, 0x8 ;  /* 0x0000001502027211 */ /* 0x000fe200078f40ff */
[----:B------:R-:W3:Y:S01]  /*3770*/  S2UR UR42, SR_CgaCtaId ;  /* 0x00000000002a79c3 */ /* 0x000ee20000008800 */
[----:B------:R-:W-:Y:S01]  /*3780*/  UISETP.NE.AND UP0, UPT, UR12, 0x1, UPT ;  /* 0x000000010c00788c */ /* 0x000fe2000bf05270 */
[----:B------:R-:W-:Y:S01]  /*3790*/  IMAD.MOV.U32 R153, RZ, RZ, RZ ;  /* 0x000000ffff997224 */ /* 0x000fe200078e00ff */
[----:B------:R-:W-:Y:S01]  /*37a0*/  LOP3.LUT R2, R2, 0xffffff00, RZ, 0xc0, !PT ;  /* 0xffffff0002027812 */ /* 0x000fe200078ec0ff */
[----:B------:R-:W-:Y:S01]  /*37b0*/  UMOV UR43, 0x400 ;  /* 0x00000400002b7882 */ /* 0x000fe20000000000 */
[----:B------:R-:W-:Y:S02]  /*37c0*/  ULOP3.LUT UR50, UR52, 0x1, URZ, 0xfc, !UPT ;  /* 0x0000000134327892 */ /* 0x000fe4000f8efc3f */
[----:B------:R-:W-:Y:S01]  /*37d0*/  ULOP3.LUT UR47, UR53, 0x1, URZ, 0xfc, !UPT ;  /* 0x00000001352f7892 */ /* 0x000fe2000f8efc3f */
[----:B------:R-:W-:Y:S01]  /*37e0*/  IMAD.IADD R2, R21, 0x1, -R2 ;  /* 0x0000000115027824 */ /* 0x000fe200078e0a02 */
[----:B------:R-:W-:Y:S01]  /*37f0*/  ULOP3.LUT UR48, UR51, 0x1, URZ, 0xfc, !UPT ;  /* 0x0000000133307892 */ /* 0x000fe2000f8efc3f */
[----:B------:R-:W-:-:S02]  /*3800*/  UMOV UR36, URZ ;  /* 0x0000003f00247c82 */ /* 0x000fc40008000000 */
[C---:B------:R-:W-:Y:S01]  /*3810*/  VIADD R157, R2.reuse, 0x1f ;  /* 0x0000001f029d7836 */ /* 0x040fe20000000000 */
[----:B-1----:R-:W-:Y:S01]  /*3820*/  SHF.R.S32.HI R3, RZ, 0x1f, R2 ;  /* 0x0000001fff037819 */ /* 0x002fe20000011402 */
[----:B------:R-:W-:Y:S01]  /*3830*/  UMOV UR60, URZ ;  /* 0x0000003f003c7c82 */ /* 0x000fe20008000000 */
[CC--:B-----5:R-:W-:Y:S01]  /*3840*/  LEA.HI R0, R2.reuse, R2.reuse, RZ, 0x1 ;  /* 0x0000000202007211 */ /* 0x0e0fe200078f08ff */
[----:B------:R-:W-:Y:S01]  /*3850*/  UMOV UR55, URZ ;  /* 0x0000003f00377c82 */ /* 0x000fe20008000000 */
[CC--:B--2---:R-:W-:Y:S01]  /*3860*/  LEA.HI R4, R3.reuse, R2.reuse, RZ, 0x5 ;  /* 0x0000000203047211 */ /* 0x0c4fe200078f28ff */
[----:B------:R-:W-:Y:S01]  /*3870*/  UMOV UR37, URZ ;  /* 0x0000003f00257c82 */ /* 0x000fe20008000000 */
[----:B------:R-:W-:Y:S01]  /*3880*/  SHF.R.S32.HI R0, RZ, 0x1, R0 ;  /* 0x00000001ff007819 */ /* 0x000fe20000011400 */
[----:B------:R-:W-:Y:S01]  /*3890*/  UMOV UR38, URZ ;  /* 0x0000003f00267c82 */ /* 0x000fe20008000000 */
[----:B------:R-:W-:Y:S02]  /*38a0*/  SHF.R.S32.HI R4, RZ, 0x5, R4 ;  /* 0x00000005ff047819 */ /* 0x000fe40000011404 */
[----:B----4-:R-:W-:Y:S01]  /*38b0*/  LEA.HI R7, R3, R2, RZ, 0x4 ;  /* 0x0000000203077211 */ /* 0x010fe200078f20ff */
[----:B---3--:R-:W-:Y:S01]  /*38c0*/  ULEA UR43, UR42, UR43, 0x18 ;  /* 0x0000002b2a2b7291 */ /* 0x008fe2000f8ec03f */
[----:B------:R-:W-:Y:S01]  /*38d0*/  SHF.L.U32 R5, R2, 0x6, RZ ;  /* 0x0000000602057819 */ /* 0x000fe200000006ff */
[----:B------:R-:W-:Y:S01]  /*38e0*/  IMAD.SHL.U32 R6, R4, 0x10, RZ ;  /* 0x0000001004067824 */ /* 0x000fe200078e00ff */
[----:B------:R-:W-:Y:S01]  /*38f0*/  SHF.R.S32.HI R8, RZ, 0x4, R7 ;  /* 0x00000004ff087819 */ /* 0x000fe20000011407 */
[----:B------:R-:W-:Y:S01]  /*3900*/  IMAD.SHL.U32 R4, R0, 0x80, RZ ;  /* 0x0000008000047824 */ /* 0x000fe200078e00ff */
[----:B------:R-:W-:Y:S01]  /*3910*/  LOP3.LUT R5, R5, 0x40, RZ, 0xc0, !PT ;  /* 0x0000004005057812 */ /* 0x000fe200078ec0ff */
[----:B------:R-:W-:Y:S01]  /*3920*/  UIADD3 UR49, UR43, 0x80, URZ ;  /* 0x000000802b317890 */ /* 0x000fe2000fffe03f */
[----:B------:R-:W-:Y:S01]  /*3930*/  LEA.HI R9, R7, R8, RZ, 0x1 ;  /* 0x0000000807097211 */ /* 0x000fe200078f08ff */
[----:B------:R-:W-:Y:S01]  /*3940*/  @!UP0 UIADD3 UR49, UR43, URZ, URZ ;  /* 0x0000003f2b318290 */ /* 0x000fe2000fffe03f */
[----:B------:R-:W-:-:S02]  /*3950*/  LOP3.LUT R4, R4, 0x180, RZ, 0xc0, !PT ;  /* 0x0000018004047812 */ /* 0x000fc400078ec0ff */
[----:B------:R-:W-:Y:S01]  /*3960*/  LOP3.LUT R7, R5, 0x30, R6, 0xf8, !PT ;  /* 0x0000003005077812 */ /* 0x000fe200078ef806 */
[----:B------:R-:W-:Y:S01]  /*3970*/  UIADD3 UR49, UR49, 0x38780, URZ ;  /* 0x0003878031317890 */ /* 0x000fe2000fffe03f */
[-C--:B------:R-:W-:Y:S02]  /*3980*/  LEA.HI R0, R3, R2.reuse, RZ, 0x3 ;  /* 0x0000000203007211 */ /* 0x080fe400078f18ff */
[----:B------:R-:W-:Y:S02]  /*3990*/  LOP3.LUT R9, R9, 0x7ffffe, RZ, 0xc0, !PT ;  /* 0x007ffffe09097812 */ /* 0x000fe400078ec0ff */
[----:B------:R-:W-:Y:S02]  /*39a0*/  LOP3.LUT R5, R4, R5, RZ, 0xfc, !PT ;  /* 0x0000000504057212 */ /* 0x000fe400078efcff */
[----:B------:R-:W-:Y:S02]  /*39b0*/  LEA.HI R158, R3, R2, RZ, 0x7 ;  /* 0x00000002039e7211 */ /* 0x000fe400078f38ff */
[----:B------:R-:W-:-:S02]  /*39c0*/  LOP3.LUT R7, R7, 0x8, R0, 0xf8, !PT ;  /* 0x0000000807077812 */ /* 0x000fc400078ef800 */
[----:B------:R-:W-:Y:S02]  /*39d0*/  IADD3 R9, R8, -R9, RZ ;  /* 0x8000000908097210 */ /* 0x000fe40007ffe0ff */
[----:B------:R-:W-:Y:S02]  /*39e0*/  SHF.R.U32.HI R5, RZ, 0x3, R5 ;  /* 0x00000003ff057819 */ /* 0x000fe40000011605 */
[----:B------:R-:W-:Y:S02]  /*39f0*/  SHF.R.S32.HI R158, RZ, 0x7, R158 ;  /* 0x00000007ff9e7819 */ /* 0x000fe4000001149e */
[----:B------:R-:W-:Y:S02]  /*3a00*/  LOP3.LUT R5, R5, R7, R4, 0x1e, !PT ;  /* 0x0000000705057212 */ /* 0x000fe400078e1e04 */
[----:B------:R-:W-:Y:S01]  /*3a10*/  MOV R7, 0x1 ;  /* 0x0000000100077802 */ /* 0x000fe20000000f00 */
[----:B------:R-:W-:-:S04]  /*3a20*/  IMAD R156, R158, 0x4, R9 ;  /* 0x000000049e9c7824 */ /* 0x000fc800078e0209 */
[----:B------:R-:W-:-:S07]  /*3a30*/  IMAD.U32 R156, R156, 0x200, R5 ;  /* 0x000002009c9c7824 */ /* 0x000fce00078e0005 */
.L_x_153:
[----:B--2---:R-:W1:Y:S02]  /*3a40*/  LDC.64 R4, c[0x0][0x290] ;  /* 0x0000a400ff047b82 */ /* 0x004e640000000a00 */
[----:B-1----:R-:W-:-:S06]  /*3a50*/  IMAD.WIDE R4, R18, 0xc, R4 ;  /* 0x0000000c12047825 */ /* 0x002fcc00078e0204 */
[----:B------:R-:W2:Y:S01]  /*3a60*/  LDG.E R5, desc[UR56][R4.64+0x8] ;  /* 0x0000083804057981 */ /* 0x000ea2000c1e1900 */
[----:B------:R-:W-:Y:S01]  /*3a70*/  UMOV UR8, URZ ;  /* 0x0000003f00087c82 */ /* 0x000fe20008000000 */
[----:B------:R-:W-:Y:S01]  /*3a80*/  UMOV UR10, UR55 ;  /* 0x00000037000a7c82 */ /* 0x000fe20008000000 */
[--C-:B------:R-:W-:Y:S01]  /*3a90*/  IMAD.MOV.U32 R154, RZ, RZ, R18.reuse ;  /* 0x000000ffff9a7224 */ /* 0x100fe200078e0012 */
[----:B------:R-:W-:Y:S01]  /*3aa0*/  STL [R1], RZ ;  /* 0x000000ff01007387 */ /* 0x000fe20000100800 */
[----:B------:R-:W-:Y:S01]  /*3ab0*/  SHF.R.S32.HI R19, RZ, 0x1f, R18 ;  /* 0x0000001fff137819 */ /* 0x000fe20000011412 */
[----:B------:R-:W-:Y:S01]  /*3ac0*/  IMAD.U32 R2, RZ, RZ, UR37 ;  /* 0x00000025ff027e24 */ /* 0x000fe2000f8e00ff */
[----:B------:R-:W-:Y:S01]  /*3ad0*/  CS2R R150, SRZ ;  /* 0x0000000000967805 */ /* 0x000fe2000001ff00 */
[----:B------:R-:W-:Y:S01]  /*3ae0*/  STL [R1+0x4], RZ ;  /* 0x000004ff01007387 */ /* 0x000fe20000100800 */
[----:B------:R-:W-:Y:S02]  /*3af0*/  CS2R R24, SRZ ;  /* 0x0000000000187805 */ /* 0x000fe4000001ff00 */
[----:B------:R-:W-:-:S02]  /*3b00*/  CS2R R26, SRZ ;  /* 0x00000000001a7805 */ /* 0x000fc4000001ff00 */
[----:B------:R-:W-:Y:S01]  /*3b10*/  CS2R R28, SRZ ;  /* 0x00000000001c7805 */ /* 0x000fe2000001ff00 */
[----:B------:R-:W-:Y:S01]  /*3b20*/  STL [R1+0x8], RZ ;  /* 0x000008ff01007387 */ /* 0x000fe20000100800 */
[----:B------:R-:W-:Y:S02]  /*3b30*/  CS2R R30, SRZ ;  /* 0x00000000001e7805 */ /* 0x000fe4000001ff00 */
[----:B------:R-:W-:Y:S02]  /*3b40*/  CS2R R32, SRZ ;  /* 0x0000000000207805 */ /* 0x000fe4000001ff00 */
        /* <DEDUP_REMOVED lines=77> */
[----:B------:R-:W-:Y:S04]  /*4020*/  STL [R1+0x58], RZ ;  /* 0x000058ff01007387 */ /* 0x000fe80000100800 */
        /* <DEDUP_REMOVED lines=51> */
[----:B------:R-:W-:Y:S01]  /*4360*/  STL [R1+0x128], RZ ;  /* 0x000128ff01007387 */ /* 0x000fe20000100800 */
[----:B--2---:R-:W-:-:S02]  /*4370*/  ISETP.GE.AND P0, PT, R5, 0x1, PT ;  /* 0x000000010500780c */ /* 0x004fc40003f06270 */
[----:B------:R-:W-:Y:S01]  /*4380*/  IADD3 R6, R5, 0x3f, RZ ;  /* 0x0000003f05067810 */ /* 0x000fe20007ffe0ff */
[----:B------:R-:W-:Y:S03]  /*4390*/  STL [R1+0x12c], RZ ;  /* 0x00012cff01007387 */ /* 0x000fe60000100800 */
[----:B------:R-:W-:Y:S01]  /*43a0*/  SHF.R.S32.HI R3, RZ, 0x1f, R6 ;  /* 0x0000001fff037819 */ /* 0x000fe20000011406 */
[----:B------:R-:W-:Y:S03]  /*43b0*/  STL [R1+0x130], RZ ;  /* 0x000130ff01007387 */ /* 0x000fe60000100800 */
[----:B------:R-:W-:Y:S01]  /*43c0*/  LEA.HI R6, R3, R6, RZ, 0x6 ;  /* 0x0000000603067211 */ /* 0x000fe200078f30ff */
[----:B------:R-:W-:Y:S03]  /*43d0*/  STL [R1+0x134], RZ ;  /* 0x000134ff01007387 */ /* 0x000fe60000100800 */
[----:B------:R-:W-:Y:S01]  /*43e0*/  SHF.R.S32.HI R6, RZ, 0x6, R6 ;  /* 0x00000006ff067819 */ /* 0x000fe20000011406 */
        /* <DEDUP_REMOVED lines=9> */
[----:B-----5:R-:W1:Y:S04]  /*4480*/  SHFL.IDX PT, R0, R158, RZ, 0x1f ;  /* 0x00001fff9e007589 */ /* 0x020e6800000e0000 */
[----:B------:R2:W-:Y:S04]  /*4490*/  STL [R1+0x15c], RZ ;  /* 0x00015cff01007387 */ /* 0x0005e80000100800 */
[----:B------:R2:W-:Y:S04]  /*44a0*/  STL [R1+0x160], RZ ;  /* 0x000160ff01007387 */ /* 0x0005e80000100800 */
[----:B------:R2:W-:Y:S04]  /*44b0*/  STL [R1+0x164], RZ ;  /* 0x000164ff01007387 */ /* 0x0005e80000100800 */
[----:B------:R2:W-:Y:S04]  /*44c0*/  STL [R1+0x168], RZ ;  /* 0x000168ff01007387 */ /* 0x0005e80000100800 */
[----:B------:R2:W-:Y:S04]  /*44d0*/  STL [R1+0x16c], RZ ;  /* 0x00016cff01007387 */ /* 0x0005e80000100800 */
[----:B------:R2:W-:Y:S01]  /*44e0*/  STL [R1+0x170], RZ ;  /* 0x000170ff01007387 */ /* 0x0005e20000100800 */
[----:B-1----:R-:W-:-:S03]  /*44f0*/  R2UR UR4, R0 ;  /* 0x00000000000472ca */ /* 0x002fc600000e0000 */
[----:B------:R2:W-:Y:S04]  /*4500*/  STL [R1+0x174], RZ ;  /* 0x000174ff01007387 */ /* 0x0005e80000100800 */
[----:B------:R2:W-:Y:S04]  /*4510*/  STL [R1+0x178], RZ ;  /* 0x000178ff01007387 */ /* 0x0005e80000100800 */
[----:B------:R2:W-:Y:S02]  /*4520*/  STL [R1+0x17c], RZ ;  /* 0x00017cff01007387 */ /* 0x0005e40000100800 */
[----:B------:R-:W-:-:S02]  /*4530*/  ULEA.HI UR5, UR4, UR4, URZ, 0x1 ;  /* 0x0000000404057291 */ /* 0x000fc4000f8f083f */
[----:B------:R2:W-:Y:S02]  /*4540*/  STL [R1+0x180], RZ ;  /* 0x000180ff01007387 */ /* 0x0005e40000100800 */
[----:B------:R-:W-:Y:S02]  /*4550*/  ULOP3.LUT UR5, UR5, 0x3e, URZ, 0xc0, !UPT ;  /* 0x0000003e05057892 */ /* 0x000fe4000f8ec03f */
[----:B------:R2:W-:Y:S02]  /*4560*/  STL [R1+0x184], RZ ;  /* 0x000184ff01007387 */ /* 0x0005e40000100800 */
[----:B------:R-:W-:Y:S02]  /*4570*/  UIADD3 UR5, UR4, -UR5, URZ ;  /* 0x8000000504057290 */ /* 0x000fe4000fffe03f */
[----:B------:R2:W-:Y:S02]  /*4580*/  STL [R1+0x188], RZ ;  /* 0x000188ff01007387 */ /* 0x0005e40000100800 */
[----:B------:R-:W-:-:S02]  /*4590*/  ULEA UR5, UR5, UR43, 0xc ;  /* 0x0000002b05057291 */ /* 0x000fc4000f8e603f */
[----:B------:R2:W-:Y:S02]  /*45a0*/  STL [R1+0x18c], RZ ;  /* 0x00018cff01007387 */ /* 0x0005e40000100800 */
[----:B------:R-:W-:Y:S02]  /*45b0*/  USHF.R.U32.HI UR5, URZ, 0x4, UR5 ;  /* 0x000000043f057899 */ /* 0x000fe40008011605 */
[----:B------:R2:W-:Y:S02]  /*45c0*/  STL [R1+0x190], RZ ;  /* 0x000190ff01007387 */ /* 0x0005e40000100800 */
[----:B------:R-:W-:Y:S02]  /*45d0*/  ULOP3.LUT UR9, UR5, 0x3fff, URZ, 0xc0, !UPT ;  /* 0x00003fff05097892 */ /* 0x000fe4000f8ec03f */
[----:B------:R2:W-:Y:S04]  /*45e0*/  STL [R1+0x194], RZ ;  /* 0x000194ff01007387 */ /* 0x0005e80000100800 */
        /* <DEDUP_REMOVED lines=25> */
[----:B------:R2:W-:Y:S01]  /*4780*/  STL [R1+0x1fc], RZ ;  /* 0x0001fcff01007387 */ /* 0x0005e20000100800 */
[----:B------:R-:W-:Y:S05]  /*4790*/  @!P0 BRA `(.L_x_33) ;  /* 0x0000001400848947 */ /* 0x000fea0003800000 */
[----:B------:R-:W-:-:S06]  /*47a0*/  UISETP.NE.AND UP0, UPT, UR50, 0x3, UPT ;  /* 0x000000033200788c */ /* 0x000fcc000bf05270 */
[----:B------:R-:W-:-:S13]  /*47b0*/  PLOP3.LUT P1, PT, PT, PT, UP0, 0x80, 0x0 ;  /* 0x000000000000781c */ /* 0x000fda0003f2f008 */
[----:B------:R-:W-:Y:S05]  /*47c0*/  @!P1 BRA `(.L_x_34) ;  /* 0x0000000000049947 */ /* 0x000fea0003800000 */
[----:B------:R-:W-:Y:S01]  /*47d0*/  BPT.TRAP 0x1 ;  /* 0x000000040000795c */ /* 0x000fe20000300000 */
.L_x_34:
[----:B------:R-:W-:Y:S01]  /*47e0*/  ULEA UR4, UR55, UR43, 0x3 ;  /* 0x0000002b37047291 */ /* 0x000fe2000f8e183f */
[----:B------:R-:W-:-:S04]  /*47f0*/  MOV R0, UR37 ;  /* 0x0000002500007c02 */ /* 0x000fc80008000f00 */
[----:B------:R-:W-:-:S04]  /*4800*/  SHF.L.U32 R0, R0, 0x1f, RZ ;  /* 0x0000001f00007819 */ /* 0x000fc800000006ff */
[----:B------:R1:W3:Y:S01]  /*4810*/  SYNCS.PHASECHK.TRANS64.TRYWAIT P0, [UR4+0x38480], R0 ;  /* 0x03848000ff0075a7 */ /* 0x0002e20008000144 */
[----:B------:R-:W-:Y:S05]  /*4820*/  @!P1 BRA `(.L_x_35) ;  /* 0x0000000000049947 */ /* 0x000fea0003800000 */
[----:B------:R-:W-:Y:S01]  /*4830*/  BPT.TRAP 0x1 ;  /* 0x000000040000795c */ /* 0x000fe20000300000 */
.L_x_35:
[----:B---3--:R-:W-:Y:S05]  /*4840*/  @P0 BRA `(.L_x_36) ;  /* 0x0000000000080947 */ /* 0x008fea0003800000 */
[----:B------:R-:W3:Y:S02]  /*4850*/  SYNCS.PHASECHK.TRANS64.TRYWAIT P0, [UR4+0x38480], R0 ;  /* 0x03848000ff0075a7 */ /* 0x000ee40008000144 */
[----:B---3--:R-:W-:Y:S05]  /*4860*/  @!P0 BRA `(.L_x_37) ;  /* 0x0000011c00108947 */ /* 0x008fea0003800000 */
.L_x_36:
[----:B------:R-:W-:Y:S01]  /*4870*/  UIADD3 UR4, UR43, 0x18000, URZ ;  /* 0x000180002b047890 */ /* 0x000fe2000fffe03f */
[----:B------:R-:W-:Y:S01]  /*4880*/  WARPGROUP.ARRIVE ;  /* 0x00000000000079c5 */ /* 0x000fe20000000000 */
[----:B------:R-:W-:Y:S02]  /*4890*/  ULOP3.LUT UR8, UR9, 0x10000, URZ, 0xfc, !UPT ;  /* 0x0001000009087892 */ /* 0x000fe4000f8efc3f */
[----:B------:R-:W-:Y:S02]  /*48a0*/  USHF.R.U32.HI UR4, URZ, 0x4, UR4 ;  /* 0x000000043f047899 */ /* 0x000fe40008011604 */
[----:B------:R-:W-:Y:S02]  /*48b0*/  ULEA UR8, UR55, UR8, 0xa ;  /* 0x0000000837087291 */ /* 0x000fe4000f8e503f */
[----:B------:R-:W-:Y:S01]  /*48c0*/  ULOP3.LUT UR4, UR4, 0x3fff, URZ, 0xc0, !UPT ;  /* 0x00003fff04047892 */ /* 0x000fe2000f8ec03f */
[----:B------:R-:W-:Y:S01]  /*48d0*/  UMOV UR5, 0x80000020 ;  /* 0x8000002000057882 */ /* 0x000fe20000000000 */
[----:B------:R-:W-:-:S02]  /*48e0*/  UMOV UR7, 0x80000020 ;  /* 0x8000002000077882 */ /* 0x000fc40000000000 */
[----:B------:R-:W-:-:S04]  /*48f0*/  ULOP3.LUT UR4, UR4, 0x10000, URZ, 0xfc, !UPT ;  /* 0x0001000004047892 */ /* 0x000fc8000f8efc3f */
[----:B------:R-:W-:-:S03]  /*4900*/  ULEA UR10, UR55, UR4, 0xa ;  /* 0x00000004370a7291 */ /* 0x000fc6000f8e503f */
[----:B------:R-:W-:-:S04]  /*4910*/  UMOV UR4, UR8 ;  /* 0x0000000800047c82 */ /* 0x000fc80008000000 */
[----:B------:R-:W-:Y:S02]  /*4920*/  UMOV UR6, UR10 ;  /* 0x0000000a00067c82 */ /* 0x000fe40008000000 */
[----:B------:R-:W-:Y:S01]  /*4930*/  QGMMA.64x256x32.F32.E4M3.E4M3 R24, gdesc[UR4], RZ, !UPT, gsb0 ;  /* 0x03e00000041879f3 */ /* 0x000fe2000c0008ff */
[----:B------:R-:W-:Y:S01]  /*4940*/  UIADD3 UR4, UR8, 0x200, URZ ;  /* 0x0000020008047890 */ /* 0x000fe2000fffe03f */
[----:B------:R-:W-:Y:S01]  /*4950*/  UMOV UR5, 0x80000020 ;  /* 0x8000002000057882 */ /* 0x000fe20000000000 */
[----:B------:R-:W-:Y:S02]  /*4960*/  WARPGROUP.DEPBAR.LE gsb0, 0x0 ;  /* 0x00008000000079c5 */ /* 0x000fe40000010000 */
[----:B------:R-:W-:Y:S01]  /*4970*/  STL.64 [R1], R24 ;  /* 0x0000001801007387 */ /* 0x000fe20000100a00 */
[----:B------:R-:W-:Y:S01]  /*4980*/  IMAD.MOV.U32 R227, RZ, RZ, R67 ;  /* 0x000000ffffe37224 */ /* 0x000fe200078e0043 */
[----:B------:R-:W-:Y:S01]  /*4990*/  MOV R226, R68 ;  /* 0x0000004400e27202 */ /* 0x000fe20000000f00 */
[----:B------:R-:W-:Y:S01]  /*49a0*/  IMAD.MOV.U32 R225, RZ, RZ, R69 ;  /* 0x000000ffffe17224 */ /* 0x000fe200078e0045 */
[----:B------:R-:W-:Y:S01]  /*49b0*/  STL.64 [R1+0x8], R26 ;  /* 0x0000081a01007387 */ /* 0x000fe20000100a00 */
[----:B------:R-:W-:Y:S01]  /*49c0*/  MOV R224, R70 ;  /* 0x0000004600e07202 */ /* 0x000fe20000000f00 */
[----:B------:R-:W-:Y:S01]  /*49d0*/  IMAD.MOV.U32 R223, RZ, RZ, R71 ;  /* 0x000000ffffdf7224 */ /* 0x000fe200078e0047 */
[----:B------:R-:W-:Y:S01]  /*49e0*/  MOV R222, R72 ;  /* 0x0000004800de7202 */ /* 0x000fe20000000f00 */
[----:B------:R-:W-:Y:S01]  /*49f0*/  STL.64 [R1+0x10], R28 ;  /* 0x0000101c01007387 */ /* 0x000fe20000100a00 */
        /* <DEDUP_REMOVED lines=94> */
[----:B---3--:R-:W-:Y:S01]  /*4fe0*/  IMAD.MOV.U32 R3, RZ, RZ, R149 ;  /* 0x000000ffff037224 */ /* 0x008fe200078e0095 */
[----:B------:R-:W-:Y:S01]  /*4ff0*/  MOV R2, R150 ;  /* 0x0000009600027202 */ /* 0x000fe20000000f00 */
[----:B------:R3:W-:Y:S01]  /*5000*/  STL [R1+0xa8], R66 ;  /* 0x0000a84201007387 */ /* 0x0007e20000100800 */
[----:B-1----:R-:W-:-:S03]  /*5010*/  IMAD.MOV.U32 R0, RZ, RZ, R151 ;  /* 0x000000ffff007224 */ /* 0x002fc600078e0097 */
[----:B------:R-:W-:Y:S04]  /*5020*/  STL [R1+0x2e0], R158 ;  /* 0x0002e09e01007387 */ /* 0x000fe80000100800 */
[----:B------:R-:W-:Y:S01]  /*5030*/  STL.64 [R1+0x2d8], R156 ;  /* 0x0002d89c01007387 */ /* 0x000fe20000100a00 */
[----:B---3--:R-:W-:-:S03]  /*5040*/  WARPGROUP.ARRIVE ;  /* 0x00000000000079c5 */ /* 0x008fc60000000000 */
[----:B------:R-:W-:Y:S03]  /*5050*/  STL [R1+0x2d4], R154 ;  /* 0x0002d49a01007387 */ /* 0x000fe60000100800 */
[----:B------:R-:W-:Y:S01]  /*5060*/  QGMMA.64x256x32.F32.E4M3.E4M3 R24, gdesc[UR4], RZ, !UPT, gsb0 ;  /* 0x03e00000041879f3 */ /* 0x000fe2000c0008ff */
[----:B------:R-:W-:Y:S02]  /*5070*/  STL [R1+0x2d0], R153 ;  /* 0x0002d09901007387 */ /* 0x000fe40000100800 */
[----:B------:R-:W-:Y:S02]  /*5080*/  WARPGROUP.DEPBAR.LE gsb0, 0x0 ;  /* 0x00008000000079c5 */ /* 0x000fe40000010000 */
[----:B------:R-:W-:Y:S04]  /*5090*/  STL.64 [R1+0x2c8], R150 ;  /* 0x0002c89601007387 */ /* 0x000fe80000100a00 */
        /* <DEDUP_REMOVED lines=24> */
[----:B------:R1:W-:Y:S04]  /*5220*/  STL.64 [R1+0x200], R100 ;  /* 0x0002006401007387 */ /* 0x0003e80000100a00 */
[----:B-1----:R-:W3:Y:S04]  /*5230*/  LDL.LU R100, [R1] ;  /* 0x0000000001647983 */ /* 0x002ee80000300800 */
[----:B------:R-:W3:Y:S04]  /*5240*/  LDL.LU R101, [R1+0x4] ;  /* 0x0000040001657983 */ /* 0x000ee80000300800 */
        /* <DEDUP_REMOVED lines=40> */
[----:B------:R-:W3:Y:S01]  /*54d0*/  LDL.LU R142, [R1+0xa8] ;  /* 0x0000a800018e7983 */ /* 0x000ee20000300800 */
        /* <DEDUP_REMOVED lines=28> */
[----:B------:R-:W-:-:S02]  /*56a0*/  UIADD3 UR4, UR8, 0x2, URZ ;  /* 0x0000000208047890 */ /* 0x000fc4000fffe03f */
[----:B------:R-:W-:Y:S01]  /*56b0*/  UIADD3 UR6, UR10, 0x2, URZ ;  /* 0x000000020a067890 */ /* 0x000fe2000fffe03f */
[----:B------:R-:W-:Y:S01]  /*56c0*/  UMOV UR5, 0x80000020 ;  /* 0x8000002000057882 */ /* 0x000fe20000000000 */
[----:B------:R-:W-:Y:S01]  /*56d0*/  UMOV UR7, 0x80000020 ;  /* 0x8000002000077882 */ /* 0x000fe20000000000 */
[----:B---3--:R-:W-:-:S06]  /*56e0*/  WARPGROUP.ARRIVE ;  /* 0x00000000000079c5 */ /* 0x008fcc0000000000 */
[----:B------:R-:W-:Y:S03]  /*56f0*/  QGMMA.64x256x32.F32.E4M3.E4M3 R100, gdesc[UR4], R100, gsb0 ;  /* 0x03e00000046479f3 */ /* 0x000fe60008000864 */
[----:B------:R-:W-:Y:S02]  /*5700*/  WARPGROUP.DEPBAR.LE gsb0, 0x0 ;  /* 0x00008000000079c5 */ /* 0x000fe40000010000 */
[----:B------:R-:W-:Y:S04]  /*5710*/  STL.64 [R1], R100 ;  /* 0x0000006401007387 */ /* 0x000fe80000100a00 */
        /* <DEDUP_REMOVED lines=63> */
[----:B-1----:R3:W5:Y:S04]  /*5b10*/  LDL.LU R158, [R1+0x2e0] ;  /* 0x0002e000019e7983 */ /* 0x0027680000300800 */
[----:B------:R3:W5:Y:S04]  /*5b20*/  LDL.LU.64 R156, [R1+0x2d8] ;  /* 0x0002d800019c7983 */ /* 0x0007680000300a00 */
[----:B------:R3:W5:Y:S04]  /*5b30*/  LDL.LU R154, [R1+0x2d4] ;  /* 0x0002d400019a7983 */ /* 0x0007680000300800 */
[----:B------:R3:W5:Y:S04]  /*5b40*/  LDL.LU R153, [R1+0x2d0] ;  /* 0x0002d00001997983 */ /* 0x0007680000300800 */
[----:B------:R-:W4:Y:S04]  /*5b50*/  LDL.LU.64 R150, [R1+0x2c8] ;  /* 0x0002c80001967983 */ /* 0x000f280000300a00 */
        /* <DEDUP_REMOVED lines=24> */
[----:B------:R-:W4:Y:S01]  /*5ce0*/  LDL.LU.64 R100, [R1+0x200] ;  /* 0x0002000001647983 */ /* 0x000f220000300a00 */
[----:B------:R-:W-:Y:S01]  /*5cf0*/  UIADD3 UR4, UR8, 0x202, URZ ;  /* 0x0000020208047890 */ /* 0x000fe2000fffe03f */
[----:B------:R-:W-:Y:S01]  /*5d00*/  UMOV UR5, 0x80000020 ;  /* 0x8000002000057882 */ /* 0x000fe20000000000 */
[----:B------:R-:W-:Y:S01]  /*5d10*/  UIADD3 UR10, UR55, 0x1, URZ ;  /* 0x00000001370a7890 */ /* 0x000fe2000fffe03f */
[----:B------:R-:W-:-:S03]  /*5d20*/  UMOV UR8, 0x1 ;  /* 0x0000000100087882 */ /* 0x000fc60000000000 */
[----:B------:R-:W-:-:S04]  /*5d30*/  UISETP.NE.AND UP0, UPT, UR10, 0x6, UPT ;  /* 0x000000060a00788c */ /* 0x000fc8000bf05270 */
[----:B------:R-:W-:Y:S01]  /*5d40*/  USEL UR10, UR10, URZ, UP0 ;  /* 0x0000003f0a0a7287 */ /* 0x000fe20008000000 */
[----:B----4-:R-:W-:-:S06]  /*5d50*/  WARPGROUP.ARRIVE ;  /* 0x00000000000079c5 */ /* 0x010fcc0000000000 */
[----:B------:R-:W-:Y:S01]  /*5d60*/  QGMMA.64x256x32.F32.E4M3.E4M3 R24, gdesc[UR4], R24, gsb0 ;  /* 0x03e00000041879f3 */ /* 0x000fe20008000818 */
[----:B------:R-:W-:-:S04]  /*5d70*/  USEL UR4, URZ, 0x1, UP0 ;  /* 0x000000013f047887 */ /* 0x000fc80008000000 */
[----:B------:R-:W-:-:S06]  /*5d80*/  ULOP3.LUT UR4, UR37, UR4, URZ, 0x3c, !UPT ;  /* 0x0000000425047292 */ /* 0x000fcc000f8e3c3f */
[----:B---3--:R-:W-:Y:S01]  /*5d90*/  MOV R2, UR4 ;  /* 0x0000000400027c02 */ /* 0x008fe20008000f00 */
[----:B------:R-:W-:-:S06]  /*5da0*/  WARPGROUP.DEPBAR.LE gsb0, 0x0 ;  /* 0x00008000000079c5 */ /* 0x000fcc0000010000 */
.L_x_33:
[----:B------:R-:W-:-:S05]  /*5db0*/  VIMNMX R0, R6, 0x1, PT ;  /* 0x0000000106007848 */ /* 0x000fca0003fe0100 */
[----:B------:R-:W-:-:S05]  /*5dc0*/  IMAD.IADD R6, R6, 0x1, -R0 ;  /* 0x0000000106067824 */ /* 0x000fca00078e0a00 */
[----:B------:R-:W-:-:S13]  /*5dd0*/  ISETP.GE.AND P0, PT, R6, 0x1, PT ;  /* 0x000000010600780c */ /* 0x000fda0003f06270 */
[----:B------:R-:W-:Y:S05]  /*5de0*/  @!P0 BRA `(.L_x_38) ;  /* 0x0000002000b48947 */ /* 0x000fea0003800000 */
[----:B------:R-:W-:Y:S01]  /*5df0*/  MOV R3, R6 ;  /* 0x0000000600037202 */ /* 0x000fe20000000f00 */
[----:B------:R-:W-:-:S07]  /*5e00*/  IMAD.U32 R0, RZ, RZ, UR55 ;  /* 0x00000037ff007e24 */ /* 0x000fce000f8e00ff */
.L_x_45:
[----:B------:R-:W-:-:S06]  /*5e10*/  UISETP.NE.AND UP0, UPT, UR50, 0x3, UPT ;  /* 0x000000033200788c */ /* 0x000fcc000bf05270 */
[----:B------:R-:W-:-:S13]  /*5e20*/  PLOP3.LUT P1, PT, PT, PT, UP0, 0x80, 0x0 ;  /* 0x000000000000781c */ /* 0x000fda0003f2f008 */
[----:B------:R-:W-:Y:S05]  /*5e30*/  @!P1 BRA `(.L_x_39) ;  /* 0x0000000000049947 */ /* 0x000fea0003800000 */
[----:B------:R-:W-:Y:S01]  /*5e40*/  BPT.TRAP 0x1 ;  /* 0x000000040000795c */ /* 0x000fe20000300000 */
.L_x_39:
[----:B------:R-:W-:Y:S01]  /*5e50*/  ULEA UR4, UR10, UR43, 0x3 ;  /* 0x0000002b0a047291 */ /* 0x000fe2000f8e183f */
[----:B------:R-:W-:-:S08]  /*5e60*/  SHF.L.U32 R4, R2, 0x1f, RZ ;  /* 0x0000001f02047819 */ /* 0x000fd000000006ff */
[----:B------:R1:W3:Y:S01]  /*5e70*/  SYNCS.PHASECHK.TRANS64.TRYWAIT P0, [UR4+0x38480], R4 ;  /* 0x03848004ff0075a7 */ /* 0x0002e20008000144 */
[----:B------:R-:W-:Y:S05]  /*5e80*/  @!P1 BRA `(.L_x_40) ;  /* 0x0000000000049947 */ /* 0x000fea0003800000 */
[----:B------:R-:W-:Y:S01]  /*5e90*/  BPT.TRAP 0x1 ;  /* 0x000000040000795c */ /* 0x000fe20000300000 */
.L_x_40:
[----:B---3--:R-:W-:Y:S05]  /*5ea0*/  @P0 BRA `(.L_x_41) ;  /* 0x0000000000080947 */ /* 0x008fea0003800000 */
[----:B------:R-:W3:Y:S02]  /*5eb0*/  SYNCS.PHASECHK.TRANS64.TRYWAIT P0, [UR4+0x38480], R4 ;  /* 0x03848004ff0075a7 */ /* 0x000ee40008000144 */
[----:B---3--:R-:W-:Y:S05]  /*5ec0*/  @!P0 BRA `(.L_x_42) ;  /* 0x0000010400908947 */ /* 0x008fea0003800000 */
.L_x_41:
        /* <DEDUP_REMOVED lines=64> */
[----:B----4-:R-:W4:Y:S04]  /*62d0*/  LDL.LU.64 R24, [R1] ;  /* 0x0000000001187983 */ /* 0x010f280000300a00 */
        /* <DEDUP_REMOVED lines=63> */
[----:B------:R-:W-:-:S02]  /*66d0*/  UIADD3 UR4, UR43, 0x18000, URZ ;  /* 0x000180002b047890 */ /* 0x000fc4000fffe03f */
[----:B------:R-:W-:Y:S02]  /*66e0*/  ULOP3.LUT UR11, UR9, 0x10000, URZ, 0xfc, !UPT ;  /* 0x00010000090b7892 */ /* 0x000fe4000f8efc3f */
[----:B------:R-:W-:Y:S02]  /*66f0*/  USHF.R.U32.HI UR4, URZ, 0x4, UR4 ;  /* 0x000000043f047899 */ /* 0x000fe40008011604 */
[----:B------:R-:W-:Y:S02]  /*6700*/  UISETP.NE.U32.AND UP0, UPT, UR8, URZ, UPT ;  /* 0x0000003f0800728c */ /* 0x000fe4000bf05070 */
[----:B------:R-:W-:Y:S02]  /*6710*/  ULOP3.LUT UR4, UR4, 0x3fff, URZ, 0xc0, !UPT ;  /* 0x00003fff04047892 */ /* 0x000fe4000f8ec03f */
[----:B------:R-:W-:Y:S02]  /*6720*/  ULEA UR11, UR10, UR11, 0xa ;  /* 0x0000000b0a0b7291 */ /* 0x000fe4000f8e503f */
[----:B------:R-:W-:Y:S01]  /*6730*/  ULOP3.LUT UR4, UR4, 0x10000, URZ, 0xfc, !UPT ;  /* 0x0001000004047892 */ /* 0x000fe2000f8efc3f */
[----:B------:R-:W-:Y:S01]  /*6740*/  UMOV UR5, 0x80000020 ;  /* 0x8000002000057882 */ /* 0x000fe20000000000 */
[----:B------:R-:W-:-:S02]  /*6750*/  UMOV UR7, 0x80000020 ;  /* 0x8000002000077882 */ /* 0x000fc40000000000 */
[----:B------:R-:W-:-:S03]  /*6760*/  ULEA UR12, UR10, UR4, 0xa ;  /* 0x000000040a0c7291 */ /* 0x000fc6000f8e503f */
[----:B------:R-:W-:-:S04]  /*6770*/  UMOV UR4, UR11 ;  /* 0x0000000b00047c82 */ /* 0x000fc80008000000 */
[----:B------:R-:W-:Y:S01]  /*6780*/  UMOV UR6, UR12 ;  /* 0x0000000c00067c82 */ /* 0x000fe20008000000 */
[----:B----4-:R-:W-:-:S06]  /*6790*/  WARPGROUP.ARRIVE ;  /* 0x00000000000079c5 */ /* 0x010fcc0000000000 */
[----:B------:R-:W-:Y:S03]  /*67a0*/  QGMMA.64x256x32.F32.E4M3.E4M3 R24, gdesc[UR4], R24, UP0, gsb0 ;  /* 0x03e00000041879f3 */ /* 0x000fe6000b800818 */
[----:B------:R-:W-:Y:S02]  /*67b0*/  WARPGROUP.DEPBAR.LE gsb0, 0x0 ;  /* 0x00008000000079c5 */ /* 0x000fe40000010000 */
[----:B------:R-:W-:Y:S01]  /*67c0*/  STL.64 [R1], R24 ;  /* 0x0000001801007387 */ /* 0x000fe20000100a00 */
[----:B---3--:R-:W-:Y:S01]  /*67d0*/  MOV R8, R150 ;  /* 0x0000009600087202 */ /* 0x008fe20000000f00 */
[----:B-1----:R-:W-:Y:S01]  /*67e0*/  IMAD.MOV.U32 R4, RZ, RZ, R151 ;  /* 0x000000ffff047224 */ /* 0x002fe200078e0097 */
        /* <DEDUP_REMOVED lines=85> */
[----:B------:R1:W-:Y:S01]  /*6d40*/  STL.64 [R1+0xb0], R68 ;  /* 0x0000b04401007387 */ /* 0x0003e20000100a00 */
[----:B------:R-:W-:Y:S01]  /*6d50*/  MOV R160, R84 ;  /* 0x0000005400a07202 */ /* 0x000fe20000000f00 */
[----:B------:R-:W-:Y:S01]  /*6d60*/  IMAD.MOV.U32 R161, RZ, RZ, R85 ;  /* 0x000000ffffa17224 */ /* 0x000fe200078e0055 */
[----:B------:R-:W-:Y:S01]  /*6d70*/  MOV R217, R82 ;  /* 0x0000005200d97202 */ /* 0x000fe20000000f00 */
[----:B------:R-:W3:Y:S01]  /*6d80*/  LDL.LU.64 R150, [R1+0x4e0] ;  /* 0x0004e00001967983 */ /* 0x000ee20000300a00 */
[----:B------:R-:W-:Y:S01]  /*6d90*/  IMAD.MOV.U32 R159, RZ, RZ, R83 ;  /* 0x000000ffff9f7224 */ /* 0x000fe200078e0053 */
[----:B------:R-:W-:Y:S01]  /*6da0*/  MOV R219, R80 ;  /* 0x0000005000db7202 */ /* 0x000fe20000000f00 */
[----:B------:R-:W-:Y:S01]  /*6db0*/  IMAD.MOV.U32 R218, RZ, RZ, R81 ;  /* 0x000000ffffda7224 */ /* 0x000fe200078e0051 */
[----:B------:R-:W3:Y:S01]  /*6dc0*/  LDL.LU.64 R148, [R1+0x4d8] ;  /* 0x0004d80001947983 */ /* 0x000ee20000300a00 */
        /* <DEDUP_REMOVED lines=12> */
[----:B------:R-:W-:-:S03]  /*6e90*/  IMAD.MOV.U32 R226, RZ, RZ, R71 ;  /* 0x000000ffffe27224 */ /* 0x000fc600078e0047 */
[----:B------:R-:W3:Y:S04]  /*6ea0*/  LDL.LU.64 R140, [R1+0x4b8] ;  /* 0x0004b800018c7983 */ /* 0x000ee80000300a00 */
        /* <DEDUP_REMOVED lines=35> */
[----:B-1----:R-:W3:Y:S04]  /*70e0*/  LDL.LU.64 R68, [R1+0x398] ;  /* 0x0003980001447983 */ /* 0x002ee80000300a00 */
        /* <DEDUP_REMOVED lines=21> */
[----:B------:R-:W3:Y:S01]  /*7240*/  LDL.LU.64 R24, [R1+0x2e8] ;  /* 0x0002e80001187983 */ /* 0x000ee20000300a00 */
[----:B------:R-:W-:Y:S01]  /*7250*/  UIADD3 UR4, UR11, 0x200, URZ ;  /* 0x000002000b047890 */ /* 0x000fe2000fffe03f */
[----:B------:R-:W-:-:S02]  /*7260*/  UMOV UR5, 0x80000020 ;  /* 0x8000002000057882 */ /* 0x000fc40000000000 */
[----:B-----5:R-:W-:Y:S04]  /*7270*/  STL [R1+0x2e0], R158 ;  /* 0x0002e09e01007387 */ /* 0x020fe80000100800 */
[----:B------:R-:W-:Y:S04]  /*7280*/  STL.64 [R1+0x2d8], R156 ;  /* 0x0002d89c01007387 */ /* 0x000fe80000100a00 */
[----:B------:R-:W-:Y:S04]  /*7290*/  STL [R1+0x2d4], R154 ;  /* 0x0002d49a01007387 */ /* 0x000fe80000100800 */
[----:B------:R-:W-:Y:S01]  /*72a0*/  STL [R1+0x2d0], R153 ;  /* 0x0002d09901007387 */ /* 0x000fe20000100800 */
[----:B---3--:R-:W-:-:S06]  /*72b0*/  WARPGROUP.ARRIVE ;  /* 0x00000000000079c5 */ /* 0x008fcc0000000000 */
[----:B------:R-:W-:Y:S03]  /*72c0*/  QGMMA.64x256x32.F32.E4M3.E4M3 R24, gdesc[UR4], R24, UP0, gsb0 ;  /* 0x03e00000041879f3 */ /* 0x000fe6000b800818 */
        /* <DEDUP_REMOVED lines=100> */
[----:B------:R-:W-:Y:S03]  /*7910*/  QGMMA.64x256x32.F32.E4M3.E4M3 R100, gdesc[UR4], R100, UP0, gsb0 ;  /* 0x03e00000046479f3 */ /* 0x000fe6000b800864 */
        /* <DEDUP_REMOVED lines=97> */
[----:B----4-:R-:W-:-:S07]  /*7f30*/  WARPGROUP.ARRIVE ;  /* 0x00000000000079c5 */ /* 0x010fce0000000000 */
[----:B------:R-:W-:Y:S03]  /*7f40*/  QGMMA.64x256x32.F32.E4M3.E4M3 R24, gdesc[UR4], R24, UP0, gsb0 ;  /* 0x03e00000041879f3 */ /* 0x000fe6000b800818 */
[----:B------:R-:W-:Y:S02]  /*7f50*/  WARPGROUP.DEPBAR.LE gsb0, 0x0 ;  /* 0x00008000000079c5 */ /* 0x000fe40000010000 */
[----:B---3--:R-:W-:Y:S05]  /*7f60*/  @!P1 BRA `(.L_x_43) ;  /* 0x0000000000049947 */ /* 0x008fea0003800000 */
[----:B------:R-:W-:Y:S01]  /*7f70*/  BPT.TRAP 0x1 ;  /* 0x000000040000795c */ /* 0x000fe20000300000 */
.L_x_43:
[----:B------:R-:W-:Y:S01]  /*7f80*/  ISETP.NE.AND P0, PT, R22, RZ, PT ;  /* 0x000000ff1600720c */ /* 0x000fe20003f05270 */
[----:B------:R-:W-:-:S12]  /*7f90*/  UISETP.GT.U32.AND UP0, UPT, UR52, 0x1, UPT ;  /* 0x000000013400788c */ /* 0x000fd8000bf04070 */
[----:B------:R-:W-:-:S04]  /*7fa0*/  @P0 LEA R4, R0, UR43, 0x3 ;  /* 0x0000002b00040c11 */ /* 0x000fc8000f8e18ff */
[----:B------:R-:W-:-:S04]  /*7fb0*/  @P0 IADD3 R4, R4, 0x384b0, RZ ;  /* 0x000384b004040810 */ /* 0x000fc80007ffe0ff */
[----:B------:R-:W-:-:S04]  /*7fc0*/  @P0 PRMT R4, R23, 0x654, R4 ;  /* 0x0000065417040816 */ /* 0x000fc80000000004 */
[----:B------:R1:W-:Y:S01]  /*7fd0*/  @P0 SYNCS.ARRIVE.TRANS64.RED.A1T0 RZ, [R4+URZ], RZ ;  /* 0x000000ff04ff09a7 */ /* 0x0003e2000810043f */
[----:B------:R-:W-:-:S13]  /*7fe0*/  PLOP3.LUT P0, PT, PT, PT, UP0, 0x80, 0x0 ;  /* 0x000000000000781c */ /* 0x000fda0003f0f008 */
[----:B-1----:R-:W-:Y:S05]  /*7ff0*/  @P0 BRA `(.L_x_44) ;  /* 0x0000000000040947 */ /* 0x002fea0003800000 */
[----:B------:R-:W-:Y:S01]  /*8000*/  BPT.TRAP 0x1 ;  /* 0x000000040000795c */ /* 0x000fe20000300000 */
.L_x_44:
[----:B------:R-:W-:Y:S01]  /*8010*/  UIADD3 UR10, UR10, 0x1, URZ ;  /* 0x000000010a0a7890 */ /* 0x000fe2000fffe03f */
[C---:B------:R-:W-:Y:S01]  /*8020*/  ISETP.GT.AND P1, PT, R3.reuse, 0x1, PT ;  /* 0x000000010300780c */ /* 0x040fe20003f24270 */
[----:B------:R-:W-:Y:S01]  /*8030*/  VIADD R0, R0, 0x1 ;  /* 0x0000000100007836 */ /* 0x000fe20000000000 */
[----:B------:R-:W-:Y:S01]  /*8040*/  IADD3 R3, R3, -0x1, RZ ;  /* 0xffffffff03037810 */ /* 0x000fe20007ffe0ff */
[----:B------:R-:W-:-:S03]  /*8050*/  UISETP.NE.AND UP0, UPT, UR10, 0x6, UPT ;  /* 0x000000060a00788c */ /* 0x000fc6000bf05270 */
[C---:B------:R-:W-:Y:S01]  /*8060*/  ISETP.NE.AND P0, PT, R0.reuse, 0x6, PT ;  /* 0x000000060000780c */ /* 0x040fe20003f05270 */
[----:B------:R-:W-:Y:S02]  /*8070*/  USEL UR4, URZ, 0x1, UP0 ;  /* 0x000000013f047887 */ /* 0x000fe40008000000 */
[----:B------:R-:W-:Y:S01]  /*8080*/  USEL UR10, UR10, URZ, UP0 ;  /* 0x0000003f0a0a7287 */ /* 0x000fe20008000000 */
[----:B------:R-:W-:-:S03]  /*8090*/  SEL R0, R0, RZ, P0 ;  /* 0x000000ff00007207 */ /* 0x000fc60000000000 */
[----:B------:R-:W-:Y:S01]  /*80a0*/  LOP3.LUT R2, R2, UR4, RZ, 0x3c, !PT ;  /* 0x0000000402027c12 */ /* 0x000fe2000f8e3cff */
[----:B------:R-:W-:Y:S07]  /*80b0*/  @P1 BRA `(.L_x_45) ;  /* 0xffffffdc00541947 */ /* 0x000fee000383ffff */
.L_x_38:
[----:B------:R-:W-:-:S13]  /*80c0*/  ISETP.GE.AND P0, PT, R5, 0x1, PT ;  /* 0x000000010500780c */ /* 0x000fda0003f06270 */
[----:B------:R-:W-:Y:S05]  /*80d0*/  @!P0 BRA `(.L_x_46) ;  /* 0x0000000000448947 */ /* 0x000fea0003800000 */
[----:B------:R-:W-:-:S06]  /*80e0*/  UISETP.NE.AND UP0, UPT, UR50, 0x3, UPT ;  /* 0x000000033200788c */ /* 0x000fcc000bf05270 */
[----:B------:R-:W-:-:S13]  /*80f0*/  PLOP3.LUT P0, PT, PT, PT, UP0, 0x80, 0x0 ;  /* 0x000000000000781c */ /* 0x000fda0003f0f008 */
[----:B------:R-:W-:Y:S05]  /*8100*/  @!P0 BRA `(.L_x_47) ;  /* 0x0000000000048947 */ /* 0x000fea0003800000 */
[----:B------:R-:W-:Y:S01]  /*8110*/  BPT.TRAP 0x1 ;  /* 0x000000040000795c */ /* 0x000fe20000300000 */
.L_x_47:
[----:B------:R-:W-:Y:S01]  /*8120*/  ISETP.NE.AND P0, PT, R22, RZ, PT ;  /* 0x000000ff1600720c */ /* 0x000fe20003f05270 */
[----:B------:R-:W-:-:S12]  /*8130*/  UISETP.GT.U32.AND UP0, UPT, UR52, 0x1, UPT ;  /* 0x000000013400788c */ /* 0x000fd8000bf04070 */
[----:B------:R-:W-:-:S04]  /*8140*/  @P0 VIADD R6, R6, UR55 ;  /* 0x0000003706060c36 */ /* 0x000fc80008000000 */
[----:B------:R-:W-:-:S05]  /*8150*/  @P0 IMAD.WIDE.U32 R2, R6, -0x55555555, RZ ;  /* 0xaaaaaaab06020825 */ /* 0x000fca00078e00ff */
[----:B------:R-:W-:-:S05]  /*8160*/  @P0 SHF.R.U32.HI R0, RZ, 0x2, R3 ;  /* 0x00000002ff000819 */ /* 0x000fca0000011603 */
[----:B------:R-:W-:-:S05]  /*8170*/  @P0 IMAD R0, R0, -0x6, R6 ;  /* 0xfffffffa00000824 */ /* 0x000fca00078e0206 */
[----:B------:R-:W-:-:S04]  /*8180*/  @P0 LEA R0, R0, UR43, 0x3 ;  /* 0x0000002b00000c11 */ /* 0x000fc8000f8e18ff */
[----:B------:R-:W-:-:S04]  /*8190*/  @P0 IADD3 R0, R0, 0x384b0, RZ ;  /* 0x000384b000000810 */ /* 0x000fc80007ffe0ff */
[----:B------:R-:W-:-:S04]  /*81a0*/  @P0 PRMT R0, R23, 0x654, R0 ;  /* 0x0000065417000816 */ /* 0x000fc80000000000 */
[----:B------:R1:W-:Y:S01]  /*81b0*/  @P0 SYNCS.ARRIVE.TRANS64.RED.A1T0 RZ, [R0+URZ], RZ ;  /* 0x000000ff00ff09a7 */ /* 0x0003e2000810043f */
[----:B------:R-:W-:-:S13]  /*81c0*/  PLOP3.LUT P0, PT, PT, PT, UP0, 0x80, 0x0 ;  /* 0x000000000000781c */ /* 0x000fda0003f0f008 */
[----:B-1----:R-:W-:Y:S05]  /*81d0*/  @P0 BRA `(.L_x_46) ;  /* 0x0000000000040947 */ /* 0x002fea0003800000 */
[----:B------:R-:W-:Y:S01]  /*81e0*/  BPT.TRAP 0x1 ;  /* 0x000000040000795c */ /* 0x000fe20000300000 */
.L_x_46:
[----:B------:R-:W-:Y:S02]  /*81f0*/  R2UR UR4, R5 ;  /* 0x00000000050472ca */ /* 0x000fe400000e0000 */
[----:B------:R-:W-:Y:S02]  /*8200*/  R2UR UR45, R16 ;  /* 0x00000000102d72ca */ /* 0x000fe400000e0000 */
[----:B------:R-:W-:Y:S02]  /*8210*/  R2UR UR46, R17 ;  /* 0x00000000112e72ca */ /* 0x000fe400000e0000 */
[----:B------:R-:W-:-:S07]  /*8220*/  LOP3.LUT P0, RZ, R7, 0xff, RZ, 0xc0, !PT ;  /* 0x000000ff07ff7812 */ /* 0x000fce000780c0ff */
[----:B------:R-:W-:Y:S02]  /*8230*/  UIADD3 UR4, UR4, 0x3f, URZ ;  /* 0x0000003f04047890 */ /* 0x000fe4000fffe03f */
[----:B------:R-:W-:Y:S02]  /*8240*/  USHF.L.U32 UR45, UR45, 0x8, URZ ;  /* 0x000000082d2d7899 */ /* 0x000fe4000800063f */
[----:B------:R-:W-:Y:S02]  /*8250*/  USHF.R.S32.HI UR5, URZ, 0x1f, UR4 ;  /* 0x0000001f3f057899 */ /* 0x000fe40008011404 */
[----:B------:R-:W-:Y:S02]  /*8260*/  USHF.L.U32 UR46, UR46, 0x8, URZ ;  /* 0x000000082e2e7899 */ /* 0x000fe4000800063f */
[----:B------:R-:W-:Y:S02]  /*8270*/  ULEA.HI UR5, UR5, UR4, URZ, 0x6 ;  /* 0x0000000405057291 */ /* 0x000fe4000f8f303f */
[----:B------:R-:W-:-:S02]  /*8280*/  UIADD3 UR4, UR43, 0x30000, URZ ;  /* 0x000300002b047890 */ /* 0x000fc4000fffe03f */
[----:B------:R-:W-:Y:S02]  /*8290*/  USHF.R.S32.HI UR5, URZ, 0x6, UR5 ;  /* 0x000000063f057899 */ /* 0x000fe40008011405 */
[----:B------:R-:W-:Y:S02]  /*82a0*/  ULOP3.LUT UP2, URZ, UR4, 0x3ff, URZ, 0xc0, !UPT ;  /* 0x000003ff043f7892 */ /* 0x000fe4000f84c03f */
[----:B------:R-:W-:Y:S02]  /*82b0*/  UIADD3 UR55, UR55, UR5, URZ ;  /* 0x0000000537377290 */ /* 0x000fe4000fffe03f */
[----:B------:R-:W-:Y:S02]  /*82c0*/  UISETP.GE.U32.AND UP1, UPT, UR5, 0x6, UPT ;  /* 0x000000060500788c */ /* 0x000fe4000bf26070 */
[----:B------:R-:W-:Y:S01]  /*82d0*/  UISETP.GT.U32.AND UP0, UPT, UR55, 0x5, UPT ;  /* 0x000000053700788c */ /* 0x000fe2000bf04070 */
[----:B------:R-:W-:-:S03]  /*82e0*/  PLOP3.LUT P1, PT, PT, PT, UP2, 0x80, 0x0 ;  /* 0x000000000000781c */ /* 0x000fc60003f2f028 */
[----:B------:R-:W-:-:S04]  /*82f0*/  UISETP.LT.U32.AND UP0, UPT, UR5, 0x6, UP0 ;  /* 0x000000060500788c */ /* 0x000fc80008701070 */
[----:B------:R-:W-:Y:S02]  /*8300*/  USEL UR6, URZ, 0x1, !UP0 ;  /* 0x000000013f067887 */ /* 0x000fe4000c000000 */
[----:B------:R-:W-:Y:S02]  /*8310*/  @UP1 UIMAD.WIDE.U32 UR4, UR55, -0x55555555, URZ ;  /* 0xaaaaaaab370418a5 */ /* 0x000fe4000f8e003f */
[----:B------:R-:W-:Y:S02]  /*8320*/  ULOP3.LUT UR37, UR37, UR6, URZ, 0x3c, !UPT ;  /* 0x0000000625257292 */ /* 0x000fe4000f8e3c3f */
[----:B------:R-:W-:-:S04]  /*8330*/  @UP1 USHF.R.U32.HI UR4, URZ, 0x2, UR5 ;  /* 0x000000023f041899 */ /* 0x000fc80008011605 */
[----:B------:R-:W-:Y:S01]  /*8340*/  @UP1 ULOP3.LUT UR37, UR37, 0x1, UR4, 0x78, !UPT ;  /* 0x0000000125251892 */ /* 0x000fe2000f8e7804 */
[----:B------:R-:W-:Y:S11]  /*8350*/  @!P0 BRA `(.L_x_48) ;  /* 0x00000000000c8947 */ /* 0x000ff60003800000 */
[----:B------:R-:W-:-:S04]  /*8360*/  DEPBAR {5,4,3,2,1,0} ;  /* 0x0000003f0000791a */ /* 0x000fc80000000000 */
[----:B------:R1:W-:Y:S02]  /*8370*/  UTMACCTL.IV [UR58] ;  /* 0x000000003a0079b9 */ /* 0x0003e40008000000 */
[----:B-1----:R-:W-:Y:S01]  /*8380*/  NOP ;  /* 0x0000000000007918 */ /* 0x002fe20000000000 */
.L_x_48:
[----:B------:R-:W-:Y:S05]  /*8390*/  @!P1 BRA `(.L_x_49) ;  /* 0x00000000007c9947 */ /* 0x000fea0003800000 */
[----:B------:R-:W-:Y:S01]  /*83a0*/  MOV R16, 0x0 ;  /* 0x0000000000107802 */ /* 0x000fe20000000f00 */
[----:B------:R-:W-:Y:S01]  /*83b0*/  ULDC.64 UR4, c[0x4][0x68] ;  /* 0x01001a0000047ab9 */ /* 0x000fe20000000a00 */
[----:B------:R-:W-:Y:S01]  /*83c0*/  ULDC.64 UR6, c[0x4][0x70] ;  /* 0x01001c0000067ab9 */ /* 0x000fe20000000a00 */
[----:B------:R-:W-:Y:S01]  /*83d0*/  ULDC.64 UR8, c[0x4][0x8] ;  /* 0x0100020000087ab9 */ /* 0x000fe20000000a00 */
[----:B------:R1:W3:Y:S01]  /*83e0*/  LDC.64 R2, c[0x4][R16] ;  /* 0x0100000010027b82 */ /* 0x0002e20000000a00 */
[----:B------:R-:W-:Y:S01]  /*83f0*/  IMAD.U32 R4, RZ, RZ, UR4 ;  /* 0x00000004ff047e24 */ /* 0x000fe2000f8e00ff */
[----:B------:R-:W-:Y:S01]  /*8400*/  MOV R5, UR5 ;  /* 0x0000000500057c02 */ /* 0x000fe20008000f00 */
[----:B------:R-:W-:Y:S01]  /*8410*/  IMAD.U32 R6, RZ, RZ, UR6 ;  /* 0x00000006ff067e24 */ /* 0x000fe2000f8e00ff */
[----:B------:R-:W-:Y:S01]  /*8420*/  MOV R7, UR7 ;  /* 0x0000000700077c02 */ /* 0x000fe20008000f00 */
[----:B------:R-:W-:Y:S01]  /*8430*/  IMAD.U32 R10, RZ, RZ, UR8 ;  /* 0x00000008ff0a7e24 */ /* 0x000fe2000f8e00ff */
[----:B------:R-:W-:Y:S01]  /*8440*/  MOV R11, UR9 ;  /* 0x00000009000b7c02 */ /* 0x000fe20008000f00 */
[----:B------:R-:W-:Y:S01]  /*8450*/  IMAD.MOV.U32 R8, RZ, RZ, 0x70 ;  /* 0x00000070ff087424 */ /* 0x000fe200078e00ff */
[----:B------:R-:W-:Y:S01]  /*8460*/  MOV R12, 0x1 ;  /* 0x00000001000c7802 */ /* 0x000fe20000000f00 */
[----:B-1----:R-:W-:-:S07]  /*8470*/  IMAD.MOV.U32 R13, RZ, RZ, RZ ;  /* 0x000000ffff0d7224 */ /* 0x002fce00078e00ff */
[----:B------:R-:W-:-:S07]  /*8480*/  LEPC R20, `(.L_x_50) ;  /* 0x000000001014794e */ /* 0x000fce0000000000 */
[----:B--23-5:R-:W-:Y:S05]  /*8490*/  CALL.ABS.NOINC R2 ;  /* 0x0000000002007343 */ /* 0x02cfea0003c00000 */
.L_x_50:
[----:B------:R1:W2:Y:S01]  /*84a0*/  LDC.64 R2, c[0x4][R16] ;  /* 0x0100000010027b82 */ /* 0x0002a20000000a00 */
[----:B------:R-:W-:Y:S01]  /*84b0*/  ULDC.64 UR4, c[0x4][0x68] ;  /* 0x01001a0000047ab9 */ /* 0x000fe20000000a00 */
[----:B------:R-:W-:Y:S01]  /*84c0*/  ULDC.64 UR6, c[0x4][0x70] ;  /* 0x01001c0000067ab9 */ /* 0x000fe20000000a00 */
[----:B------:R-:W-:Y:S01]  /*84d0*/  ULDC.64 UR8, c[0x4][0x8] ;  /* 0x0100020000087ab9 */ /* 0x000fe20000000a00 */
[----:B------:R-:W-:Y:S01]  /*84e0*/  MOV R4, UR4 ;  /* 0x0000000400047c02 */ /* 0x000fe20008000f00 */
[----:B------:R-:W-:Y:S01]  /*84f0*/  IMAD.U32 R5, RZ, RZ, UR5 ;  /* 0x00000005ff057e24 */ /* 0x000fe2000f8e00ff */
[----:B------:R-:W-:Y:S01]  /*8500*/  MOV R6, UR6 ;  /* 0x0000000600067c02 */ /* 0x000fe20008000f00 */
[----:B------:R-:W-:Y:S01]  /*8510*/  IMAD.U32 R7, RZ, RZ, UR7 ;  /* 0x00000007ff077e24 */ /* 0x000fe2000f8e00ff */
[----:B------:R-:W-:Y:S01]  /*8520*/  MOV R10, UR8 ;  /* 0x00000008000a7c02 */ /* 0x000fe20008000f00 */
[----:B------:R-:W-:Y:S01]  /*8530*/  IMAD.U32 R11, RZ, RZ, UR9 ;  /* 0x00000009ff0b7e24 */ /* 0x000fe2000f8e00ff */
[----:B------:R-:W-:Y:S01]  /*8540*/  MOV R8, 0x70 ;  /* 0x0000007000087802 */ /* 0x000fe20000000f00 */
[----:B------:R-:W-:Y:S01]  /*8550*/  IMAD.MOV.U32 R12, RZ, RZ, 0x1 ;  /* 0x00000001ff0c7424 */ /* 0x000fe200078e00ff */
[----:B-1----:R-:W-:-:S07]  /*8560*/  MOV R13, RZ ;  /* 0x000000ff000d7202 */ /* 0x002fce0000000f00 */
[----:B------:R-:W-:-:S07]  /*8570*/  LEPC R20, `(.L_x_49) ;  /* 0x000000001014794e */ /* 0x000fce0000000000 */
[----:B--2---:R-:W-:Y:S05]  /*8580*/  CALL.ABS.NOINC R2 ;  /* 0x0000000002007343 */ /* 0x004fea0003c00000 */
.L_x_49:
[----:B------:R-:W-:Y:S02]  /*8590*/  ULDC.64 UR4, c[0x0][0x590] ;  /* 0x0001640000047ab9 */ /* 0x000fe40000000a00 */
[----:B------:R-:W-:-:S04]  /*85a0*/  ISETP.NE.U32.AND P0, PT, RZ, UR4, PT ;  /* 0x00000004ff007c0c */ /* 0x000fc8000bf05070 */
[----:B------:R-:W-:-:S13]  /*85b0*/  ISETP.NE.AND.EX P0, PT, RZ, UR5, PT, P0 ;  /* 0x00000005ff007c0c */ /* 0x000fda000bf05300 */
[----:B------:R-:W-:Y:S05]  /*85c0*/  @!P0 BRA `(.L_x_51) ;  /* 0x0000000000148947 */ /* 0x000fea0003800000 */
[----:B------:R-:W-:-:S04]  /*85d0*/  LEA R2, P0, R18, UR4, 0x3 ;  /* 0x0000000412027c11 */ /* 0x000fc8000f8018ff */
[----:B------:R-:W-:-:S06]  /*85e0*/  LEA.HI.X R3, R18, UR5, R19, 0x3, P0 ;  /* 0x0000000512037c11 */ /* 0x000fcc00080f1c13 */
[----:B------:R-:W3:Y:S04]  /*85f0*/  LDG.E.64 R2, desc[UR56][R2.64] ;  /* 0x0000003802027981 */ /* 0x000ee8000c1e1b00 */
[----:B---3--:R1:W5:Y:S01]  /*8600*/  LD.E R0, desc[UR56][R2.64] ;  /* 0x0000003802007980 */ /* 0x008362000c101900 */
[----:B------:R-:W-:Y:S05]  /*8610*/  BRA `(.L_x_52) ;  /* 0x0000000000307947 */ /* 0x000fea0003800000 */
.L_x_51:
[----:B------:R-:W-:Y:S02]  /*8620*/  ULDC.64 UR4, c[0x0][0x588] ;  /* 0x0001620000047ab9 */ /* 0x000fe40000000a00 */
[----:B------:R-:W-:-:S04]  /*8630*/  ISETP.NE.U32.AND P0, PT, RZ, UR4, PT ;  /* 0x00000004ff007c0c */ /* 0x000fc8000bf05070 */
[----:B------:R-:W-:-:S13]  /*8640*/  ISETP.NE.AND.EX P0, PT, RZ, UR5, PT, P0 ;  /* 0x00000005ff007c0c */ /* 0x000fda000bf05300 */
[----:B------:R-:W-:Y:S05]  /*8650*/  @!P0 BRA `(.L_x_53) ;  /* 0x0000000000188947 */ /* 0x000fea0003800000 */
[----:B------:R-:W1:Y:S01]  /*8660*/  LDC.64 R4, c[0x0][0x588] ;  /* 0x00016200ff047b82 */ /* 0x000e620000000a00 */
[----:B------:R-:W-:Y:S02]  /*8670*/  ULDC UR4, c[0x0][0x598] ;  /* 0x0001660000047ab9 */ /* 0x000fe40000000800 */
[----:B------:R-:W-:-:S04]  /*8680*/  IMAD R2, R18, UR4, RZ ;  /* 0x0000000412027c24 */ /* 0x000fc8000f8e02ff */
[----:B-1----:R-:W-:-:S05]  /*8690*/  IMAD.WIDE R2, R2, 0x4, R4 ;  /* 0x0000000402027825 */ /* 0x002fca00078e0204 */
[----:B------:R3:W5:Y:S01]  /*86a0*/  LDG.E R0, desc[UR56][R2.64] ;  /* 0x0000003802007981 */ /* 0x000762000c1e1900 */
[----:B------:R-:W-:Y:S05]  /*86b0*/  BRA `(.L_x_52) ;  /* 0x0000000000087947 */ /* 0x000fea0003800000 */
.L_x_53:
[----:B------:R-:W-:Y:S02]  /*86c0*/  ULDC UR4, c[0x0][0x580] ;  /* 0x0001600000047ab9 */ /* 0x000fe40000000800 */
[----:B------:R-:W-:-:S07]  /*86d0*/  IMAD.U32 R0, RZ, RZ, UR4 ;  /* 0x00000004ff007e24 */ /* 0x000fce000f8e00ff */
.L_x_52:
[----:B------:R-:W-:Y:S02]  /*86e0*/  ULDC.64 UR4, c[0x0][0x5b8] ;  /* 0x00016e0000047ab9 */ /* 0x000fe40000000a00 */
[----:B------:R-:W-:-:S04]  /*86f0*/  ISETP.NE.U32.AND P0, PT, RZ, UR4, PT ;  /* 0x00000004ff007c0c */ /* 0x000fc8000bf05070 */
[----:B------:R-:W-:-:S13]  /*8700*/  ISETP.NE.AND.EX P0, PT, RZ, UR5, PT, P0 ;  /* 0x00000005ff007c0c */ /* 0x000fda000bf05300 */
[----:B------:R-:W-:Y:S05]  /*8710*/  @!P0 BRA `(.L_x_54) ;  /* 0x0000000000148947 */ /* 0x000fea0003800000 */
[----:B-1-3--:R-:W-:-:S04]  /*8720*/  LEA R2, P0, R18, UR4, 0x3 ;  /* 0x0000000412027c11 */ /* 0x00afc8000f8018ff */
[----:B------:R-:W-:-:S06]  /*8730*/  LEA.HI.X R3, R18, UR5, R19, 0x3, P0 ;  /* 0x0000000512037c11 */ /* 0x000fcc00080f1c13 */
[----:B------:R-:W3:Y:S04]  /*8740*/  LDG.E.64 R2, desc[UR56][R2.64] ;  /* 0x0000003802027981 */ /* 0x000ee8000c1e1b00 */
[----:B---3--:R3:W5:Y:S01]  /*8750*/  LD.E R2, desc[UR56][R2.64] ;  /* 0x0000003802027980 */ /* 0x008762000c101900 */
[----:B------:R-:W-:Y:S05]  /*8760*/  BRA `(.L_x_55) ;  /* 0x0000000000307947 */ /* 0x000fea0003800000 */
.L_x_54:
[----:B------:R-:W-:Y:S02]  /*8770*/  ULDC.64 UR4, c[0x0][0x5b0] ;  /* 0x00016c0000047ab9 */ /* 0x000fe40000000a00 */
[----:B------:R-:W-:-:S04]  /*8780*/  ISETP.NE.U32.AND P0, PT, RZ, UR4, PT ;  /* 0x00000004ff007c0c */ /* 0x000fc8000bf05070 */
[----:B------:R-:W-:-:S13]  /*8790*/  ISETP.NE.AND.EX P0, PT, RZ, UR5, PT, P0 ;  /* 0x00000005ff007c0c */ /* 0x000fda000bf05300 */
[----:B------:R-:W-:Y:S05]  /*87a0*/  @!P0 BRA `(.L_x_56) ;  /* 0x0000000000188947 */ /* 0x000fea0003800000 */
[----:B------:R-:W4:Y:S01]  /*87b0*/  LDC.64 R4, c[0x0][0x5b0] ;  /* 0x00016c00ff047b82 */ /* 0x000f220000000a00 */
[----:B------:R-:W-:Y:S02]  /*87c0*/  ULDC UR4, c[0x0][0x5c0] ;  /* 0x0001700000047ab9 */ /* 0x000fe40000000800 */
[----:B-1-3--:R-:W-:-:S04]  /*87d0*/  IMAD R2, R18, UR4, RZ ;  /* 0x0000000412027c24 */ /* 0x00afc8000f8e02ff */
[----:B----4-:R-:W-:-:S06]  /*87e0*/  IMAD.WIDE R2, R2, 0x4, R4 ;  /* 0x0000000402027825 */ /* 0x010fcc00078e0204 */
[----:B------:R1:W5:Y:S01]  /*87f0*/  LDG.E R2, desc[UR56][R2.64] ;  /* 0x0000003802027981 */ /* 0x000362000c1e1900 */
[----:B------:R-:W-:Y:S05]  /*8800*/  BRA `(.L_x_55) ;  /* 0x0000000000087947 */ /* 0x000fea0003800000 */
.L_x_56:
[----:B------:R-:W-:Y:S02]  /*8810*/  ULDC UR4, c[0x0][0x5a8] ;  /* 0x00016a0000047ab9 */ /* 0x000fe40000000800 */
[----:B-1-3--:R-:W-:-:S07]  /*8820*/  MOV R2, UR4 ;  /* 0x0000000400027c02 */ /* 0x00afce0008000f00 */
.L_x_55:
[----:B-----5:R-:W-:Y:S01]  /*8830*/  ISETP.GT.U32.AND P0, PT, R157, 0x3e, PT ;  /* 0x0000003e9d00780c */ /* 0x020fe20003f04070 */
[----:B------:R-:W-:Y:S01]  /*8840*/  BSSY B0, `(.L_x_57) ;  /* 0x0000007000007945 */ /* 0x000fe20003800000 */
[----:B------:R-:W-:-:S11]  /*8850*/  PRMT R16, RZ, 0x7610, R16 ;  /* 0x00007610ff107816 */ /* 0x000fd60000000010 */
[----:B------:R-:W-:Y:S05]  /*8860*/  @P0 BRA `(.L_x_58) ;  /* 0x0000000000100947 */ /* 0x000fea0003800000 */
[----:B------:R-:W-:-:S03]  /*8870*/  UMOV UR4, 0xffffffff ;  /* 0xffffffff00047882 */ /* 0x000fc60000000000 */
[----:B------:R-:W-:Y:S05]  /*8880*/  BRA.DIV UR4, `(.L_x_59) ;  /* 0x000000de04387947 */ /* 0x000fea000b800000 */
[----:B------:R-:W-:-:S13]  /*8890*/  ELECT P6, URZ, PT ;  /* 0x00000000003f782f */ /* 0x000fda00038c0000 */
.L_x_358:
[----:B------:R-:W-:-:S07]  /*88a0*/  SEL R16, RZ, 0x1, !P6 ;  /* 0x00000001ff107807 */ /* 0x000fce0007000000 */
.L_x_58:
[----:B------:R-:W-:Y:S05]  /*88b0*/  BSYNC B0 ;  /* 0x0000000000007941 */ /* 0x000fea0003800000 */
.L_x_57:
[----:B-1-3--:R-:W-:-:S05]  /*88c0*/  IMAD.U32 R3, RZ, RZ, UR48 ;  /* 0x00000030ff037e24 */ /* 0x00afca000f8e00ff */
[----:B------:R-:W-:-:S13]  /*88d0*/  ISETP.NE.AND P1, PT, R3, 0x3, PT ;  /* 0x000000030300780c */ /* 0x000fda0003f25270 */
[----:B------:R-:W-:Y:S05]  /*88e0*/  @!P1 BRA `(.L_x_60) ;  /* 0x0000000000049947 */ /* 0x000fea0003800000 */
[----:B------:R-:W-:Y:S01]  /*88f0*/  BPT.TRAP 0x1 ;  /* 0x000000040000795c */ /* 0x000fe20000300000 */
.L_x_60:
[----:B------:R-:W-:Y:S02]  /*8900*/  SHF.L.U32 R159, RZ, 0x1f, RZ ;  /* 0x0000001fff9f7819 */ /* 0x000fe400000006ff */
[----:B------:R-:W-:Y:S02]  /*8910*/  FSETP.NEU.AND P0, PT, R0, RZ, PT ;  /* 0x000000ff0000720b */ /* 0x000fe40003f0d000 */
[----:B------:R-:W1:Y:S02]  /*8920*/  SYNCS.PHASECHK.TRANS64.TRYWAIT P2, [UR43+0x384e0], R159 ;  /* 0x0384e09fff0075a7 */ /* 0x000e64000804016b */
[----:B-1----:R-:W-:Y:S09]  /*8930*/  @!P2 BRA `(.L_x_61) ;  /* 0x000000dc0024a947 */ /* 0x002ff20003800000 */
.L_x_359:
[----:B------:R-:W3:Y:S04]  /*8940*/  LDL.LU R3, [R1] ;  /* 0x0000000001037983 */ /* 0x000ee80000300800 */
[----:B------:R-:W4:Y:S04]  /*8950*/  LDL.LU R7, [R1+0x4] ;  /* 0x0000040001077983 */ /* 0x000f280000300800 */
[----:B------:R-:W5:Y:S01]  /*8960*/  LDL.LU R6, [R1+0x8] ;  /* 0x0000080001067983 */ /* 0x000f620000300800 */
[----:B------:R-:W-:Y:S01]  /*8970*/  MOV R8, RZ ;  /* 0x000000ff00087202 */ /* 0x000fe20000000f00 */
[----:B------:R-:W-:Y:S05]  /*8980*/  @P0 WARPSYNC.ALL ;  /* 0x0000000000000948 */ /* 0x000fea0003800000 */
[----:B-1----:R-:W-:Y:S01]  /*8990*/  @P0 LEA R4, R156, UR43, 0x1 ;  /* 0x0000002b9c040c11 */ /* 0x002fe2000f8e08ff */
[----:B------:R-:W-:Y:S04]  /*89a0*/  BSSY B0, `(.L_x_62) ;  /* 0x0000010000007945 */ /* 0x000fe80003800000 */
[----:B------:R-:W1:Y:S02]  /*89b0*/  @P0 LDSM.16.MT88.4 R8, [R4+0x30000] ;  /* 0x030000000408083b */ /* 0x000e640000004200 */
[----:B-1----:R-:W-:-:S02]  /*89c0*/  HADD2.F32 R5, -RZ, R8.H0_H0 ;  /* 0x20000008ff057230 */ /* 0x002fc40000004100 */
[----:B---3--:R-:W-:-:S04]  /*89d0*/  FMUL R3, R3, R2 ;  /* 0x0000000203037220 */ /* 0x008fc80000400000 */
[----:B------:R-:W-:Y:S01]  /*89e0*/  FFMA R5, R5, R0, R3 ;  /* 0x0000000005057223 */ /* 0x000fe20000000003 */
[----:B------:R-:W-:Y:S02]  /*89f0*/  HADD2.F32 R3, -RZ, R8.H1_H1 ;  /* 0x30000008ff037230 */ /* 0x000fe40000004100 */
[-C--:B----4-:R-:W-:Y:S01]  /*8a00*/  FMUL R12, R7, R2.reuse ;  /* 0x00000002070c7220 */ /* 0x090fe20000400000 */
[----:B-----5:R-:W-:-:S03]  /*8a10*/  FMUL R13, R6, R2 ;  /* 0x00000002060d7220 */ /* 0x020fc60000400000 */
[----:B------:R-:W-:-:S05]  /*8a20*/  FFMA R12, R3, R0, R12 ;  /* 0x00000000030c7223 */ /* 0x000fca000000000c */
[----:B------:R-:W-:Y:S02]  /*8a30*/  F2FP.F16.F32.PACK_AB R12, R12, R5 ;  /* 0x000000050c0c723e */ /* 0x000fe400000000ff */
[----:B------:R-:W1:Y:S01]  /*8a40*/  @P0 LDSM.16.MT88.4 R4, [R4+0x30800] ;  /* 0x030800000404083b */ /* 0x000e620000004200 */
[----:B------:R-:W-:Y:S05]  /*8a50*/  @P0 BRA `(.L_x_63) ;  /* 0x0000000000100947 */ /* 0x000fea0003800000 */
[----:B------:R-:W-:Y:S01]  /*8a60*/  IMAD.MOV.U32 R9, RZ, RZ, RZ ;  /* 0x000000ffff097224 */ /* 0x000fe200078e00ff */
[----:B------:R-:W-:Y:S02]  /*8a70*/  CS2R R10, SRZ ;  /* 0x00000000000a7805 */ /* 0x000fe4000001ff00 */
[----:B-1----:R-:W-:Y:S02]  /*8a80*/  CS2R R4, SRZ ;  /* 0x0000000000047805 */ /* 0x002fe4000001ff00 */
[----:B------:R-:W-:-:S07]  /*8a90*/  CS2R R6, SRZ ;  /* 0x0000000000067805 */ /* 0x000fce000001ff00 */
.L_x_63:
[----:B------:R-:W-:Y:S05]  /*8aa0*/  BSYNC B0 ;  /* 0x0000000000007941 */ /* 0x000fea0003800000 */
.L_x_62:
[----:B------:R-:W3:Y:S04]  /*8ab0*/  LDL.LU R164, [R1+0xc] ;  /* 0x00000c0001a47983 */ /* 0x000ee80000300800 */
[----:B------:R-:W4:Y:S04]  /*8ac0*/  LDL.LU R18, [R1+0x10] ;  /* 0x0000100001127983 */ /* 0x000f280000300800 */
[----:B------:R-:W5:Y:S04]  /*8ad0*/  LDL.LU R17, [R1+0x14] ;  /* 0x0000140001117983 */ /* 0x000f680000300800 */
[----:B------:R-:W2:Y:S04]  /*8ae0*/  LDL.LU R15, [R1+0x18] ;  /* 0x00001800010f7983 */ /* 0x000ea80000300800 */
        /* <DEDUP_REMOVED lines=8> */
[----:B------:R-:W2:Y:S01]  /*8b70*/  LDL.LU R155, [R1+0x3c] ;  /* 0x00003c00019b7983 */ /* 0x000ea20000300800 */
[--C-:B------:R-:W-:Y:S01]  /*8b80*/  HADD2.F32 R3, -RZ, R9.reuse.H0_H0 ;  /* 0x20000009ff037230 */ /* 0x100fe20000004100 */
[----:B------:R-:W-:Y:S05]  /*8b90*/  WARPSYNC.ALL ;  /* 0x0000000000007948 */ /* 0x000fea0003800000 */
[----:B------:R-:W-:Y:S01]  /*8ba0*/  FFMA R14, R3, R0, R13 ;  /* 0x00000000030e7223 */ /* 0x000fe2000000000d */
[----:B------:R-:W-:Y:S01]  /*8bb0*/  HADD2.F32 R3, -RZ, R9.H1_H1 ;  /* 0x30000009ff037230 */ /* 0x000fe20000004100 */
[----:B------:R-:W-:Y:S01]  /*8bc0*/  PRMT R16, R16, 0x9910, RZ ;  /* 0x0000991010107816 */ /* 0x000fe200000000ff */
[----:B------:R-:W-:Y:S01]  /*8bd0*/  BSSY B0, `(.L_x_64) ;  /* 0x0000043000007945 */ /* 0x000fe20003800000 */
[----:B---3--:R-:W-:-:S04]  /*8be0*/  FMUL R13, R164, R2 ;  /* 0x00000002a40d7220 */ /* 0x008fc80000400000 */
[----:B------:R-:W-:Y:S01]  /*8bf0*/  FFMA R13, R3, R0, R13 ;  /* 0x00000000030d7223 */ /* 0x000fe2000000000d */
[----:B----4-:R-:W-:-:S04]  /*8c00*/  FMUL R3, R18, R2 ;  /* 0x0000000212037220 */ /* 0x010fc80000400000 */
[----:B------:R-:W-:Y:S01]  /*8c10*/  F2FP.F16.F32.PACK_AB R13, R13, R14 ;  /* 0x0000000e0d0d723e */ /* 0x000fe200000000ff */
[----:B------:R-:W-:-:S05]  /*8c20*/  HADD2.F32 R14, -RZ, R10.H0_H0 ;  /* 0x2000000aff0e7230 */ /* 0x000fca0000004100 */
[----:B------:R-:W-:Y:S01]  /*8c30*/  FFMA R18, R14, R0, R3 ;  /* 0x000000000e127223 */ /* 0x000fe20000000003 */
[----:B------:R-:W-:Y:S02]  /*8c40*/  HADD2.F32 R14, -RZ, R10.H1_H1 ;  /* 0x3000000aff0e7230 */ /* 0x000fe40000004100 */
[----:B-----5:R-:W-:-:S04]  /*8c50*/  FMUL R3, R17, R2 ;  /* 0x0000000211037220 */ /* 0x020fc80000400000 */
[----:B------:R-:W-:Y:S01]  /*8c60*/  FFMA R17, R14, R0, R3 ;  /* 0x000000000e117223 */ /* 0x000fe20000000003 */
[----:B------:R-:W-:Y:S02]  /*8c70*/  HADD2.F32 R14, -RZ, R11.H0_H0 ;  /* 0x2000000bff0e7230 */ /* 0x000fe40000004100 */
[----:B--2---:R-:W-:-:S04]  /*8c80*/  FMUL R3, R15, R2 ;  /* 0x000000020f037220 */ /* 0x004fc80000400000 */
[----:B------:R-:W-:Y:S01]  /*8c90*/  FFMA R15, R14, R0, R3 ;  /* 0x000000000e0f7223 */ /* 0x000fe20000000003 */
[----:B------:R-:W-:Y:S02]  /*8ca0*/  HADD2.F32 R14, -RZ, R11.H1_H1 ;  /* 0x3000000bff0e7230 */ /* 0x000fe40000004100 */
[----:B------:R-:W-:-:S04]  /*8cb0*/  FMUL R3, R163, R2 ;  /* 0x00000002a3037220 */ /* 0x000fc80000400000 */
[----:B------:R-:W-:Y:S01]  /*8cc0*/  FFMA R3, R14, R0, R3 ;  /* 0x000000000e037223 */ /* 0x000fe20000000003 */
[----:B------:R-:W-:-:S04]  /*8cd0*/  F2FP.F16.F32.PACK_AB R14, R17, R18 ;  /* 0x00000012110e723e */ /* 0x000fc800000000ff */
[----:B------:R-:W-:Y:S02]  /*8ce0*/  F2FP.F16.F32.PACK_AB R15, R3, R15 ;  /* 0x0000000f030f723e */ /* 0x000fe400000000ff */
[----:B------:R-:W-:-:S05]  /*8cf0*/  LEA R3, R156, UR43, 0x1 ;  /* 0x0000002b9c037c11 */ /* 0x000fca000f8e08ff */
[----:B------:R1:W-:Y:S02]  /*8d00*/  STSM.16.MT88.4 [R3+0x30000], R12 ;  /* 0x0300000c03007844 */ /* 0x0003e40000004200 */
[--C-:B-1----:R-:W-:Y:S02]  /*8d10*/  HADD2.F32 R13, -RZ, R4.reuse.H1_H1 ;  /* 0x30000004ff0d7230 */ /* 0x102fe40000004100 */
[-C--:B------:R-:W-:Y:S01]  /*8d20*/  FMUL R12, R21, R2.reuse ;  /* 0x00000002150c7220 */ /* 0x080fe20000400000 */
[----:B------:R-:W-:Y:S02]  /*8d30*/  HADD2.F32 R14, -RZ, R4.H0_H0 ;  /* 0x20000004ff0e7230 */ /* 0x000fe40000004100 */
[----:B------:R-:W-:Y:S01]  /*8d40*/  FMUL R15, R152, R2 ;  /* 0x00000002980f7220 */ /* 0x000fe20000400000 */
[-C--:B------:R-:W-:Y:S01]  /*8d50*/  FFMA R21, R13, R0.reuse, R12 ;  /* 0x000000000d157223 */ /* 0x080fe2000000000c */
[--C-:B------:R-:W-:Y:S02]  /*8d60*/  HADD2.F32 R13, -RZ, R5.reuse.H1_H1 ;  /* 0x30000005ff0d7230 */ /* 0x100fe40000004100 */
[----:B------:R-:W-:Y:S01]  /*8d70*/  FFMA R152, R14, R0, R15 ;  /* 0x000000000e987223 */ /* 0x000fe2000000000f */
[----:B------:R-:W-:Y:S01]  /*8d80*/  FMUL R12, R19, R2 ;  /* 0x00000002130c7220 */ /* 0x000fe20000400000 */
[----:B------:R-:W-:-:S02]  /*8d90*/  HADD2.F32 R14, -RZ, R5.H0_H0 ;  /* 0x20000005ff0e7230 */ /* 0x000fc40000004100 */
[----:B------:R-:W-:Y:S01]  /*8da0*/  FMUL R15, R20, R2 ;  /* 0x00000002140f7220 */ /* 0x000fe20000400000 */
[-C--:B------:R-:W-:Y:S01]  /*8db0*/  FFMA R19, R13, R0.reuse, R12 ;  /* 0x000000000d137223 */ /* 0x080fe2000000000c */
[--C-:B------:R-:W-:Y:S02]  /*8dc0*/  HADD2.F32 R13, -RZ, R6.reuse.H1_H1 ;  /* 0x30000006ff0d7230 */ /* 0x100fe40000004100 */
[----:B------:R-:W-:Y:S01]  /*8dd0*/  FFMA R20, R14, R0, R15 ;  /* 0x000000000e147223 */ /* 0x000fe2000000000f */
[-C--:B------:R-:W-:Y:S01]  /*8de0*/  FMUL R12, R161, R2.reuse ;  /* 0x00000002a10c7220 */ /* 0x080fe20000400000 */
[----:B------:R-:W-:Y:S02]  /*8df0*/  HADD2.F32 R14, -RZ, R6.H0_H0 ;  /* 0x20000006ff0e7230 */ /* 0x000fe40000004100 */
[----:B------:R-:W-:Y:S01]  /*8e00*/  FMUL R15, R162, R2 ;  /* 0x00000002a20f7220 */ /* 0x000fe20000400000 */
[----:B------:R-:W-:Y:S01]  /*8e10*/  FFMA R17, R13, R0, R12 ;  /* 0x000000000d117223 */ /* 0x000fe2000000000c */
[----:B------:R-:W-:-:S02]  /*8e20*/  HADD2.F32 R13, -RZ, R7.H0_H0 ;  /* 0x20000007ff0d7230 */ /* 0x000fc40000004100 */
[----:B------:R-:W-:Y:S01]  /*8e30*/  FFMA R18, R14, R0, R15 ;  /* 0x000000000e127223 */ /* 0x000fe2000000000f */
[----:B------:R-:W-:Y:S02]  /*8e40*/  HADD2.F32 R12, -RZ, R7.H1_H1 ;  /* 0x30000007ff0c7230 */ /* 0x000fe40000004100 */
[-C--:B------:R-:W-:Y:S01]  /*8e50*/  FMUL R14, R160, R2.reuse ;  /* 0x00000002a00e7220 */ /* 0x080fe20000400000 */
[----:B------:R-:W-:Y:S01]  /*8e60*/  FMUL R15, R155, R2 ;  /* 0x000000029b0f7220 */ /* 0x000fe20000400000 */
[----:B------:R-:W-:Y:S02]  /*8e70*/  MOV R155, R16 ;  /* 0x00000010009b7202 */ /* 0x000fe40000000f00 */
[-C--:B------:R-:W-:Y:S01]  /*8e80*/  FFMA R16, R13, R0.reuse, R14 ;  /* 0x000000000d107223 */ /* 0x080fe2000000000e */
[----:B------:R-:W-:Y:S01]  /*8e90*/  FFMA R15, R12, R0, R15 ;  /* 0x000000000c0f7223 */ /* 0x000fe2000000000f */
[----:B------:R-:W-:Y:S02]  /*8ea0*/  F2FP.F16.F32.PACK_AB R12, R21, R152 ;  /* 0x00000098150c723e */ /* 0x000fe400000000ff */
[----:B------:R-:W-:-:S02]  /*8eb0*/  F2FP.F16.F32.PACK_AB R13, R19, R20 ;  /* 0x00000014130d723e */ /* 0x000fc400000000ff */
[----:B------:R-:W-:Y:S02]  /*8ec0*/  F2FP.F16.F32.PACK_AB R14, R17, R18 ;  /* 0x00000012110e723e */ /* 0x000fe400000000ff */
[----:B------:R-:W-:Y:S02]  /*8ed0*/  F2FP.F16.F32.PACK_AB R15, R15, R16 ;  /* 0x000000100f0f723e */ /* 0x000fe400000000ff */
[----:B------:R-:W-:-:S03]  /*8ee0*/  ISETP.NE.AND P2, PT, R155, RZ, PT ;  /* 0x000000ff9b00720c */ /* 0x000fc60003f45270 */
[----:B------:R1:W-:Y:S01]  /*8ef0*/  STSM.16.MT88.4 [R3+0x30800], R12 ;  /* 0x0308000c03007844 */ /* 0x0003e20000004200 */
[----:B------:R-:W-:Y:S01]  /*8f00*/  @!PT LDS RZ, [RZ] ;  /* 0x00000000fffff984 */ /* 0x000fe20000000800 */
[----:B------:R-:W-:Y:S01]  /*8f10*/  @!PT LDS RZ, [RZ] ;  /* 0x00000000fffff984 */ /* 0x000fe20000000800 */
[----:B------:R-:W-:Y:S01]  /*8f20*/  @!PT LDS RZ, [RZ] ;  /* 0x00000000fffff984 */ /* 0x000fe20000000800 */
[----:B------:R-:W-:Y:S01]  /*8f30*/  @!PT LDS RZ, [RZ] ;  /* 0x00000000fffff984 */ /* 0x000fe20000000800 */
[----:B------:R2:W-:Y:S06]  /*8f40*/  MEMBAR.ALL.CTA ;  /* 0x0000000000007992 */ /* 0x0005ec0000008000 */
[----:B--2---:R-:W2:Y:S02]  /*8f50*/  FENCE.VIEW.ASYNC.S ;  /* 0x00000000000073c6 */ /* 0x004ea40000000000 */
[----:B--2---:R-:W-:Y:S06]  /*8f60*/  BAR.SYNC.DEFER_BLOCKING 0x1, 0x100 ;  /* 0x0044000000007b1d */ /* 0x004fec0000010000 */
[----:B------:R-:W-:Y:S05]  /*8f70*/  @!P2 BRA `(.L_x_65) ;  /* 0x000000000020a947 */ /* 0x000fea0003800000 */
[----:B------:R-:W-:Y:S02]  /*8f80*/  UIADD3 UR44, UR43, 0x30000, URZ ;  /* 0x000300002b2c7890 */ /* 0x000fe4000fffe03f */
[----:B------:R-:W-:Y:S02]  /*8f90*/  UIADD3 UR5, UR45, 0x40, URZ ;  /* 0x000000402d057890 */ /* 0x000fe4000fffe03f */
[----:B------:R-:W-:Y:S01]  /*8fa0*/  UIADD3 UR4, UR43, 0x31000, URZ ;  /* 0x000310002b047890 */ /* 0x000fe2000fffe03f */
[----:B------:R-:W-:-:S04]  /*8fb0*/  UMOV UR6, UR46 ;  /* 0x0000002e00067c82 */ /* 0x000fc80008000000 */
[----:B------:R2:W-:Y:S04]  /*8fc0*/  UTMASTG.2D [UR44], [UR58] ;  /* 0x0000002c3a0073b5 */ /* 0x0005e80008008000 */
[----:B------:R2:W-:Y:S01]  /*8fd0*/  UTMASTG.2D [UR4], [UR58] ;  /* 0x000000043a0073b5 */ /* 0x0005e20008008000 */
[----:B------:R0:W-:Y:S01]  /*8fe0*/  UTMACMDFLUSH ;  /* 0x00000000000079b7 */ /* 0x0001e20000000000 */
[----:B--2---:R-:W-:-:S04]  /*8ff0*/  DEPBAR.LE SB0, 0x1 ;  /* 0x000080400000791a */ /* 0x004fc80000000000 */
.L_x_65:
[----:B------:R-:W-:Y:S05]  /*9000*/  BSYNC B0 ;  /* 0x0000000000007941 */ /* 0x000fea0003800000 */
.L_x_64:
[----:B------:R-:W-:Y:S01]  /*9010*/  BAR.SYNC.DEFER_BLOCKING 0x1, 0x100 ;  /* 0x0044000000007b1d */ /* 0x000fe20000010000 */
[----:B------:R-:W-:-:S13]  /*9020*/  ISETP.NE.AND P3, PT, RZ, UR36, PT ;  /* 0x00000024ff007c0c */ /* 0x000fda000bf65270 */
[----:B------:R-:W-:Y:S05]  /*9030*/  @!P3 BRA `(.L_x_66) ;  /* 0x000000000024b947 */ /* 0x000fea0003800000 */
[----:B------:R-:W-:Y:S05]  /*9040*/  @!P1 BRA `(.L_x_67) ;  /* 0x0000000000049947 */ /* 0x000fea0003800000 */
[----:B------:R-:W-:Y:S01]  /*9050*/  BPT.TRAP 0x1 ;  /* 0x000000040000795c */ /* 0x000fe20000300000 */
.L_x_67:
[----:B------:R-:W-:Y:S02]  /*9060*/  ULEA UR4, UR60, UR43, 0x3 ;  /* 0x0000002b3c047291 */ /* 0x000fe4000f8e183f */
[----:B------:R-:W-:Y:S02]  /*9070*/  UIADD3 UR60, UR60, 0x1, URZ ;  /* 0x000000013c3c7890 */ /* 0x000fe4000fffe03f */
[----:B------:R-:W-:Y:S02]  /*9080*/  UIADD3 UR4, UR4, 0x38500, URZ ;  /* 0x0003850004047890 */ /* 0x000fe4000fffe03f */
[----:B------:R-:W-:Y:S02]  /*9090*/  UISETP.NE.AND UP0, UPT, UR60, 0x4, UPT ;  /* 0x000000043c00788c */ /* 0x000fe4000bf05270 */
[----:B------:R-:W-:Y:S02]  /*90a0*/  UPRMT UR4, UR42, 0x654, UR4 ;  /* 0x000006542a047896 */ /* 0x000fe40008000004 */
[----:B------:R-:W-:-:S07]  /*90b0*/  USEL UR60, UR60, URZ, UP0 ;  /* 0x0000003f3c3c7287 */ /* 0x000fce0008000000 */
[----:B------:R-:W-:Y:S05]  /*90c0*/  SYNCS.ARRIVE.TRANS64.RED.A1T0 RZ, [UR4], RZ ;  /* 0x000000ffffff79a7 */ /* 0x000fea0008100404 */
.L_x_66:
[----:B------:R-:W-:Y:S05]  /*90d0*/  @!P1 BRA `(.L_x_68) ;  /* 0x0000000000049947 */ /* 0x000fea0003800000 */
[----:B------:R-:W-:Y:S01]  /*90e0*/  BPT.TRAP 0x1 ;  /* 0x000000040000795c */ /* 0x000fe20000300000 */
.L_x_68:
[----:B------:R-:W2:Y:S02]  /*90f0*/  SYNCS.PHASECHK.TRANS64.TRYWAIT P3, [UR43+0x384e8], R159 ;  /* 0x0384e89fff0075a7 */ /* 0x000ea4000806016b */
[----:B--2---:R-:W-:Y:S05]  /*9100*/  @!P3 BRA `(.L_x_69) ;  /* 0x000000d40048b947 */ /* 0x004fea0003800000 */
.L_x_360:
[----:B------:R-:W-:Y:S05]  /*9110*/  @P0 WARPSYNC.ALL ;  /* 0x0000000000000948 */ /* 0x000fea0003800000 */
[----:B------:R-:W2:Y:S01]  /*9120*/  @P0 LDSM.16.MT88.4 R8, [R3+0x32000] ;  /* 0x032000000308083b */ /* 0x000ea20000004200 */
[-C--:B------:R-:W-:Y:S01]  /*9130*/  FMUL R28, R28, R2.reuse ;  /* 0x000000021c1c7220 */ /* 0x080fe20000400000 */
[-C--:B------:R-:W-:Y:S01]  /*9140*/  FMUL R29, R29, R2.reuse ;  /* 0x000000021d1d7220 */ /* 0x080fe20000400000 */
[-C--:B------:R-:W-:Y:S01]  /*9150*/  FMUL R24, R24, R2.reuse ;  /* 0x0000000218187220 */ /* 0x080fe20000400000 */
[----:B------:R-:W3:Y:S01]  /*9160*/  @P0 LDSM.16.MT88.4 R4, [R3+0x32800] ;  /* 0x032800000304083b */ /* 0x000ee20000004200 */
[-C--:B------:R-:W-:Y:S01]  /*9170*/  FMUL R26, R26, R2.reuse ;  /* 0x000000021a1a7220 */ /* 0x080fe20000400000 */
[-C--:B------:R-:W-:Y:S01]  /*9180*/  FMUL R30, R30, R2.reuse ;  /* 0x000000021e1e7220 */ /* 0x080fe20000400000 */
[-C--:B------:R-:W-:Y:S01]  /*9190*/  FMUL R25, R25, R2.reuse ;  /* 0x0000000219197220 */ /* 0x080fe20000400000 */
[-C--:B------:R-:W-:Y:S01]  /*91a0*/  FMUL R27, R27, R2.reuse ;  /* 0x000000021b1b7220 */ /* 0x080fe20000400000 */
[-C--:B-1----:R-:W-:Y:S01]  /*91b0*/  FMUL R15, R31, R2.reuse ;  /* 0x000000021f0f7220 */ /* 0x082fe20000400000 */
[----:B------:R-:W-:Y:S05]  /*91c0*/  WARPSYNC.ALL ;  /* 0x0000000000007948 */ /* 0x000fea0003800000 */
[-C--:B------:R-:W-:Y:S01]  /*91d0*/  FMUL R32, R32, R2.reuse ;  /* 0x0000000220207220 */ /* 0x080fe20000400000 */
[-C--:B------:R-:W-:Y:S01]  /*91e0*/  FMUL R33, R33, R2.reuse ;  /* 0x0000000221217220 */ /* 0x080fe20000400000 */
[-C--:B------:R-:W-:Y:S01]  /*91f0*/  FMUL R34, R34, R2.reuse ;  /* 0x0000000222227220 */ /* 0x080fe20000400000 */
[-C--:B------:R-:W-:Y:S01]  /*9200*/  FMUL R35, R35, R2.reuse ;  /* 0x0000000223237220 */ /* 0x080fe20000400000 */
[-C--:B------:R-:W-:Y:S01]  /*9210*/  FMUL R36, R36, R2.reuse ;  /* 0x0000000224247220 */ /* 0x080fe20000400000 */
[-C--:B------:R-:W-:Y:S01]  /*9220*/  FMUL R37, R37, R2.reuse ;  /* 0x0000000225257220 */ /* 0x080fe20000400000 */
[-C--:B------:R-:W-:Y:S01]  /*9230*/  FMUL R38, R38, R2.reuse ;  /* 0x0000000226267220 */ /* 0x080fe20000400000 */
[----:B------:R-:W-:Y:S01]  /*9240*/  FMUL R39, R39, R2 ;  /* 0x0000000227277220 */ /* 0x000fe20000400000 */
[----:B------:R-:W-:Y:S01]  /*9250*/  BSSY B0, `(.L_x_70) ;  /* 0x000003d000007945 */ /* 0x000fe20003800000 */
[----:B--2---:R-:W-:-:S02]  /*9260*/  HADD2.F32 R14, -RZ, R10.H0_H0 ;  /* 0x2000000aff0e7230 */ /* 0x004fc40000004100 */
[----:B------:R-:W-:Y:S02]  /*9270*/  HADD2.F32 R12, -RZ, R8.H0_H0 ;  /* 0x20000008ff0c7230 */ /* 0x000fe40000004100 */
[--C-:B------:R-:W-:Y:S02]  /*9280*/  HADD2.F32 R13, -RZ, R9.reuse.H0_H0 ;  /* 0x20000009ff0d7230 */ /* 0x100fe40000004100 */
[-C--:B------:R-:W-:Y:S01]  /*9290*/  FFMA R28, R14, R0.reuse, R28 ;  /* 0x000000000e1c7223 */ /* 0x080fe2000000001c */
[----:B------:R-:W-:Y:S02]  /*92a0*/  HADD2.F32 R14, -RZ, R10.H1_H1 ;  /* 0x3000000aff0e7230 */ /* 0x000fe40000004100 */
[-C--:B------:R-:W-:Y:S01]  /*92b0*/  FFMA R24, R12, R0.reuse, R24 ;  /* 0x000000000c187223 */ /* 0x080fe20000000018 */
[----:B------:R-:W-:Y:S02]  /*92c0*/  HADD2.F32 R12, -RZ, R8.H1_H1 ;  /* 0x30000008ff0c7230 */ /* 0x000fe40000004100 */
[----:B------:R-:W-:Y:S01]  /*92d0*/  FFMA R26, R13, R0, R26 ;  /* 0x000000000d1a7223 */ /* 0x000fe2000000001a */
[----:B------:R-:W-:-:S02]  /*92e0*/  HADD2.F32 R13, -RZ, R9.H1_H1 ;  /* 0x30000009ff0d7230 */ /* 0x000fc40000004100 */
[-C--:B------:R-:W-:Y:S01]  /*92f0*/  FFMA R29, R14, R0.reuse, R29 ;  /* 0x000000000e1d7223 */ /* 0x080fe2000000001d */
[--C-:B------:R-:W-:Y:S02]  /*9300*/  HADD2.F32 R14, -RZ, R11.reuse.H0_H0 ;  /* 0x2000000bff0e7230 */ /* 0x100fe40000004100 */
[-C--:B------:R-:W-:Y:S01]  /*9310*/  FFMA R12, R12, R0.reuse, R25 ;  /* 0x000000000c0c7223 */ /* 0x080fe20000000019 */
[-C--:B------:R-:W-:Y:S02]  /*9320*/  FFMA R13, R13, R0.reuse, R27 ;  /* 0x000000000d0d7223 */ /* 0x080fe4000000001b */
[----:B------:R-:W-:Y:S01]  /*9330*/  FFMA R30, R14, R0, R30 ;  /* 0x000000000e1e7223 */ /* 0x000fe2000000001e */
[----:B------:R-:W-:Y:S01]  /*9340*/  HADD2.F32 R14, -RZ, R11.H1_H1 ;  /* 0x3000000bff0e7230 */ /* 0x000fe20000004100 */
[----:B------:R-:W-:Y:S02]  /*9350*/  F2FP.F16.F32.PACK_AB R12, R12, R24 ;  /* 0x000000180c0c723e */ /* 0x000fe400000000ff */
[----:B------:R-:W-:-:S02]  /*9360*/  F2FP.F16.F32.PACK_AB R13, R13, R26 ;  /* 0x0000001a0d0d723e */ /* 0x000fc400000000ff */
[----:B------:R-:W-:Y:S01]  /*9370*/  FFMA R15, R14, R0, R15 ;  /* 0x000000000e0f7223 */ /* 0x000fe2000000000f */
[----:B------:R-:W-:-:S04]  /*9380*/  F2FP.F16.F32.PACK_AB R14, R29, R28 ;  /* 0x0000001c1d0e723e */ /* 0x000fc800000000ff */
[----:B------:R-:W-:-:S05]  /*9390*/  F2FP.F16.F32.PACK_AB R15, R15, R30 ;  /* 0x0000001e0f0f723e */ /* 0x000fca00000000ff */
[----:B------:R3:W-:Y:S02]  /*93a0*/  STSM.16.MT88.4 [R3+0x32000], R12 ;  /* 0x0320000c03007844 */ /* 0x0007e40000004200 */
[--C-:B---3--:R-:W-:Y:S02]  /*93b0*/  HADD2.F32 R13, -RZ, R4.reuse.H0_H0 ;  /* 0x20000004ff0d7230 */ /* 0x108fe40000004100 */
[----:B------:R-:W-:-:S03]  /*93c0*/  HADD2.F32 R12, -RZ, R4.H1_H1 ;  /* 0x30000004ff0c7230 */ /* 0x000fc60000004100 */
[-C--:B------:R-:W-:Y:S01]  /*93d0*/  FFMA R32, R13, R0.reuse, R32 ;  /* 0x000000000d207223 */ /* 0x080fe20000000020 */
[--C-:B------:R-:W-:Y:S02]  /*93e0*/  HADD2.F32 R13, -RZ, R5.reuse.H0_H0 ;  /* 0x20000005ff0d7230 */ /* 0x100fe40000004100 */
[-C--:B------:R-:W-:Y:S01]  /*93f0*/  FFMA R33, R12, R0.reuse, R33 ;  /* 0x000000000c217223 */ /* 0x080fe20000000021 */
[----:B------:R-:W-:Y:S02]  /*9400*/  HADD2.F32 R12, -RZ, R5.H1_H1 ;  /* 0x30000005ff0c7230 */ /* 0x000fe40000004100 */
[-C--:B------:R-:W-:Y:S01]  /*9410*/  FFMA R34, R13, R0.reuse, R34 ;  /* 0x000000000d227223 */ /* 0x080fe20000000022 */
[--C-:B------:R-:W-:Y:S02]  /*9420*/  HADD2.F32 R13, -RZ, R6.reuse.H0_H0 ;  /* 0x20000006ff0d7230 */ /* 0x100fe40000004100 */
[----:B------:R-:W-:Y:S01]  /*9430*/  FFMA R35, R12, R0, R35 ;  /* 0x000000000c237223 */ /* 0x000fe20000000023 */
[----:B------:R-:W-:-:S02]  /*9440*/  HADD2.F32 R12, -RZ, R6.H1_H1 ;  /* 0x30000006ff0c7230 */ /* 0x000fc40000004100 */
[-C--:B------:R-:W-:Y:S01]  /*9450*/  FFMA R36, R13, R0.reuse, R36 ;  /* 0x000000000d247223 */ /* 0x080fe20000000024 */
[--C-:B------:R-:W-:Y:S02]  /*9460*/  HADD2.F32 R13, -RZ, R7.reuse.H0_H0 ;  /* 0x20000007ff0d7230 */ /* 0x100fe40000004100 */
[-C--:B------:R-:W-:Y:S01]  /*9470*/  FFMA R14, R12, R0.reuse, R37 ;  /* 0x000000000c0e7223 */ /* 0x080fe20000000025 */
[----:B------:R-:W-:Y:S02]  /*9480*/  HADD2.F32 R12, -RZ, R7.H1_H1 ;  /* 0x30000007ff0c7230 */ /* 0x000fe40000004100 */
[----:B------:R-:W-:Y:S01]  /*9490*/  FFMA R38, R13, R0, R38 ;  /* 0x000000000d267223 */ /* 0x000fe20000000026 */
[----:B------:R-:W-:Y:S02]  /*94a0*/  F2FP.F16.F32.PACK_AB R13, R35, R34 ;  /* 0x00000022230d723e */ /* 0x000fe400000000ff */
[----:B------:R-:W-:Y:S01]  /*94b0*/  FFMA R15, R12, R0, R39 ;  /* 0x000000000c0f7223 */ /* 0x000fe20000000027 */
[----:B------:R-:W-:-:S02]  /*94c0*/  F2FP.F16.F32.PACK_AB R12, R33, R32 ;  /* 0x00000020210c723e */ /* 0x000fc400000000ff */
[----:B------:R-:W-:Y:S02]  /*94d0*/  F2FP.F16.F32.PACK_AB R14, R14, R36 ;  /* 0x000000240e0e723e */ /* 0x000fe400000000ff */
[----:B------:R-:W-:-:S05]  /*94e0*/  F2FP.F16.F32.PACK_AB R15, R15, R38 ;  /* 0x000000260f0f723e */ /* 0x000fca00000000ff */
        /* <DEDUP_REMOVED lines=11> */
[----:B------:R-:W-:Y:S02]  /*95a0*/  UIADD3 UR9, UR45, 0xc0, URZ ;  /* 0x000000c02d097890 */ /* 0x000fe4000fffe03f */
[----:B------:R-:W-:Y:S01]  /*95b0*/  UIADD3 UR8, UR43, 0x33000, URZ ;  /* 0x000330002b087890 */ /* 0x000fe2000fffe03f */
[----:B------:R-:W-:Y:S01]  /*95c0*/  UMOV UR6, UR46 ;  /* 0x0000002e00067c82 */ /* 0x000fe20008000000 */
[----:B------:R-:W-:-:S03]  /*95d0*/  UMOV UR10, UR46 ;  /* 0x0000002e000a7c82 */ /* 0x000fc60008000000 */
[----:B------:R2:W-:Y:S04]  /*95e0*/  UTMASTG.2D [UR4], [UR58] ;  /* 0x000000043a0073b5 */ /* 0x0005e80008008000 */
[----:B------:R2:W-:Y:S01]  /*95f0*/  UTMASTG.2D [UR8], [UR58] ;  /* 0x000000083a0073b5 */ /* 0x0005e20008008000 */
[----:B------:R0:W-:Y:S01]  /*9600*/  UTMACMDFLUSH ;  /* 0x00000000000079b7 */ /* 0x0001e20000000000 */
[----:B--2---:R-:W-:-:S04]  /*9610*/  DEPBAR.LE SB0, 0x1 ;  /* 0x000080400000791a */ /* 0x004fc80000000000 */
.L_x_71:
[----:B------:R-:W-:Y:S05]  /*9620*/  BSYNC B0 ;  /* 0x0000000000007941 */ /* 0x000fea0003800000 */
.L_x_70:
[----:B------:R-:W-:Y:S06]  /*9630*/  BAR.SYNC.DEFER_BLOCKING 0x1, 0x100 ;  /* 0x0044000000007b1d */ /* 0x000fec0000010000 */
[----:B------:R-:W-:Y:S05]  /*9640*/  @!P1 BRA `(.L_x_72) ;  /* 0x0000000000049947 */ /* 0x000fea0003800000 */
[----:B------:R-:W-:Y:S01]  /*9650*/  BPT.TRAP 0x1 ;  /* 0x000000040000795c */ /* 0x000fe20000300000 */
.L_x_72:
[----:B------:R-:W-:-:S04]  /*9660*/  ULEA UR4, UR60, UR43, 0x3 ;  /* 0x0000002b3c047291 */ /* 0x000fc8000f8e183f */
[----:B------:R-:W-:-:S04]  /*9670*/  UIADD3 UR4, UR4, 0x38500, URZ ;  /* 0x0003850004047890 */ /* 0x000fc8000fffe03f */
[----:B------:R-:W-:-:S09]  /*9680*/  UPRMT UR4, UR42, 0x654, UR4 ;  /* 0x000006542a047896 */ /* 0x000fd20008000004 */
[----:B------:R-:W-:Y:S01]  /*9690*/  SYNCS.ARRIVE.TRANS64.RED.A1T0 RZ, [UR4], RZ ;  /* 0x000000ffffff79a7 */ /* 0x000fe20008100404 */
[----:B------:R-:W-:Y:S05]  /*96a0*/  @!P1 BRA `(.L_x_73) ;  /* 0x0000000000049947 */ /* 0x000fea0003800000 */
[----:B------:R-:W-:Y:S01]  /*96b0*/  BPT.TRAP 0x1 ;  /* 0x000000040000795c */ /* 0x000fe20000300000 */
.L_x_73:
[----:B------:R-:W2:Y:S02]  /*96c0*/  SYNCS.PHASECHK.TRANS64.TRYWAIT P3, [UR43+0x384f0], R159 ;  /* 0x0384f09fff0075a7 */ /* 0x000ea4000806016b */
[----:B--2---:R-:W-:Y:S05]  /*96d0*/  @!P3 BRA `(.L_x_74) ;  /* 0x000000cc00ecb947 */ /* 0x004fea0003800000 */
.L_x_361:
[----:B-1----:R-:W2:Y:S04]  /*96e0*/  LDL.LU R12, [R1+0x40] ;  /* 0x00004000010c7983 */ /* 0x002ea80000300800 */
[----:B------:R-:W3:Y:S04]  /*96f0*/  LDL.LU R31, [R1+0x44] ;  /* 0x00004400011f7983 */ /* 0x000ee80000300800 */
[----:B------:R-:W4:Y:S04]  /*9700*/  LDL.LU R15, [R1+0x48] ;  /* 0x00004800010f7983 */ /* 0x000f280000300800 */
[----:B------:R-:W5:Y:S04]  /*9710*/  LDL.LU R30, [R1+0x4c] ;  /* 0x00004c00011e7983 */ /* 0x000f680000300800 */
        /* <DEDUP_REMOVED lines=11> */
[----:B------:R-:W5:Y:S01]  /*97d0*/  LDL.LU R19, [R1+0x7c] ;  /* 0x00007c0001137983 */ /* 0x000f620000300800 */
[----:B------:R-:W-:Y:S05]  /*97e0*/  @P0 WARPSYNC.ALL ;  /* 0x0000000000000948 */ /* 0x000fea0003800000 */
[----:B------:R-:W1:Y:S04]  /*97f0*/  @P0 LDSM.16.MT88.4 R8, [R3+0x34000] ;  /* 0x034000000308083b */ /* 0x000e680000004200 */
[----:B------:R-:W5:Y:S01]  /*9800*/  @P0 LDSM.16.MT88.4 R4, [R3+0x34800] ;  /* 0x034800000304083b */ /* 0x000f620000004200 */
[----:B------:R-:W-:Y:S05]  /*9810*/  WARPSYNC.ALL ;  /* 0x0000000000007948 */ /* 0x000fea0003800000 */
[----:B------:R-:W-:Y:S01]  /*9820*/  BSSY B0, `(.L_x_75) ;  /* 0x000004d000007945 */ /* 0x000fe20003800000 */
[----:B--2---:R-:W-:Y:S01]  /*9830*/  FMUL R13, R12, R2 ;  /* 0x000000020c0d7220 */ /* 0x004fe20000400000 */
[----:B-1----:R-:W-:-:S05]  /*9840*/  HADD2.F32 R12, -RZ, R8.H0_H0 ;  /* 0x20000008ff0c7230 */ /* 0x002fca0000004100 */
[----:B------:R-:W-:Y:S01]  /*9850*/  FFMA R14, R12, R0, R13 ;  /* 0x000000000c0e7223 */ /* 0x000fe2000000000d */
[----:B------:R-:W-:Y:S02]  /*9860*/  HADD2.F32 R12, -RZ, R8.H1_H1 ;  /* 0x30000008ff0c7230 */ /* 0x000fe40000004100 */
[----:B---3--:R-:W-:-:S04]  /*9870*/  FMUL R13, R31, R2 ;  /* 0x000000021f0d7220 */ /* 0x008fc80000400000 */
[----:B------:R-:W-:Y:S01]  /*9880*/  FFMA R12, R12, R0, R13 ;  /* 0x000000000c0c7223 */ /* 0x000fe2000000000d */
[----:B------:R-:W-:-:S04]  /*9890*/  HADD2.F32 R13, -RZ, R9.H0_H0 ;  /* 0x20000009ff0d7230 */ /* 0x000fc80000004100 */
[----:B------:R-:W-:Y:S01]  /*98a0*/  F2FP.F16.F32.PACK_AB R12, R12, R14 ;  /* 0x0000000e0c0c723e */ /* 0x000fe200000000ff */
[----:B----4-:R-:W-:-:S04]  /*98b0*/  FMUL R14, R15, R2 ;  /* 0x000000020f0e7220 */ /* 0x010fc80000400000 */
[----:B------:R-:W-:Y:S01]  /*98c0*/  FFMA R15, R13, R0, R14 ;  /* 0x000000000d0f7223 */ /* 0x000fe2000000000e */
[----:B------:R-:W-:Y:S02]  /*98d0*/  HADD2.F32 R13, -RZ, R9.H1_H1 ;  /* 0x30000009ff0d7230 */ /* 0x000fe40000004100 */
[----:B-----5:R-:W-:-:S04]  /*98e0*/  FMUL R14, R30, R2 ;  /* 0x000000021e0e7220 */ /* 0x020fc80000400000 */
[----:B------:R-:W-:Y:S01]  /*98f0*/  FFMA R13, R13, R0, R14 ;  /* 0x000000000d0d7223 */ /* 0x000fe2000000000e */
[----:B------:R-:W-:-:S04]  /*9900*/  HADD2.F32 R14, -RZ, R10.H0_H0 ;  /* 0x2000000aff0e7230 */ /* 0x000fc80000004100 */
[----:B------:R-:W-:Y:S01]  /*9910*/  F2FP.F16.F32.PACK_AB R13, R13, R15 ;  /* 0x0000000f0d0d723e */ /* 0x000fe200000000ff */
[----:B------:R-:W-:-:S04]  /*9920*/  FMUL R15, R18, R2 ;  /* 0x00000002120f7220 */ /* 0x000fc80000400000 */
[----:B------:R-:W-:Y:S01]  /*9930*/  FFMA R18, R14, R0, R15 ;  /* 0x000000000e127223 */ /* 0x000fe2000000000f */
[----:B------:R-:W-:Y:S02]  /*9940*/  HADD2.F32 R14, -RZ, R10.H1_H1 ;  /* 0x3000000aff0e7230 */ /* 0x000fe40000004100 */
[----:B------:R-:W-:-:S04]  /*9950*/  FMUL R15, R17, R2 ;  /* 0x00000002110f7220 */ /* 0x000fc80000400000 */
[----:B------:R-:W-:Y:S01]  /*9960*/  FFMA R17, R14, R0, R15 ;  /* 0x000000000e117223 */ /* 0x000fe2000000000f */
[----:B------:R-:W-:Y:S02]  /*9970*/  HADD2.F32 R14, -RZ, R11.H0_H0 ;  /* 0x2000000bff0e7230 */ /* 0x000fe40000004100 */
[----:B------:R-:W-:-:S04]  /*9980*/  FMUL R15, R16, R2 ;  /* 0x00000002100f7220 */ /* 0x000fc80000400000 */
[----:B------:R-:W-:Y:S01]  /*9990*/  FFMA R16, R14, R0, R15 ;  /* 0x000000000e107223 */ /* 0x000fe2000000000f */
[----:B------:R-:W-:Y:S02]  /*99a0*/  HADD2.F32 R14, -RZ, R11.H1_H1 ;  /* 0x3000000bff0e7230 */ /* 0x000fe40000004100 */
[----:B------:R-:W-:-:S04]  /*99b0*/  FMUL R15, R29, R2 ;  /* 0x000000021d0f7220 */ /* 0x000fc80000400000 */
[----:B------:R-:W-:Y:S01]  /*99c0*/  FFMA R15, R14, R0, R15 ;  /* 0x000000000e0f7223 */ /* 0x000fe2000000000f */
[----:B------:R-:W-:Y:S01]  /*99d0*/  F2FP.F16.F32.PACK_AB R14, R17, R18 ;  /* 0x00000012110e723e */ /* 0x000fe200000000ff */
[-C--:B------:R-:W-:Y:S01]  /*99e0*/  FMUL R18, R28, R2.reuse ;  /* 0x000000021c127220 */ /* 0x080fe20000400000 */
[----:B------:R-:W-:Y:S02]  /*99f0*/  FMUL R17, R19, R2 ;  /* 0x0000000213117220 */ /* 0x000fe40000400000 */
[----:B------:R-:W-:Y:S01]  /*9a00*/  F2FP.F16.F32.PACK_AB R15, R15, R16 ;  /* 0x000000100f0f723e */ /* 0x000fe200000000ff */
[----:B------:R-:W-:Y:S02]  /*9a10*/  HADD2.F32 R16, -RZ, R6.H0_H0 ;  /* 0x20000006ff107230 */ /* 0x000fe40000004100 */
[----:B------:R-:W-:Y:S02]  /*9a20*/  HADD2.F32 R19, -RZ, R7.H0_H0 ;  /* 0x20000007ff137230 */ /* 0x000fe40000004100 */
[----:B------:R1:W-:Y:S02]  /*9a30*/  STSM.16.MT88.4 [R3+0x34000], R12 ;  /* 0x0340000c03007844 */ /* 0x0003e40000004200 */
[----:B-1----:R-:W-:-:S02]  /*9a40*/  HADD2.F32 R12, -RZ, R4.H0_H0 ;  /* 0x20000004ff0c7230 */ /* 0x002fc40000004100 */
[-C--:B------:R-:W-:Y:S01]  /*9a50*/  FMUL R15, R21, R2.reuse ;  /* 0x00000002150f7220 */ /* 0x080fe20000400000 */
[----:B------:R-:W-:Y:S02]  /*9a60*/  HADD2.F32 R13, -RZ, R4.H1_H1 ;  /* 0x30000004ff0d7230 */ /* 0x000fe40000004100 */
        /* <DEDUP_REMOVED lines=8> */
[----:B------:R-:W-:-:S02]  /*9af0*/  HADD2.F32 R12, -RZ, R6.H1_H1 ;  /* 0x30000006ff0c7230 */ /* 0x000fc40000004100 */
[----:B------:R-:W-:Y:S01]  /*9b00*/  FFMA R18, R14, R0, R18 ;  /* 0x000000000e127223 */ /* 0x000fe20000000012 */
[----:B------:R-:W-:Y:S01]  /*9b10*/  FMUL R14, R25, R2 ;  /* 0x00000002190e7220 */ /* 0x000fe20000400000 */
[----:B------:R-:W-:Y:S01]  /*9b20*/  FFMA R15, R16, R0, R15 ;  /* 0x00000000100f7223 */ /* 0x000fe2000000000f */
[----:B------:R-:W-:Y:S02]  /*9b30*/  FMUL R16, R24, R2 ;  /* 0x0000000218107220 */ /* 0x000fe40000400000 */
[-C--:B------:R-:W-:Y:S01]  /*9b40*/  FFMA R14, R12, R0.reuse, R14 ;  /* 0x000000000c0e7223 */ /* 0x080fe2000000000e */
[----:B------:R-:W-:Y:S02]  /*9b50*/  HADD2.F32 R12, -RZ, R7.H1_H1 ;  /* 0x30000007ff0c7230 */ /* 0x000fe40000004100 */
[----:B------:R-:W-:Y:S01]  /*9b60*/  FFMA R16, R19, R0, R16 ;  /* 0x0000000013107223 */ /* 0x000fe20000000010 */
[----:B------:R-:W-:Y:S02]  /*9b70*/  F2FP.F16.F32.PACK_AB R13, R13, R18 ;  /* 0x000000120d0d723e */ /* 0x000fe400000000ff */
[----:B------:R-:W-:Y:S01]  /*9b80*/  F2FP.F16.F32.PACK_AB R14, R14, R15 ;  /* 0x0000000f0e0e723e */ /* 0x000fe200000000ff */
[----:B------:R-:W-:Y:S01]  /*9b90*/  FFMA R17, R12, R0, R17 ;  /* 0x000000000c117223 */ /* 0x000fe20000000011 */
[----:B------:R-:W-:-:S04]  /*9ba0*/  F2FP.F16.F32.PACK_AB R12, R20, R21 ;  /* 0x00000015140c723e */ /* 0x000fc800000000ff */
        /* <DEDUP_REMOVED lines=20> */
.L_x_76:
[----:B------:R-:W-:Y:S05]  /*9cf0*/  BSYNC B0 ;  /* 0x0000000000007941 */ /* 0x000fea0003800000 */
.L_x_75:
[----:B------:R-:W-:Y:S06]  /*9d00*/  BAR.SYNC.DEFER_BLOCKING 0x1, 0x100 ;  /* 0x0044000000007b1d */ /* 0x000fec0000010000 */
[----:B------:R-:W-:Y:S05]  /*9d10*/  @!P1 BRA `(.L_x_77) ;  /* 0x0000000000049947 */ /* 0x000fea0003800000 */
[----:B------:R-:W-:Y:S01]  /*9d20*/  BPT.TRAP 0x1 ;  /* 0x000000040000795c */ /* 0x000fe20000300000 */
.L_x_77:
[----:B------:R-:W-:-:S04]  /*9d30*/  UIADD3 UR60, UR60, 0x1, URZ ;  /* 0x000000013c3c7890 */ /* 0x000fc8000fffe03f */
[----:B------:R-:W-:-:S04]  /*9d40*/  UISETP.NE.AND UP0, UPT, UR60, 0x4, UPT ;  /* 0x000000043c00788c */ /* 0x000fc8000bf05270 */
[----:B------:R-:W-:-:S04]  /*9d50*/  USEL UR60, UR60, URZ, UP0 ;  /* 0x0000003f3c3c7287 */ /* 0x000fc80008000000 */
[----:B------:R-:W-:-:S04]  /*9d60*/  ULEA UR4, UR60, UR43, 0x3 ;  /* 0x0000002b3c047291 */ /* 0x000fc8000f8e183f */
[----:B------:R-:W-:-:S04]  /*9d70*/  UIADD3 UR4, UR4, 0x38500, URZ ;  /* 0x0003850004047890 */ /* 0x000fc8000fffe03f */
[----:B------:R-:W-:-:S09]  /*9d80*/  UPRMT UR4, UR42, 0x654, UR4 ;  /* 0x000006542a047896 */ /* 0x000fd20008000004 */
[----:B------:R-:W-:Y:S01]  /*9d90*/  SYNCS.ARRIVE.TRANS64.RED.A1T0 RZ, [UR4], RZ ;  /* 0x000000ffffff79a7 */ /* 0x000fe20008100404 */
[----:B------:R-:W-:Y:S05]  /*9da0*/  @!P1 BRA `(.L_x_78) ;  /* 0x0000000000049947 */ /* 0x000fea0003800000 */
[----:B------:R-:W-:Y:S01]  /*9db0*/  BPT.TRAP 0x1 ;  /* 0x000000040000795c */ /* 0x000fe20000300000 */
.L_x_78:
[----:B------:R-:W2:Y:S02]  /*9dc0*/  SYNCS.PHASECHK.TRANS64.TRYWAIT P3, [UR43+0x384f8], R159 ;  /* 0x0384f89fff0075a7 */ /* 0x000ea4000806016b */
[----:B--2---:R-:W-:Y:S05]  /*9dd0*/  @!P3 BRA `(.L_x_79) ;  /* 0x000000c80044b947 */ /* 0x004fea0003800000 */
.L_x_362:
[----:B------:R-:W-:Y:S05]  /*9de0*/  @P0 WARPSYNC.ALL ;  /* 0x0000000000000948 */ /* 0x000fea0003800000 */
[----:B------:R-:W2:Y:S01]  /*9df0*/  @P0 LDSM.16.MT88.4 R8, [R3+0x36000] ;  /* 0x036000000308083b */ /* 0x000ea20000004200 */
[-C--:B------:R-:W-:Y:S01]  /*9e00*/  FMUL R41, R41, R2.reuse ;  /* 0x0000000229297220 */ /* 0x080fe20000400000 */
[-C--:B-1----:R-:W-:Y:S01]  /*9e10*/  FMUL R13, R40, R2.reuse ;  /* 0x00000002280d7220 */ /* 0x082fe20000400000 */
[-C--:B------:R-:W-:Y:S01]  /*9e20*/  FMUL R15, R44, R2.reuse ;  /* 0x000000022c0f7220 */ /* 0x080fe20000400000 */
[----:B------:R-:W1:Y:S01]  /*9e30*/  @P0 LDSM.16.MT88.4 R4, [R3+0x36800] ;  /* 0x036800000304083b */ /* 0x000e620000004200 */
[-C--:B------:R-:W-:Y:S01]  /*9e40*/  FMUL R17, R46, R2.reuse ;  /* 0x000000022e117220 */ /* 0x080fe20000400000 */
[-C--:B------:R-:W-:Y:S01]  /*9e50*/  FMUL R43, R43, R2.reuse ;  /* 0x000000022b2b7220 */ /* 0x080fe20000400000 */
[-C--:B------:R-:W-:Y:S01]  /*9e60*/  FMUL R45, R45, R2.reuse ;  /* 0x000000022d2d7220 */ /* 0x080fe20000400000 */
[-C--:B------:R-:W-:Y:S01]  /*9e70*/  FMUL R47, R47, R2.reuse ;  /* 0x000000022f2f7220 */ /* 0x080fe20000400000 */
[-C--:B------:R-:W-:Y:S01]  /*9e80*/  FMUL R49, R49, R2.reuse ;  /* 0x0000000231317220 */ /* 0x080fe20000400000 */
[----:B------:R-:W-:Y:S05]  /*9e90*/  WARPSYNC.ALL ;  /* 0x0000000000007948 */ /* 0x000fea0003800000 */
[-C--:B------:R-:W-:Y:S01]  /*9ea0*/  FMUL R19, R50, R2.reuse ;  /* 0x0000000232137220 */ /* 0x080fe20000400000 */
[-C--:B------:R-:W-:Y:S01]  /*9eb0*/  FMUL R51, R51, R2.reuse ;  /* 0x0000000233337220 */ /* 0x080fe20000400000 */
[-C--:B------:R-:W-:Y:S01]  /*9ec0*/  FMUL R53, R53, R2.reuse ;  /* 0x0000000235357220 */ /* 0x080fe20000400000 */
[----:B------:R-:W-:Y:S01]  /*9ed0*/  FMUL R55, R55, R2 ;  /* 0x0000000237377220 */ /* 0x000fe20000400000 */
[----:B------:R-:W-:Y:S01]  /*9ee0*/  BSSY B0, `(.L_x_80) ;  /* 0x0000041000007945 */ /* 0x000fe20003800000 */
[----:B--2---:R-:W-:-:S02]  /*9ef0*/  HADD2.F32 R14, -RZ, R8.H1_H1 ;  /* 0x30000008ff0e7230 */ /* 0x004fc40000004100 */
[----:B------:R-:W-:Y:S02]  /*9f00*/  HADD2.F32 R12, -RZ, R8.H0_H0 ;  /* 0x20000008ff0c7230 */ /* 0x000fe40000004100 */
[--C-:B------:R-:W-:Y:S02]  /*9f10*/  HADD2.F32 R16, -RZ, R10.reuse.H0_H0 ;  /* 0x2000000aff107230 */ /* 0x100fe40000004100 */
[-C--:B------:R-:W-:Y:S01]  /*9f20*/  FFMA R41, R14, R0.reuse, R41 ;  /* 0x000000000e297223 */ /* 0x080fe20000000029 */
[----:B------:R-:W-:Y:S02]  /*9f30*/  HADD2.F32 R14, -RZ, R9.H0_H0 ;  /* 0x20000009ff0e7230 */ /* 0x000fe40000004100 */
[----:B------:R-:W-:Y:S01]  /*9f40*/  FFMA R12, R12, R0, R13 ;  /* 0x000000000c0c7223 */ /* 0x000fe2000000000d */
[----:B------:R-:W-:Y:S01]  /*9f50*/  FMUL R13, R42, R2 ;  /* 0x000000022a0d7220 */ /* 0x000fe20000400000 */
[----:B------:R-:W-:Y:S02]  /*9f60*/  HADD2.F32 R18, -RZ, R11.H0_H0 ;  /* 0x2000000bff127230 */ /* 0x000fe40000004100 */
[----:B------:R-:W-:Y:S01]  /*9f70*/  FFMA R15, R16, R0, R15 ;  /* 0x00000000100f7223 */ /* 0x000fe2000000000f */
[----:B------:R-:W-:-:S02]  /*9f80*/  HADD2.F32 R16, -RZ, R10.H1_H1 ;  /* 0x3000000aff107230 */ /* 0x000fc40000004100 */
[-C--:B------:R-:W-:Y:S01]  /*9f90*/  FFMA R13, R14, R0.reuse, R13 ;  /* 0x000000000e0d7223 */ /* 0x080fe2000000000d */
[----:B------:R-:W-:Y:S02]  /*9fa0*/  HADD2.F32 R14, -RZ, R9.H1_H1 ;  /* 0x30000009ff0e7230 */ /* 0x000fe40000004100 */
[-C--:B------:R-:W-:Y:S01]  /*9fb0*/  FFMA R17, R18, R0.reuse, R17 ;  /* 0x0000000012117223 */ /* 0x080fe20000000011 */
[----:B------:R-:W-:Y:S02]  /*9fc0*/  HADD2.F32 R18, -RZ, R11.H1_H1 ;  /* 0x3000000bff127230 */ /* 0x000fe40000004100 */
[----:B------:R-:W-:Y:S01]  /*9fd0*/  FFMA R16, R16, R0, R45 ;  /* 0x0000000010107223 */ /* 0x000fe2000000002d */
[----:B------:R-:W-:Y:S01]  /*9fe0*/  F2FP.F16.F32.PACK_AB R12, R41, R12 ;  /* 0x0000000c290c723e */ /* 0x000fe200000000ff */
[-C--:B------:R-:W-:Y:S01]  /*9ff0*/  FFMA R14, R14, R0.reuse, R43 ;  /* 0x000000000e0e7223 */ /* 0x080fe2000000002b */
[----:B-1----:R-:W-:Y:S02]  /*a000*/  HADD2.F32 R20, -RZ, R5.H1_H1 ;  /* 0x30000005ff147230 */ /* 0x002fe40000004100 */
[----:B------:R-:W-:-:S02]  /*a010*/  FFMA R18, R18, R0, R47 ;  /* 0x0000000012127223 */ /* 0x000fc4000000002f */
[----:B------:R-:W-:Y:S02]  /*a020*/  F2FP.F16.F32.PACK_AB R13, R14, R13 ;  /* 0x0000000d0e0d723e */ /* 0x000fe400000000ff */
[----:B------:R-:W-:Y:S01]  /*a030*/  F2FP.F16.F32.PACK_AB R14, R16, R15 ;  /* 0x0000000f100e723e */ /* 0x000fe200000000ff */
[--C-:B------:R-:W-:Y:S01]  /*a040*/  HADD2.F32 R16, -RZ, R4.reuse.H0_H0 ;  /* 0x20000004ff107230 */ /* 0x100fe20000004100 */
[----:B------:R-:W-:Y:S01]  /*a050*/  F2FP.F16.F32.PACK_AB R15, R18, R17 ;  /* 0x00000011120f723e */ /* 0x000fe200000000ff */
[----:B------:R-:W-:Y:S01]  /*a060*/  FMUL R17, R48, R2 ;  /* 0x0000000230117220 */ /* 0x000fe20000400000 */
[----:B------:R-:W-:-:S03]  /*a070*/  HADD2.F32 R18, -RZ, R4.H1_H1 ;  /* 0x30000004ff127230 */ /* 0x000fc60000004100 */
[-C--:B------:R-:W-:Y:S01]  /*a080*/  FFMA R16, R16, R0.reuse, R17 ;  /* 0x0000000010107223 */ /* 0x080fe20000000011 */
[----:B------:R1:W-:Y:S01]  /*a090*/  STSM.16.MT88.4 [R3+0x36000], R12 ;  /* 0x0360000c03007844 */ /* 0x0003e20000004200 */
[----:B------:R-:W-:Y:S01]  /*a0a0*/  FFMA R17, R18, R0, R49 ;  /* 0x0000000012117223 */ /* 0x000fe20000000031 */
[----:B------:R-:W-:Y:S02]  /*a0b0*/  HADD2.F32 R18, -RZ, R5.H0_H0 ;  /* 0x20000005ff127230 */ /* 0x000fe40000004100 */
[--C-:B-1----:R-:W-:Y:S02]  /*a0c0*/  HADD2.F32 R12, -RZ, R6.reuse.H0_H0 ;  /* 0x20000006ff0c7230 */ /* 0x102fe40000004100 */
[----:B------:R-:W-:Y:S01]  /*a0d0*/  FMUL R15, R52, R2 ;  /* 0x00000002340f7220 */ /* 0x000fe20000400000 */
[-C--:B------:R-:W-:Y:S01]  /*a0e0*/  FFMA R13, R18, R0.reuse, R19 ;  /* 0x00000000120d7223 */ /* 0x080fe20000000013 */
[----:B------:R-:W-:Y:S01]  /*a0f0*/  FFMA R14, R20, R0, R51 ;  /* 0x00000000140e7223 */ /* 0x000fe20000000033 */
[----:B------:R-:W-:-:S02]  /*a100*/  HADD2.F32 R18, -RZ, R6.H1_H1 ;  /* 0x30000006ff127230 */ /* 0x000fc40000004100 */
[----:B------:R-:W-:Y:S01]  /*a110*/  FFMA R15, R12, R0, R15 ;  /* 0x000000000c0f7223 */ /* 0x000fe2000000000f */
[--C-:B------:R-:W-:Y:S02]  /*a120*/  HADD2.F32 R12, -RZ, R7.reuse.H0_H0 ;  /* 0x20000007ff0c7230 */ /* 0x100fe40000004100 */
[----:B------:R-:W-:Y:S01]  /*a130*/  FMUL R19, R54, R2 ;  /* 0x0000000236137220 */ /* 0x000fe20000400000 */
[----:B------:R-:W-:Y:S02]  /*a140*/  HADD2.F32 R20, -RZ, R7.H1_H1 ;  /* 0x30000007ff147230 */ /* 0x000fe40000004100 */
[-C--:B------:R-:W-:Y:S01]  /*a150*/  FFMA R18, R18, R0.reuse, R53 ;  /* 0x0000000012127223 */ /* 0x080fe20000000035 */
[----:B------:R-:W-:Y:S01]  /*a160*/  F2FP.F16.F32.PACK_AB R13, R14, R13 ;  /* 0x0000000d0e0d723e */ /* 0x000fe200000000ff */
[----:B------:R-:W-:Y:S01]  /*a170*/  FFMA R19, R12, R0, R19 ;  /* 0x000000000c137223 */ /* 0x000fe20000000013 */
        /* <DEDUP_REMOVED lines=23> */
.L_x_81:
[----:B------:R-:W-:Y:S05]  /*a2f0*/  BSYNC B0 ;  /* 0x0000000000007941 */ /* 0x000fea0003800000 */
.L_x_80:
[----:B------:R-:W-:Y:S06]  /*a300*/  BAR.SYNC.DEFER_BLOCKING 0x1, 0x100 ;  /* 0x0044000000007b1d */ /* 0x000fec0000010000 */
[----:B------:R-:W-:Y:S05]  /*a310*/  @!P1 BRA `(.L_x_82) ;  /* 0x0000000000049947 */ /* 0x000fea0003800000 */
[----:B------:R-:W-:Y:S01]  /*a320*/  BPT.TRAP 0x1 ;  /* 0x000000040000795c */ /* 0x000fe20000300000 */
.L_x_82:
        /* <DEDUP_REMOVED lines=9> */
.L_x_83:
[----:B------:R-:W-:-:S05]  /*a3c0*/  IMAD.MOV.U32 R20, RZ, RZ, 0x1 ;  /* 0x00000001ff147424 */ /* 0x000fca00078e00ff */
[----:B------:R-:W-:-:S04]  /*a3d0*/  SHF.L.U32 R20, R20, 0x1f, RZ ;  /* 0x0000001f14147819 */ /* 0x000fc800000006ff */
[----:B------:R-:W2:Y:S02]  /*a3e0*/  SYNCS.PHASECHK.TRANS64.TRYWAIT P3, [UR43+0x384e0], R20 ;  /* 0x0384e014ff0075a7 */ /* 0x000ea4000806016b */
[----:B--2---:R-:W-:Y:S05]  /*a3f0*/  @!P3 BRA `(.L_x_84) ;  /* 0x000000c000d4b947 */ /* 0x004fea0003800000 */
.L_x_363:
        /* <DEDUP_REMOVED lines=18> */
[----:B------:R-:W4:Y:S01]  /*a520*/  @P0 LDSM.16.MT88.4 R4, [R3+0x30800] ;  /* 0x030800000304083b */ /* 0x000f220000004200 */
[----:B------:R-:W-:Y:S05]  /*a530*/  WARPSYNC.ALL ;  /* 0x0000000000007948 */ /* 0x000fea0003800000 */
[----:B------:R-:W-:Y:S01]  /*a540*/  BSSY B0, `(.L_x_85) ;  /* 0x000004d000007945 */ /* 0x000fe20003800000 */
[----:B-1----:R-:W-:-:S02]  /*a550*/  HADD2.F32 R14, -RZ, R8.H1_H1 ;  /* 0x30000008ff0e7230 */ /* 0x002fc40000004100 */
[-C--:B--2---:R-:W-:Y:S01]  /*a560*/  FMUL R13, R13, R2.reuse ;  /* 0x000000020d0d7220 */ /* 0x084fe20000400000 */
[----:B---3--:R-:W-:Y:S01]  /*a570*/  FMUL R15, R12, R2 ;  /* 0x000000020c0f7220 */ /* 0x008fe20000400000 */
[----:B------:R-:W-:-:S03]  /*a580*/  HADD2.F32 R12, -RZ, R8.H0_H0 ;  /* 0x20000008ff0c7230 */ /* 0x000fc60000004100 */
[-C--:B------:R-:W-:Y:S01]  /*a590*/  FFMA R15, R14, R0.reuse, R15 ;  /* 0x000000000e0f7223 */ /* 0x080fe2000000000f */
[----:B------:R-:W-:Y:S02]  /*a5a0*/  HADD2.F32 R14, -RZ, R9.H0_H0 ;  /* 0x20000009ff0e7230 */ /* 0x000fe40000004100 */
[----:B------:R-:W-:Y:S01]  /*a5b0*/  FFMA R12, R12, R0, R13 ;  /* 0x000000000c0c7223 */ /* 0x000fe2000000000d */
[----:B----4-:R-:W-:Y:S01]  /*a5c0*/  FMUL R13, R32, R2 ;  /* 0x00000002200d7220 */ /* 0x010fe20000400000 */
[----:B------:R-:W-:-:S03]  /*a5d0*/  HADD2.F32 R32, -RZ, R7.H1_H1 ;  /* 0x30000007ff207230 */ /* 0x000fc60000004100 */
[----:B------:R-:W-:Y:S01]  /*a5e0*/  F2FP.F16.F32.PACK_AB R12, R15, R12 ;  /* 0x0000000c0f0c723e */ /* 0x000fe200000000ff */
[----:B-----5:R-:W-:Y:S01]  /*a5f0*/  FMUL R15, R16, R2 ;  /* 0x00000002100f7220 */ /* 0x020fe20000400000 */
[----:B------:R-:W-:Y:S02]  /*a600*/  HADD2.F32 R16, -RZ, R9.H1_H1 ;  /* 0x30000009ff107230 */ /* 0x000fe40000004100 */
[----:B------:R-:W-:Y:S01]  /*a610*/  FFMA R13, R14, R0, R13 ;  /* 0x000000000e0d7223 */ /* 0x000fe2000000000d */
[----:B------:R-:W-:Y:S02]  /*a620*/  FMUL R17, R17, R2 ;  /* 0x0000000211117220 */ /* 0x000fe40000400000 */
[----:B------:R-:W-:Y:S01]  /*a630*/  FFMA R14, R16, R0, R15 ;  /* 0x00000000100e7223 */ /* 0x000fe2000000000f */
[-C--:B------:R-:W-:Y:S01]  /*a640*/  FMUL R15, R18, R2.reuse ;  /* 0x00000002120f7220 */ /* 0x080fe20000400000 */
[--C-:B------:R-:W-:Y:S02]  /*a650*/  HADD2.F32 R16, -RZ, R10.reuse.H0_H0 ;  /* 0x2000000aff107230 */ /* 0x100fe40000004100 */
[----:B------:R-:W-:Y:S01]  /*a660*/  HADD2.F32 R18, -RZ, R10.H1_H1 ;  /* 0x3000000aff127230 */ /* 0x000fe20000004100 */
[----:B------:R-:W-:Y:S01]  /*a670*/  F2FP.F16.F32.PACK_AB R13, R14, R13 ;  /* 0x0000000d0e0d723e */ /* 0x000fe200000000ff */
[----:B------:R-:W-:Y:S01]  /*a680*/  FMUL R19, R19, R2 ;  /* 0x0000000213137220 */ /* 0x000fe20000400000 */
[----:B------:R-:W-:-:S02]  /*a690*/  FFMA R15, R16, R0, R15 ;  /* 0x00000000100f7223 */ /* 0x000fc4000000000f */
[----:B------:R-:W-:Y:S01]  /*a6a0*/  FFMA R16, R18, R0, R17 ;  /* 0x0000000012107223 */ /* 0x000fe20000000011 */
[-C--:B------:R-:W-:Y:S01]  /*a6b0*/  FMUL R17, R24, R2.reuse ;  /* 0x0000000218117220 */ /* 0x080fe20000400000 */
[--C-:B------:R-:W-:Y:S02]  /*a6c0*/  HADD2.F32 R18, -RZ, R11.reuse.H0_H0 ;  /* 0x2000000bff127230 */ /* 0x100fe40000004100 */
[----:B------:R-:W-:Y:S02]  /*a6d0*/  HADD2.F32 R24, -RZ, R11.H1_H1 ;  /* 0x3000000bff187230 */ /* 0x000fe40000004100 */
[----:B------:R-:W-:Y:S01]  /*a6e0*/  FMUL R21, R21, R2 ;  /* 0x0000000215157220 */ /* 0x000fe20000400000 */
[----:B------:R-:W-:Y:S01]  /*a6f0*/  F2FP.F16.F32.PACK_AB R14, R16, R15 ;  /* 0x0000000f100e723e */ /* 0x000fe200000000ff */
[-C--:B------:R-:W-:Y:S01]  /*a700*/  FFMA R17, R18, R0.reuse, R17 ;  /* 0x0000000012117223 */ /* 0x080fe20000000011 */
[----:B------:R-:W-:Y:S01]  /*a710*/  FFMA R18, R24, R0, R19 ;  /* 0x0000000018127223 */ /* 0x000fe20000000013 */
[----:B------:R-:W-:Y:S01]  /*a720*/  FMUL R19, R26, R2 ;  /* 0x000000021a137220 */ /* 0x000fe20000400000 */
[----:B------:R-:W-:-:S02]  /*a730*/  HADD2.F32 R24, -RZ, R4.H0_H0 ;  /* 0x20000004ff187230 */ /* 0x000fc40000004100 */
[----:B------:R-:W-:Y:S02]  /*a740*/  HADD2.F32 R26, -RZ, R4.H1_H1 ;  /* 0x30000004ff1a7230 */ /* 0x000fe40000004100 */
[----:B------:R-:W-:Y:S01]  /*a750*/  FMUL R25, R25, R2 ;  /* 0x0000000219197220 */ /* 0x000fe20000400000 */
[----:B------:R-:W-:Y:S01]  /*a760*/  F2FP.F16.F32.PACK_AB R15, R18, R17 ;  /* 0x00000011120f723e */ /* 0x000fe200000000ff */
[-C--:B------:R-:W-:Y:S01]  /*a770*/  FFMA R19, R24, R0.reuse, R19 ;  /* 0x0000000018137223 */ /* 0x080fe20000000013 */
[----:B------:R-:W-:Y:S01]  /*a780*/  FFMA R24, R26, R0, R21 ;  /* 0x000000001a187223 */ /* 0x000fe20000000015 */
[-C--:B------:R-:W-:Y:S01]  /*a790*/  FMUL R21, R28, R2.reuse ;  /* 0x000000021c157220 */ /* 0x080fe20000400000 */
[--C-:B------:R-:W-:Y:S02]  /*a7a0*/  HADD2.F32 R26, -RZ, R5.reuse.H0_H0 ;  /* 0x20000005ff1a7230 */ /* 0x100fe40000004100 */
[----:B------:R-:W-:Y:S01]  /*a7b0*/  FMUL R27, R27, R2 ;  /* 0x000000021b1b7220 */ /* 0x000fe20000400000 */
[----:B------:R-:W-:Y:S01]  /*a7c0*/  HADD2.F32 R28, -RZ, R5.H1_H1 ;  /* 0x30000005ff1c7230 */ /* 0x000fe20000004100 */
[----:B------:R-:W-:Y:S01]  /*a7d0*/  F2FP.F16.F32.PACK_AB R16, R24, R19 ;  /* 0x000000131810723e */ /* 0x000fe200000000ff */
[----:B------:R1:W-:Y:S01]  /*a7e0*/  STSM.16.MT88.4 [R3+0x30000], R12 ;  /* 0x0300000c03007844 */ /* 0x0003e20000004200 */
[----:B------:R-:W-:-:S02]  /*a7f0*/  FFMA R21, R26, R0, R21 ;  /* 0x000000001a157223 */ /* 0x000fc40000000015 */
[----:B------:R-:W-:Y:S01]  /*a800*/  FFMA R26, R28, R0, R25 ;  /* 0x000000001c1a7223 */ /* 0x000fe20000000019 */
[-C--:B------:R-:W-:Y:S01]  /*a810*/  FMUL R25, R30, R2.reuse ;  /* 0x000000021e197220 */ /* 0x080fe20000400000 */
[--C-:B------:R-:W-:Y:S02]  /*a820*/  HADD2.F32 R28, -RZ, R6.reuse.H0_H0 ;  /* 0x20000006ff1c7230 */ /* 0x100fe40000004100 */
[----:B------:R-:W-:Y:S01]  /*a830*/  FMUL R29, R29, R2 ;  /* 0x000000021d1d7220 */ /* 0x000fe20000400000 */
[----:B------:R-:W-:Y:S01]  /*a840*/  HADD2.F32 R30, -RZ, R6.H1_H1 ;  /* 0x30000006ff1e7230 */ /* 0x000fe20000004100 */
[----:B------:R-:W-:Y:S01]  /*a850*/  F2FP.F16.F32.PACK_AB R17, R26, R21 ;  /* 0x000000151a11723e */ /* 0x000fe200000000ff */
[----:B------:R-:W-:-:S03]  /*a860*/  FFMA R25, R28, R0, R25 ;  /* 0x000000001c197223 */ /* 0x000fc60000000019 */
[----:B------:R-:W-:Y:S01]  /*a870*/  FFMA R28, R30, R0, R27 ;  /* 0x000000001e1c7223 */ /* 0x000fe2000000001b */
[----:B------:R-:W-:Y:S02]  /*a880*/  HADD2.F32 R30, -RZ, R7.H0_H0 ;  /* 0x20000007ff1e7230 */ /* 0x000fe40000004100 */
[----:B------:R-:W-:Y:S02]  /*a890*/  FMUL R27, R31, R2 ;  /* 0x000000021f1b7220 */ /* 0x000fe40000400000 */
[----:B------:R-:W-:Y:S02]  /*a8a0*/  F2FP.F16.F32.PACK_AB R18, R28, R25 ;  /* 0x000000191c12723e */ /* 0x000fe400000000ff */
[-C--:B------:R-:W-:Y:S01]  /*a8b0*/  FFMA R27, R30, R0.reuse, R27 ;  /* 0x000000001e1b7223 */ /* 0x080fe2000000001b */
[----:B------:R-:W-:-:S05]  /*a8c0*/  FFMA R30, R32, R0, R29 ;  /* 0x00000000201e7223 */ /* 0x000fca000000001d */
        /* <DEDUP_REMOVED lines=20> */
.L_x_86:
[----:B------:R-:W-:Y:S05]  /*aa10*/  BSYNC B0 ;  /* 0x0000000000007941 */ /* 0x000fea0003800000 */
.L_x_85:
[----:B------:R-:W-:Y:S06]  /*aa20*/  BAR.SYNC.DEFER_BLOCKING 0x1, 0x100 ;  /* 0x0044000000007b1d */ /* 0x000fec0000010000 */
[----:B------:R-:W-:Y:S05]  /*aa30*/  @!P1 BRA `(.L_x_87) ;  /* 0x0000000000049947 */ /* 0x000fea0003800000 */
[----:B------:R-:W-:Y:S01]  /*aa40*/  BPT.TRAP 0x1 ;  /* 0x000000040000795c */ /* 0x000fe20000300000 */
.L_x_87:
        /* <DEDUP_REMOVED lines=9> */
.L_x_88:
[----:B------:R-:W2:Y:S02]  /*aae0*/  SYNCS.PHASECHK.TRANS64.TRYWAIT P3, [UR43+0x384e8], R20 ;  /* 0x0384e814ff0075a7 */ /* 0x000ea4000806016b */
[----:B--2---:R-:W-:Y:S05]  /*aaf0*/  @!P3 BRA `(.L_x_89) ;  /* 0x000000bc002cb947 */ /* 0x004fea0003800000 */
.L_x_364:
[----:B------:R-:W-:Y:S05]  /*ab00*/  @P0 WARPSYNC.ALL ;  /* 0x0000000000000948 */ /* 0x000fea0003800000 */
[----:B------:R-:W2:Y:S01]  /*ab10*/  @P0 LDSM.16.MT88.4 R8, [R3+0x32000] ;  /* 0x032000000308083b */ /* 0x000ea20000004200 */
[-C--:B-1----:R-:W-:Y:S01]  /*ab20*/  FMUL R13, R56, R2.reuse ;  /* 0x00000002380d7220 */ /* 0x082fe20000400000 */
[-C--:B------:R-:W-:Y:S01]  /*ab30*/  FMUL R57, R57, R2.reuse ;  /* 0x0000000239397220 */ /* 0x080fe20000400000 */
[-C--:B------:R-:W-:Y:S01]  /*ab40*/  FMUL R15, R58, R2.reuse ;  /* 0x000000023a0f7220 */ /* 0x080fe20000400000 */
[----:B------:R-:W1:Y:S01]  /*ab50*/  @P0 LDSM.16.MT88.4 R4, [R3+0x32800] ;  /* 0x032800000304083b */ /* 0x000e620000004200 */
[-C--:B------:R-:W-:Y:S01]  /*ab60*/  FMUL R59, R59, R2.reuse ;  /* 0x000000023b3b7220 */ /* 0x080fe20000400000 */
        /* <DEDUP_REMOVED lines=12> */
[----:B------:R-:W-:Y:S05]  /*ac30*/  WARPSYNC.ALL ;  /* 0x0000000000007948 */ /* 0x000fea0003800000 */
[----:B------:R-:W-:Y:S01]  /*ac40*/  BSSY B0, `(.L_x_90) ;  /* 0x000003d000007945 */ /* 0x000fe20003800000 */
[----:B--2---:R-:W-:-:S02]  /*ac50*/  HADD2.F32 R12, -RZ, R8.H0_H0 ;  /* 0x20000008ff0c7230 */ /* 0x004fc40000004100 */
[----:B------:R-:W-:Y:S02]  /*ac60*/  HADD2.F32 R14, -RZ, R8.H1_H1 ;  /* 0x30000008ff0e7230 */ /* 0x000fe40000004100 */
[--C-:B------:R-:W-:Y:S02]  /*ac70*/  HADD2.F32 R16, -RZ, R9.reuse.H0_H0 ;  /* 0x20000009ff107230 */ /* 0x100fe40000004100 */
[-C--:B------:R-:W-:Y:S01]  /*ac80*/  FFMA R12, R12, R0.reuse, R13 ;  /* 0x000000000c0c7223 */ /* 0x080fe2000000000d */
[----:B------:R-:W-:Y:S02]  /*ac90*/  HADD2.F32 R18, -RZ, R9.H1_H1 ;  /* 0x30000009ff127230 */ /* 0x000fe40000004100 */
[-C--:B------:R-:W-:Y:S01]  /*aca0*/  FFMA R13, R14, R0.reuse, R57 ;  /* 0x000000000e0d7223 */ /* 0x080fe20000000039 */
[----:B------:R-:W-:Y:S02]  /*acb0*/  HADD2.F32 R24, -RZ, R11.H0_H0 ;  /* 0x2000000bff187230 */ /* 0x000fe40000004100 */
[----:B------:R-:W-:Y:S01]  /*acc0*/  FFMA R14, R16, R0, R15 ;  /* 0x00000000100e7223 */ /* 0x000fe2000000000f */
[----:B------:R-:W-:-:S02]  /*acd0*/  HADD2.F32 R16, -RZ, R10.H0_H0 ;  /* 0x2000000aff107230 */ /* 0x000fc40000004100 */
[-C--:B------:R-:W-:Y:S01]  /*ace0*/  FFMA R15, R18, R0.reuse, R59 ;  /* 0x00000000120f7223 */ /* 0x080fe2000000003b */
[----:B------:R-:W-:Y:S02]  /*acf0*/  HADD2.F32 R18, -RZ, R10.H1_H1 ;  /* 0x3000000aff127230 */ /* 0x000fe40000004100 */
[-C--:B------:R-:W-:Y:S01]  /*ad00*/  FFMA R19, R24, R0.reuse, R19 ;  /* 0x0000000018137223 */ /* 0x080fe20000000013 */
[----:B------:R-:W-:Y:S02]  /*ad10*/  HADD2.F32 R26, -RZ, R11.H1_H1 ;  /* 0x3000000bff1a7230 */ /* 0x000fe40000004100 */
[-C--:B------:R-:W-:Y:S01]  /*ad20*/  FFMA R17, R16, R0.reuse, R17 ;  /* 0x0000000010117223 */ /* 0x080fe20000000011 */
[----:B-1----:R-:W-:Y:S02]  /*ad30*/  HADD2.F32 R24, -RZ, R4.H0_H0 ;  /* 0x20000004ff187230 */ /* 0x002fe40000004100 */
[----:B------:R-:W-:Y:S01]  /*ad40*/  FFMA R16, R18, R0, R61 ;  /* 0x0000000012107223 */ /* 0x000fe2000000003d */
[----:B------:R-:W-:-:S02]  /*ad50*/  HADD2.F32 R28, -RZ, R5.H0_H0 ;  /* 0x20000005ff1c7230 */ /* 0x000fc40000004100 */
[-C--:B------:R-:W-:Y:S01]  /*ad60*/  FFMA R18, R26, R0.reuse, R63 ;  /* 0x000000001a127223 */ /* 0x080fe2000000003f */
[----:B------:R-:W-:Y:S02]  /*ad70*/  HADD2.F32 R26, -RZ, R4.H1_H1 ;  /* 0x30000004ff1a7230 */ /* 0x000fe40000004100 */
        /* <DEDUP_REMOVED lines=10> */
[----:B------:R-:W-:Y:S01]  /*ae20*/  FFMA R29, R32, R0, R29 ;  /* 0x00000000201d7223 */ /* 0x000fe2000000001d */
[----:B------:R-:W-:Y:S01]  /*ae30*/  F2FP.F16.F32.PACK_AB R12, R13, R12 ;  /* 0x0000000c0d0c723e */ /* 0x000fe200000000ff */
[----:B------:R-:W-:Y:S01]  /*ae40*/  FFMA R28, R30, R0, R69 ;  /* 0x000000001e1c7223 */ /* 0x000fe20000000045 */
[----:B------:R-:W-:Y:S01]  /*ae50*/  F2FP.F16.F32.PACK_AB R13, R15, R14 ;  /* 0x0000000e0f0d723e */ /* 0x000fe200000000ff */
[----:B------:R-:W-:Y:S01]  /*ae60*/  FFMA R30, R34, R0, R71 ;  /* 0x00000000221e7223 */ /* 0x000fe20000000047 */
[----:B------:R-:W-:-:S02]  /*ae70*/  F2FP.F16.F32.PACK_AB R14, R16, R17 ;  /* 0x00000011100e723e */ /* 0x000fc400000000ff */
[----:B------:R-:W-:Y:S02]  /*ae80*/  F2FP.F16.F32.PACK_AB R15, R18, R19 ;  /* 0x00000013120f723e */ /* 0x000fe400000000ff */
[----:B------:R-:W-:Y:S02]  /*ae90*/  F2FP.F16.F32.PACK_AB R16, R24, R21 ;  /* 0x000000151810723e */ /* 0x000fe400000000ff */
[----:B------:R-:W-:Y:S01]  /*aea0*/  F2FP.F16.F32.PACK_AB R17, R26, R25 ;  /* 0x000000191a11723e */ /* 0x000fe200000000ff */
[----:B------:R1:W-:Y:S01]  /*aeb0*/  STSM.16.MT88.4 [R3+0x32000], R12 ;  /* 0x0320000c03007844 */ /* 0x0003e20000004200 */
        /* <DEDUP_REMOVED lines=21> */
.L_x_91:
[----:B------:R-:W-:Y:S05]  /*b010*/  BSYNC B0 ;  /* 0x0000000000007941 */ /* 0x000fea0003800000 */
.L_x_90:
[----:B------:R-:W-:Y:S06]  /*b020*/  BAR.SYNC.DEFER_BLOCKING 0x1, 0x100 ;  /* 0x0044000000007b1d */ /* 0x000fec0000010000 */
[----:B------:R-:W-:Y:S05]  /*b030*/  @!P1 BRA `(.L_x_92) ;  /* 0x0000000000049947 */ /* 0x000fea0003800000 */
[----:B------:R-:W-:Y:S01]  /*b040*/  BPT.TRAP 0x1 ;  /* 0x000000040000795c */ /* 0x000fe20000300000 */
.L_x_92:
        /* <DEDUP_REMOVED lines=9> */
.L_x_93:
[----:B------:R-:W2:Y:S02]  /*b0e0*/  SYNCS.PHASECHK.TRANS64.TRYWAIT P3, [UR43+0x384f0], R20 ;  /* 0x0384f014ff0075a7 */ /* 0x000ea4000806016b */
[----:B--2---:R-:W-:Y:S05]  /*b0f0*/  @!P3 BRA `(.L_x_94) ;  /* 0x000000b400c4b947 */ /* 0x004fea0003800000 */
.L_x_365:
        /* <DEDUP_REMOVED lines=21> */
[----:B-1----:R-:W-:-:S02]  /*b250*/  HADD2.F32 R16, -RZ, R9.H0_H0 ;  /* 0x20000009ff107230 */ /* 0x002fc40000004100 */
[----:B------:R-:W-:Y:S02]  /*b260*/  HADD2.F32 R18, -RZ, R9.H1_H1 ;  /* 0x30000009ff127230 */ /* 0x000fe40000004100 */
[-C--:B--2---:R-:W-:Y:S01]  /*b270*/  FMUL R13, R13, R2.reuse ;  /* 0x000000020d0d7220 */ /* 0x084fe20000400000 */
[-C--:B---3--:R-:W-:Y:S01]  /*b280*/  FMUL R15, R14, R2.reuse ;  /* 0x000000020e0f7220 */ /* 0x088fe20000400000 */
[--C-:B------:R-:W-:Y:S02]  /*b290*/  HADD2.F32 R14, -RZ, R8.reuse.H1_H1 ;  /* 0x30000008ff0e7230 */ /* 0x100fe40000004100 */
[----:B----4-:R-:W-:Y:S01]  /*b2a0*/  FMUL R17, R12, R2 ;  /* 0x000000020c117220 */ /* 0x010fe20000400000 */
[----:B------:R-:W-:Y:S02]  /*b2b0*/  HADD2.F32 R12, -RZ, R8.H0_H0 ;  /* 0x20000008ff0c7230 */ /* 0x000fe40000004100 */
[----:B------:R-:W-:Y:S01]  /*b2c0*/  FFMA R15, R14, R0, R15 ;  /* 0x000000000e0f7223 */ /* 0x000fe2000000000f */
[----:B-----5:R-:W-:-:S02]  /*b2d0*/  FMUL R19, R19, R2 ;  /* 0x0000000213137220 */ /* 0x020fc40000400000 */
[-C--:B------:R-:W-:Y:S01]  /*b2e0*/  FFMA R12, R12, R0.reuse, R13 ;  /* 0x000000000c0c7223 */ /* 0x080fe2000000000d */
[-C--:B------:R-:W-:Y:S01]  /*b2f0*/  FFMA R13, R16, R0.reuse, R17 ;  /* 0x00000000100d7223 */ /* 0x080fe20000000011 */
[----:B------:R-:W-:Y:S01]  /*b300*/  FFMA R14, R18, R0, R19 ;  /* 0x00000000120e7223 */ /* 0x000fe20000000013 */
[--C-:B------:R-:W-:Y:S02]  /*b310*/  HADD2.F32 R16, -RZ, R10.reuse.H0_H0 ;  /* 0x2000000aff107230 */ /* 0x100fe40000004100 */
[-C--:B------:R-:W-:Y:S01]  /*b320*/  FMUL R17, R26, R2.reuse ;  /* 0x000000021a117220 */ /* 0x080fe20000400000 */
[----:B------:R-:W-:Y:S02]  /*b330*/  HADD2.F32 R18, -RZ, R10.H1_H1 ;  /* 0x3000000aff127230 */ /* 0x000fe40000004100 */
[----:B------:R-:W-:Y:S01]  /*b340*/  FMUL R19, R24, R2 ;  /* 0x0000000218137220 */ /* 0x000fe20000400000 */
[--C-:B------:R-:W-:Y:S02]  /*b350*/  HADD2.F32 R24, -RZ, R11.reuse.H0_H0 ;  /* 0x2000000bff187230 */ /* 0x100fe40000004100 */
[----:B------:R-:W-:Y:S01]  /*b360*/  FFMA R17, R16, R0, R17 ;  /* 0x0000000010117223 */ /* 0x000fe20000000011 */
[----:B------:R-:W-:-:S02]  /*b370*/  HADD2.F32 R26, -RZ, R11.H1_H1 ;  /* 0x3000000bff1a7230 */ /* 0x000fc40000004100 */
[----:B------:R-:W-:Y:S01]  /*b380*/  FMUL R21, R21, R2 ;  /* 0x0000000215157220 */ /* 0x000fe20000400000 */
[----:B------:R-:W-:Y:S01]  /*b390*/  FFMA R16, R18, R0, R19 ;  /* 0x0000000012107223 */ /* 0x000fe20000000013 */
[----:B------:R-:W-:Y:S01]  /*b3a0*/  F2FP.F16.F32.PACK_AB R13, R14, R13 ;  /* 0x0000000d0e0d723e */ /* 0x000fe200000000ff */
[----:B------:R-:W-:Y:S01]  /*b3b0*/  FMUL R25, R25, R2 ;  /* 0x0000000219197220 */ /* 0x000fe20000400000 */
[----:B------:R-:W-:Y:S01]  /*b3c0*/  FFMA R21, R24, R0, R21 ;  /* 0x0000000018157223 */ /* 0x000fe20000000015 */
[--C-:B------:R-:W-:Y:S01]  /*b3d0*/  HADD2.F32 R24, -RZ, R4.reuse.H0_H0 ;  /* 0x20000004ff187230 */ /* 0x100fe20000004100 */
[----:B------:R-:W-:Y:S01]  /*b3e0*/  F2FP.F16.F32.PACK_AB R12, R15, R12 ;  /* 0x0000000c0f0c723e */ /* 0x000fe200000000ff */
[----:B------:R-:W-:Y:S01]  /*b3f0*/  FFMA R18, R26, R0, R25 ;  /* 0x000000001a127223 */ /* 0x000fe20000000019 */
[-C--:B------:R-:W-:Y:S01]  /*b400*/  FMUL R19, R30, R2.reuse ;  /* 0x000000021e137220 */ /* 0x080fe20000400000 */
[----:B------:R-:W-:Y:S01]  /*b410*/  HADD2.F32 R26, -RZ, R4.H1_H1 ;  /* 0x30000004ff1a7230 */ /* 0x000fe20000004100 */
[----:B------:R-:W-:Y:S01]  /*b420*/  F2FP.F16.F32.PACK_AB R14, R16, R17 ;  /* 0x00000011100e723e */ /* 0x000fe200000000ff */
[----:B------:R-:W-:Y:S01]  /*b430*/  FMUL R25, R28, R2 ;  /* 0x000000021c197220 */ /* 0x000fe20000400000 */
[----:B------:R-:W-:-:S02]  /*b440*/  HADD2.F32 R28, -RZ, R5.H0_H0 ;  /* 0x20000005ff1c7230 */ /* 0x000fc40000004100 */
[----:B------:R-:W-:Y:S01]  /*b450*/  FFMA R19, R24, R0, R19 ;  /* 0x0000000018137223 */ /* 0x000fe20000000013 */
[----:B------:R-:W-:Y:S02]  /*b460*/  HADD2.F32 R30, -RZ, R5.H1_H1 ;  /* 0x30000005ff1e7230 */ /* 0x000fe40000004100 */
[----:B------:R-:W-:Y:S01]  /*b470*/  FMUL R27, R27, R2 ;  /* 0x000000021b1b7220 */ /* 0x000fe20000400000 */
[----:B------:R-:W-:Y:S01]  /*b480*/  FFMA R24, R26, R0, R25 ;  /* 0x000000001a187223 */ /* 0x000fe20000000019 */
[----:B------:R-:W-:Y:S01]  /*b490*/  F2FP.F16.F32.PACK_AB R15, R18, R21 ;  /* 0x00000015120f723e */ /* 0x000fe200000000ff */
[----:B------:R-:W-:Y:S01]  /*b4a0*/  FMUL R29, R29, R2 ;  /* 0x000000021d1d7220 */ /* 0x000fe20000400000 */
[-C--:B------:R-:W-:Y:S01]  /*b4b0*/  FFMA R27, R28, R0.reuse, R27 ;  /* 0x000000001c1b7223 */ /* 0x080fe2000000001b */
[--C-:B------:R-:W-:Y:S01]  /*b4c0*/  HADD2.F32 R28, -RZ, R6.reuse.H0_H0 ;  /* 0x20000006ff1c7230 */ /* 0x100fe20000004100 */
[----:B------:R-:W-:Y:S01]  /*b4d0*/  F2FP.F16.F32.PACK_AB R16, R24, R19 ;  /* 0x000000131810723e */ /* 0x000fe200000000ff */
[----:B------:R-:W-:Y:S01]  /*b4e0*/  FFMA R26, R30, R0, R29 ;  /* 0x000000001e1a7223 */ /* 0x000fe2000000001d */
[-C--:B------:R-:W-:Y:S01]  /*b4f0*/  FMUL R25, R34, R2.reuse ;  /* 0x0000000222197220 */ /* 0x080fe20000400000 */
[----:B------:R-:W-:Y:S01]  /*b500*/  HADD2.F32 R30, -RZ, R6.H1_H1 ;  /* 0x30000006ff1e7230 */ /* 0x000fe20000004100 */
[----:B------:R1:W-:Y:S01]  /*b510*/  STSM.16.MT88.4 [R3+0x34000], R12 ;  /* 0x0340000c03007844 */ /* 0x0003e20000004200 */
        /* <DEDUP_REMOVED lines=8> */
[-C--:B------:R-:W-:Y:S02]  /*b5a0*/  FFMA R31, R32, R0.reuse, R31 ;  /* 0x00000000201f7223 */ /* 0x080fe4000000001f */
[----:B------:R-:W-:Y:S01]  /*b5b0*/  F2FP.F16.F32.PACK_AB R18, R28, R25 ;  /* 0x000000191c12723e */ /* 0x000fe200000000ff */
        /* <DEDUP_REMOVED lines=21> */
.L_x_96:
[----:B------:R-:W-:Y:S05]  /*b710*/  BSYNC B0 ;  /* 0x0000000000007941 */ /* 0x000fea0003800000 */
.L_x_95:
[----:B------:R-:W-:Y:S06]  /*b720*/  BAR.SYNC.DEFER_BLOCKING 0x1, 0x100 ;  /* 0x0044000000007b1d */ /* 0x000fec0000010000 */
[----:B------:R-:W-:Y:S05]  /*b730*/  @!P1 BRA `(.L_x_97) ;  /* 0x0000000000049947 */ /* 0x000fea0003800000 */
[----:B------:R-:W-:Y:S01]  /*b740*/  BPT.TRAP 0x1 ;  /* 0x000000040000795c */ /* 0x000fe20000300000 */
.L_x_97:
        /* <DEDUP_REMOVED lines=9> */
.L_x_98:
[----:B------:R-:W2:Y:S02]  /*b7e0*/  SYNCS.PHASECHK.TRANS64.TRYWAIT P3, [UR43+0x384f8], R20 ;  /* 0x0384f814ff0075a7 */ /* 0x000ea4000806016b */
[----:B--2---:R-:W-:Y:S05]  /*b7f0*/  @!P3 BRA `(.L_x_99) ;  /* 0x000000b0001cb947 */ /* 0x004fea0003800000 */
.L_x_366:
        /* <DEDUP_REMOVED lines=29> */
[----:B------:R-:W-:Y:S01]  /*b9d0*/  FFMA R14, R18, R0, R75 ;  /* 0x00000000120e7223 */ /* 0x000fe2000000004b */
[----:B------:R-:W-:Y:S01]  /*b9e0*/  FMUL R15, R76, R2 ;  /* 0x000000024c0f7220 */ /* 0x000fe20000400000 */
        /* <DEDUP_REMOVED lines=20> */
[----:B------:R-:W-:Y:S01]  /*bb30*/  F2FP.F16.F32.PACK_AB R13, R14, R13 ;  /* 0x0000000d0e0d723e */ /* 0x000fe200000000ff */
[-C--:B------:R-:W-:Y:S01]  /*bb40*/  FFMA R28, R30, R0.reuse, R85 ;  /* 0x000000001e1c7223 */ /* 0x080fe20000000055 */
        /* <DEDUP_REMOVED lines=28> */
.L_x_101:
[----:B------:R-:W-:Y:S05]  /*bd10*/  BSYNC B0 ;  /* 0x0000000000007941 */ /* 0x000fea0003800000 */
.L_x_100:
[----:B------:R-:W-:Y:S06]  /*bd20*/  BAR.SYNC.DEFER_BLOCKING 0x1, 0x100 ;  /* 0x0044000000007b1d */ /* 0x000fec0000010000 */
[----:B------:R-:W-:Y:S05]  /*bd30*/  @!P1 BRA `(.L_x_102) ;  /* 0x0000000000049947 */ /* 0x000fea0003800000 */
[----:B------:R-:W-:Y:S01]  /*bd40*/  BPT.TRAP 0x1 ;  /* 0x000000040000795c */ /* 0x000fe20000300000 */
.L_x_102:
        /* <DEDUP_REMOVED lines=9> */
.L_x_103:
[----:B------:R-:W2:Y:S02]  /*bde0*/  SYNCS.PHASECHK.TRANS64.TRYWAIT P3, [UR43+0x384e0], R159 ;  /* 0x0384e09fff0075a7 */ /* 0x000ea4000806016b */
[----:B--2---:R-:W-:Y:S05]  /*bdf0*/  @!P3 BRA `(.L_x_104) ;  /* 0x000000a800b4b947 */ /* 0x004fea0003800000 */
.L_x_367:
        /* <DEDUP_REMOVED lines=97> */
.L_x_106:
[----:B------:R-:W-:Y:S05]  /*c410*/  BSYNC B0 ;  /* 0x0000000000007941 */ /* 0x000fea0003800000 */
.L_x_105:
[----:B------:R-:W-:Y:S06]  /*c420*/  BAR.SYNC.DEFER_BLOCKING 0x1, 0x100 ;  /* 0x0044000000007b1d */ /* 0x000fec0000010000 */
[----:B------:R-:W-:Y:S05]  /*c430*/  @!P1 BRA `(.L_x_107) ;  /* 0x0000000000049947 */ /* 0x000fea0003800000 */
[----:B------:R-:W-:Y:S01]  /*c440*/  BPT.TRAP 0x1 ;  /* 0x000000040000795c */ /* 0x000fe20000300000 */
.L_x_107:
        /* <DEDUP_REMOVED lines=9> */
.L_x_108:
[----:B------:R-:W2:Y:S02]  /*c4e0*/  SYNCS.PHASECHK.TRANS64.TRYWAIT P3, [UR43+0x384e8], R159 ;  /* 0x0384e89fff0075a7 */ /* 0x000ea4000806016b */
[----:B--2---:R-:W-:Y:S05]  /*c4f0*/  @!P3 BRA `(.L_x_109) ;  /* 0x000000a4000cb947 */ /* 0x004fea0003800000 */
.L_x_368:
        /* <DEDUP_REMOVED lines=58> */
[----:B------:R-:W-:Y:S02]  /*c8a0*/  F2FP.F16.F32.PACK_AB R26, R28, R27 ;  /* 0x0000001b1c1a723e */ /* 0x000fe400000000ff */
[----:B------:R-:W-:Y:S01]  /*c8b0*/  F2FP.F16.F32.PACK_AB R24, R24, R21 ;  /* 0x000000151818723e */ /* 0x000fe200000000ff */
[----:B------:R1:W-:Y:S01]  /*c8c0*/  STSM.16.MT88.4 [R3+0x32000], R12 ;  /* 0x0320000c03007844 */ /* 0x0003e20000004200 */
        /* <DEDUP_REMOVED lines=20> */
.L_x_111:
[----:B------:R-:W-:Y:S05]  /*ca10*/  BSYNC B0 ;  /* 0x0000000000007941 */ /* 0x000fea0003800000 */
.L_x_110:
[----:B------:R-:W-:Y:S06]  /*ca20*/  BAR.SYNC.DEFER_BLOCKING 0x1, 0x100 ;  /* 0x0044000000007b1d */ /* 0x000fec0000010000 */
[----:B------:R-:W-:Y:S05]  /*ca30*/  @!P1 BRA `(.L_x_112) ;  /* 0x0000000000049947 */ /* 0x000fea0003800000 */
[----:B------:R-:W-:Y:S01]  /*ca40*/  BPT.TRAP 0x1 ;  /* 0x000000040000795c */ /* 0x000fe20000300000 */
.L_x_112:
        /* <DEDUP_REMOVED lines=9> */
.L_x_113:
[----:B------:R-:W2:Y:S02]  /*cae0*/  SYNCS.PHASECHK.TRANS64.TRYWAIT P3, [UR43+0x384f0], R159 ;  /* 0x0384f09fff0075a7 */ /* 0x000ea4000806016b */
[----:B--2---:R-:W-:Y:S05]  /*caf0*/  @!P3 BRA `(.L_x_114) ;  /* 0x0000009c00a4b947 */ /* 0x004fea0003800000 */
.L_x_369:
        /* <DEDUP_REMOVED lines=26> */
[-C--:B----4-:R-:W-:Y:S01]  /*cca0*/  FMUL R17, R12, R2.reuse ;  /* 0x000000020c117220 */ /* 0x090fe20000400000 */
[----:B------:R-:W-:Y:S02]  /*ccb0*/  HADD2.F32 R12, -RZ, R8.H0_H0 ;  /* 0x20000008ff0c7230 */ /* 0x000fe40000004100 */
[----:B-----5:R-:W-:Y:S01]  /*ccc0*/  FMUL R19, R19, R2 ;  /* 0x0000000213137220 */ /* 0x020fe20000400000 */
[----:B------:R-:W-:-:S02]  /*ccd0*/  FFMA R17, R16, R0, R17 ;  /* 0x0000000010117223 */ /* 0x000fc40000000011 */
        /* <DEDUP_REMOVED lines=67> */
.L_x_116:
[----:B------:R-:W-:Y:S05]  /*d110*/  BSYNC B0 ;  /* 0x0000000000007941 */ /* 0x000fea0003800000 */
.L_x_115:
[----:B------:R-:W-:Y:S06]  /*d120*/  BAR.SYNC.DEFER_BLOCKING 0x1, 0x100 ;  /* 0x0044000000007b1d */ /* 0x000fec0000010000 */
[----:B------:R-:W-:Y:S05]  /*d130*/  @!P1 BRA `(.L_x_117) ;  /* 0x0000000000049947 */ /* 0x000fea0003800000 */
[----:B------:R-:W-:Y:S01]  /*d140*/  BPT.TRAP 0x1 ;  /* 0x000000040000795c */ /* 0x000fe20000300000 */
.L_x_117:
        /* <DEDUP_REMOVED lines=9> */
.L_x_118:
[----:B------:R-:W2:Y:S02]  /*d1e0*/  SYNCS.PHASECHK.TRANS64.TRYWAIT P3, [UR43+0x384f8], R159 ;  /* 0x0384f89fff0075a7 */ /* 0x000ea4000806016b */
[----:B--2---:R-:W-:Y:S05]  /*d1f0*/  @!P3 BRA `(.L_x_119) ;  /* 0x0000009400fcb947 */ /* 0x004fea0003800000 */
.L_x_370:
        /* <DEDUP_REMOVED lines=81> */
.L_x_121:
[----:B------:R-:W-:Y:S05]  /*d710*/  BSYNC B0 ;  /* 0x0000000000007941 */ /* 0x000fea0003800000 */
.L_x_120:
[----:B------:R-:W-:Y:S06]  /*d720*/  BAR.SYNC.DEFER_BLOCKING 0x1, 0x100 ;  /* 0x0044000000007b1d */ /* 0x000fec0000010000 */
[----:B------:R-:W-:Y:S05]  /*d730*/  @!P1 BRA `(.L_x_122) ;  /* 0x0000000000049947 */ /* 0x000fea0003800000 */
[----:B------:R-:W-:Y:S01]  /*d740*/  BPT.TRAP 0x1 ;  /* 0x000000040000795c */ /* 0x000fe20000300000 */
.L_x_122:
        /* <DEDUP_REMOVED lines=9> */
.L_x_123:
[----:B------:R-:W2:Y:S02]  /*d7e0*/  SYNCS.PHASECHK.TRANS64.TRYWAIT P3, [UR43+0x384e0], R20 ;  /* 0x0384e014ff0075a7 */ /* 0x000ea4000806016b */
[----:B--2---:R-:W-:Y:S05]  /*d7f0*/  @!P3 BRA `(.L_x_124) ;  /* 0x000000900094b947 */ /* 0x004fea0003800000 */
.L_x_371:
        /* <DEDUP_REMOVED lines=97> */
.L_x_126:
[----:B------:R-:W-:Y:S05]  /*de10*/  BSYNC B0 ;  /* 0x0000000000007941 */ /* 0x000fea0003800000 */
.L_x_125:
[----:B------:R-:W-:Y:S06]  /*de20*/  BAR.SYNC.DEFER_BLOCKING 0x1, 0x100 ;  /* 0x0044000000007b1d */ /* 0x000fec0000010000 */
[----:B------:R-:W-:Y:S05]  /*de30*/  @!P1 BRA `(.L_x_127) ;  /* 0x0000000000049947 */ /* 0x000fea0003800000 */
[----:B------:R-:W-:Y:S01]  /*de40*/  BPT.TRAP 0x1 ;  /* 0x000000040000795c */ /* 0x000fe20000300000 */
.L_x_127:
        /* <DEDUP_REMOVED lines=9> */
.L_x_128:
[----:B------:R-:W2:Y:S02]  /*dee0*/  SYNCS.PHASECHK.TRANS64.TRYWAIT P3, [UR43+0x384e8], R20 ;  /* 0x0384e814ff0075a7 */ /* 0x000ea4000806016b */
[----:B--2---:R-:W-:Y:S05]  /*def0*/  @!P3 BRA `(.L_x_129) ;  /* 0x0000008800ecb947 */ /* 0x004fea0003800000 */
.L_x_372:
        /* <DEDUP_REMOVED lines=81> */
.L_x_131:
[----:B------:R-:W-:Y:S05]  /*e410*/  BSYNC B0 ;  /* 0x0000000000007941 */ /* 0x000fea0003800000 */
.L_x_130:
[----:B------:R-:W-:Y:S06]  /*e420*/  BAR.SYNC.DEFER_BLOCKING 0x1, 0x100 ;  /* 0x0044000000007b1d */ /* 0x000fec0000010000 */
[----:B------:R-:W-:Y:S05]  /*e430*/  @!P1 BRA `(.L_x_132) ;  /* 0x0000000000049947 */ /* 0x000fea0003800000 */
[----:B------:R-:W-:Y:S01]  /*e440*/  BPT.TRAP 0x1 ;  /* 0x000000040000795c */ /* 0x000fe20000300000 */
.L_x_132:
        /* <DEDUP_REMOVED lines=9> */
.L_x_133:
[----:B------:R-:W2:Y:S02]  /*e4e0*/  SYNCS.PHASECHK.TRANS64.TRYWAIT P3, [UR43+0x384f0], R20 ;  /* 0x0384f014ff0075a7 */ /* 0x000ea4000806016b */
[----:B--2---:R-:W-:Y:S05]  /*e4f0*/  @!P3 BRA `(.L_x_134) ;  /* 0x000000840084b947 */ /* 0x004fea0003800000 */
.L_x_373:
        /* <DEDUP_REMOVED lines=17> */
[----:B------:R-:W-:Y:S04]  /*e610*/  @P0 LDSM.16.MT88.4 R8, [R3+0x34000] ;  /* 0x034000000308083b */ /* 0x000fe80000004200 */
[----:B------:R-:W1:Y:S01]  /*e620*/  @P0 LDSM.16.MT88.4 R4, [R3+0x34800] ;  /* 0x034800000304083b */ /* 0x000e620000004200 */
[----:B------:R-:W-:Y:S05]  /*e630*/  WARPSYNC.ALL ;  /* 0x0000000000007948 */ /* 0x000fea0003800000 */
[----:B------:R-:W-:Y:S01]  /*e640*/  BSSY B0, `(.L_x_135) ;  /* 0x000004d000007945 */ /* 0x000fe20003800000 */
[----:B-1----:R-:W-:-:S02]  /*e650*/  HADD2.F32 R32, -RZ, R7.H0_H0 ;  /* 0x20000007ff207230 */ /* 0x002fc40000004100 */
[----:B------:R-:W-:Y:S02]  /*e660*/  HADD2.F32 R34, -RZ, R7.H1_H1 ;  /* 0x30000007ff227230 */ /* 0x000fe40000004100 */
[-C--:B--2---:R-:W-:Y:S01]  /*e670*/  FMUL R13, R13, R2.reuse ;  /* 0x000000020d0d7220 */ /* 0x084fe20000400000 */
[-C--:B---3--:R-:W-:Y:S01]  /*e680*/  FMUL R15, R15, R2.reuse ;  /* 0x000000020f0f7220 */ /* 0x088fe20000400000 */
[-C--:B----4-:R-:W-:Y:S01]  /*e690*/  FMUL R17, R17, R2.reuse ;  /* 0x0000000211117220 */ /* 0x090fe20000400000 */
[-C--:B-----5:R-:W-:Y:S01]  /*e6a0*/  FMUL R19, R19, R2.reuse ;  /* 0x0000000213137220 */ /* 0x0a0fe20000400000 */
[-C--:B------:R-:W-:Y:S01]  /*e6b0*/  FMUL R21, R21, R2.reuse ;  /* 0x0000000215157220 */ /* 0x080fe20000400000 */
[-C--:B------:R-:W-:Y:S01]  /*e6c0*/  FMUL R25, R25, R2.reuse ;  /* 0x0000000219197220 */ /* 0x080fe20000400000 */
[-C--:B------:R-:W-:Y:S01]  /*e6d0*/  FMUL R27, R27, R2.reuse ;  /* 0x000000021b1b7220 */ /* 0x080fe20000400000 */
[-C--:B------:R-:W-:Y:S01]  /*e6e0*/  FMUL R29, R29, R2.reuse ;  /* 0x000000021d1d7220 */ /* 0x080fe20000400000 */
[----:B------:R-:W-:Y:S01]  /*e6f0*/  FMUL R31, R30, R2 ;  /* 0x000000021e1f7220 */ /* 0x000fe20000400000 */
[----:B------:R-:W-:-:S02]  /*e700*/  HADD2.F32 R30, -RZ, R5.H0_H0 ;  /* 0x20000005ff1e7230 */ /* 0x000fc40000004100 */
[-C--:B------:R-:W-:Y:S01]  /*e710*/  FMUL R33, R28, R2.reuse ;  /* 0x000000021c217220 */ /* 0x080fe20000400000 */
[--C-:B------:R-:W-:Y:S02]  /*e720*/  HADD2.F32 R28, -RZ, R4.reuse.H1_H1 ;  /* 0x30000004ff1c7230 */ /* 0x100fe40000004100 */
[-C--:B------:R-:W-:Y:S01]  /*e730*/  FMUL R35, R26, R2.reuse ;  /* 0x000000021a237220 */ /* 0x080fe20000400000 */
[----:B------:R-:W-:Y:S02]  /*e740*/  HADD2.F32 R26, -RZ, R4.H0_H0 ;  /* 0x20000004ff1a7230 */ /* 0x000fe40000004100 */
[----:B------:R-:W-:Y:S01]  /*e750*/  FMUL R37, R12, R2 ;  /* 0x000000020c257220 */ /* 0x000fe20000400000 */
[----:B------:R-:W-:Y:S02]  /*e760*/  HADD2.F32 R12, -RZ, R8.H0_H0 ;  /* 0x20000008ff0c7230 */ /* 0x000fe40000004100 */
[-C--:B------:R-:W-:Y:S01]  /*e770*/  FFMA R31, R26, R0.reuse, R31 ;  /* 0x000000001a1f7223 */ /* 0x080fe2000000001f */
[----:B------:R-:W-:Y:S01]  /*e780*/  FFMA R35, R30, R0, R35 ;  /* 0x000000001e237223 */ /* 0x000fe20000000023 */
[----:B------:R-:W-:Y:S01]  /*e790*/  FMUL R39, R24, R2 ;  /* 0x0000000218277220 */ /* 0x000fe20000400000 */
[----:B------:R-:W-:-:S02]  /*e7a0*/  HADD2.F32 R24, -RZ, R10.H1_H1 ;  /* 0x3000000aff187230 */ /* 0x000fc40000004100 */
[----:B------:R-:W-:Y:S01]  /*e7b0*/  FFMA R13, R12, R0, R13 ;  /* 0x000000000c0d7223 */ /* 0x000fe2000000000d */
[----:B------:R-:W-:Y:S02]  /*e7c0*/  HADD2.F32 R12, -RZ, R8.H1_H1 ;  /* 0x30000008ff0c7230 */ /* 0x000fe40000004100 */
[-C--:B------:R-:W-:Y:S01]  /*e7d0*/  FMUL R41, R18, R2.reuse ;  /* 0x0000000212297220 */ /* 0x080fe20000400000 */
[----:B------:R-:W-:Y:S02]  /*e7e0*/  HADD2.F32 R18, -RZ, R10.H0_H0 ;  /* 0x2000000aff127230 */ /* 0x000fe40000004100 */
[----:B------:R-:W-:Y:S02]  /*e7f0*/  HADD2.F32 R26, -RZ, R5.H1_H1 ;  /* 0x30000005ff1a7230 */ /* 0x000fe40000004100 */
[----:B------:R-:W-:Y:S01]  /*e800*/  FMUL R43, R16, R2 ;  /* 0x00000002102b7220 */ /* 0x000fe20000400000 */
[----:B------:R-:W-:Y:S02]  /*e810*/  HADD2.F32 R16, -RZ, R9.H1_H1 ;  /* 0x30000009ff107230 */ /* 0x000fe40000004100 */
[----:B------:R-:W-:Y:S01]  /*e820*/  FFMA R21, R18, R0, R21 ;  /* 0x0000000012157223 */ /* 0x000fe20000000015 */
[----:B------:R-:W-:-:S02]  /*e830*/  HADD2.F32 R18, -RZ, R11.H0_H0 ;  /* 0x2000000bff127230 */ /* 0x000fc40000004100 */
[----:B------:R-:W-:Y:S01]  /*e840*/  FMUL R45, R14, R2 ;  /* 0x000000020e2d7220 */ /* 0x000fe20000400000 */
[----:B------:R-:W-:Y:S02]  /*e850*/  HADD2.F32 R14, -RZ, R9.H0_H0 ;  /* 0x20000009ff0e7230 */ /* 0x000fe40000004100 */
[-C--:B------:R-:W-:Y:S01]  /*e860*/  FFMA R12, R12, R0.reuse, R15 ;  /* 0x000000000c0c7223 */ /* 0x080fe2000000000f */
[----:B------:R-:W-:Y:S02]  /*e870*/  HADD2.F32 R30, -RZ, R6.H1_H1 ;  /* 0x30000006ff1e7230 */ /* 0x000fe40000004100 */
[-C--:B------:R-:W-:Y:S01]  /*e880*/  FFMA R27, R18, R0.reuse, R27 ;  /* 0x00000000121b7223 */ /* 0x080fe2000000001b */
[-C--:B------:R-:W-:Y:S01]  /*e890*/  FFMA R26, R26, R0.reuse, R37 ;  /* 0x000000001a1a7223 */ /* 0x080fe20000000025 */
[-C--:B------:R-:W-:Y:S01]  /*e8a0*/  FFMA R17, R14, R0.reuse, R17 ;  /* 0x000000000e117223 */ /* 0x080fe20000000011 */
[-C--:B------:R-:W-:Y:S01]  /*e8b0*/  FFMA R14, R16, R0.reuse, R19 ;  /* 0x00000000100e7223 */ /* 0x080fe20000000013 */
[----:B------:R-:W-:Y:S01]  /*e8c0*/  FFMA R16, R24, R0, R25 ;  /* 0x0000000018107223 */ /* 0x000fe20000000019 */
[----:B------:R-:W-:-:S02]  /*e8d0*/  HADD2.F32 R24, -RZ, R11.H1_H1 ;  /* 0x3000000bff187230 */ /* 0x000fc40000004100 */
[-C--:B------:R-:W-:Y:S01]  /*e8e0*/  FFMA R43, R32, R0.reuse, R43 ;  /* 0x00000000202b7223 */ /* 0x080fe2000000002b */
[----:B------:R-:W-:Y:S02]  /*e8f0*/  F2FP.F16.F32.PACK_AB R12, R12, R13 ;  /* 0x0000000d0c0c723e */ /* 0x000fe400000000ff */
[----:B------:R-:W-:Y:S01]  /*e900*/  F2FP.F16.F32.PACK_AB R13, R14, R17 ;  /* 0x000000110e0d723e */ /* 0x000fe200000000ff */
[-C--:B------:R-:W-:Y:S01]  /*e910*/  FFMA R18, R24, R0.reuse, R29 ;  /* 0x0000000018127223 */ /* 0x080fe2000000001d */
[-C--:B------:R-:W-:Y:S01]  /*e920*/  FFMA R24, R28, R0.reuse, R33 ;  /* 0x000000001c187223 */ /* 0x080fe20000000021 */
[----:B------:R-:W-:Y:S01]  /*e930*/  HADD2.F32 R28, -RZ, R6.H0_H0 ;  /* 0x20000006ff1c7230 */ /* 0x000fe20000004100 */
[----:B------:R-:W-:Y:S02]  /*e940*/  F2FP.F16.F32.PACK_AB R14, R16, R21 ;  /* 0x00000015100e723e */ /* 0x000fe400000000ff */
[----:B------:R-:W-:Y:S02]  /*e950*/  F2FP.F16.F32.PACK_AB R15, R18, R27 ;  /* 0x0000001b120f723e */ /* 0x000fe400000000ff */
[-C--:B------:R-:W-:Y:S01]  /*e960*/  FFMA R39, R28, R0.reuse, R39 ;  /* 0x000000001c277223 */ /* 0x080fe20000000027 */
[-C--:B------:R-:W-:Y:S01]  /*e970*/  FFMA R28, R30, R0.reuse, R41 ;  /* 0x000000001e1c7223 */ /* 0x080fe20000000029 */
[----:B------:R-:W-:Y:S01]  /*e980*/  FFMA R30, R34, R0, R45 ;  /* 0x00000000221e7223 */ /* 0x000fe2000000002d */
[----:B------:R-:W-:Y:S01]  /*e990*/  F2FP.F16.F32.PACK_AB R25, R26, R35 ;  /* 0x000000231a19723e */ /* 0x000fe200000000ff */
[----:B------:R1:W-:Y:S01]  /*e9a0*/  STSM.16.MT88.4 [R3+0x34000], R12 ;  /* 0x0340000c03007844 */ /* 0x0003e20000004200 */
        /* <DEDUP_REMOVED lines=22> */
.L_x_136:
[----:B------:R-:W-:Y:S05]  /*eb10*/  BSYNC B0 ;  /* 0x0000000000007941 */ /* 0x000fea0003800000 */
.L_x_135:
[----:B------:R-:W-:Y:S06]  /*eb20*/  BAR.SYNC.DEFER_BLOCKING 0x1, 0x100 ;  /* 0x0044000000007b1d */ /* 0x000fec0000010000 */
[----:B------:R-:W-:Y:S05]  /*eb30*/  @!P1 BRA `(.L_x_137) ;  /* 0x0000000000049947 */ /* 0x000fea0003800000 */
[----:B------:R-:W-:Y:S01]  /*eb40*/  BPT.TRAP 0x1 ;  /* 0x000000040000795c */ /* 0x000fe20000300000 */
.L_x_137:
        /* <DEDUP_REMOVED lines=9> */
.L_x_138:
[----:B------:R-:W2:Y:S02]  /*ebe0*/  SYNCS.PHASECHK.TRANS64.TRYWAIT P3, [UR43+0x384f8], R20 ;  /* 0x0384f814ff0075a7 */ /* 0x000ea4000806016b */
[----:B--2---:R-:W-:Y:S05]  /*ebf0*/  @!P3 BRA `(.L_x_139) ;  /* 0x0000007c00dcb947 */ /* 0x004fea0003800000 */
.L_x_374:
        /* <DEDUP_REMOVED lines=39> */
[--C-:B------:R-:W-:Y:S02]  /*ee70*/  HADD2.F32 R27, -RZ, R4.reuse.H0_H0 ;  /* 0x20000004ff1b7230 */ /* 0x100fe40000004100 */
[-C--:B------:R-:W-:Y:S01]  /*ee80*/  FFMA R31, R31, R0.reuse, R146 ;  /* 0x000000001f1f7223 */ /* 0x080fe20000000092 */
[----:B------:R-:W-:Y:S02]  /*ee90*/  HADD2.F32 R29, -RZ, R4.H1_H1 ;  /* 0x30000004ff1d7230 */ /* 0x000fe40000004100 */
[-C--:B------:R-:W-:Y:S01]  /*eea0*/  FFMA R37, R37, R0.reuse, R150 ;  /* 0x0000000025257223 */ /* 0x080fe20000000096 */
[----:B------:R-:W-:Y:S02]  /*eeb0*/  HADD2.F32 R5, -RZ, R5.H1_H1 ;  /* 0x30000005ff057230 */ /* 0x000fe40000004100 */
        /* <DEDUP_REMOVED lines=34> */
[----:B------:R2:W-:Y:S02]  /*f0e0*/  UTMASTG.2D [UR8], [UR58] ;  /* 0x000000083a0073b5 */ /* 0x0005e40008008000 */
[----:B--2---:R0:W-:Y:S02]  /*f0f0*/  UTMACMDFLUSH ;  /* 0x00000000000079b7 */ /* 0x0041e40000000000 */
.L_x_141:
[----:B------:R-:W-:Y:S05]  /*f100*/  BSYNC B0 ;  /* 0x0000000000007941 */ /* 0x000fea0003800000 */
.L_x_140:
[----:B------:R-:W-:Y:S04]  /*f110*/  BSSY B0, `(.L_x_142) ;  /* 0x0000003000007945 */ /* 0x000fe80003800000 */
[----:B------:R-:W-:Y:S05]  /*f120*/  @!P2 BRA `(.L_x_143) ;  /* 0x000000000004a947 */ /* 0x000fea0003800000 */
[----:B------:R-:W-:-:S04]  /*f130*/  DEPBAR.LE SB0, 0x1 ;  /* 0x000080400000791a */ /* 0x000fc80000000000 */
.L_x_143:
[----:B------:R-:W-:Y:S05]  /*f140*/  BSYNC B0 ;  /* 0x0000000000007941 */ /* 0x000fea0003800000 */
.L_x_142:
[----:B------:R-:W-:Y:S06]  /*f150*/  BAR.SYNC.DEFER_BLOCKING 0x1, 0x100 ;  /* 0x0044000000007b1d */ /* 0x000fec0000010000 */
[----:B------:R-:W-:Y:S05]  /*f160*/  @!P1 BRA `(.L_x_144) ;  /* 0x0000000000049947 */ /* 0x000fea0003800000 */
[----:B------:R-:W-:Y:S01]  /*f170*/  BPT.TRAP 0x1 ;  /* 0x000000040000795c */ /* 0x000fe20000300000 */
.L_x_144:
[----:B------:R-:W-:Y:S02]  /*f180*/  UIADD3 UR4, UR7, 0x1, URZ ;  /* 0x0000000107047890 */ /* 0x000fe4000fffe03f */
[----:B------:R-:W-:Y:S02]  /*f190*/  UISETP.NE.AND UP1, UPT, UR47, 0x3, UPT ;  /* 0x000000032f00788c */ /* 0x000fe4000bf25270 */
[----:B------:R-:W-:-:S04]  /*f1a0*/  UISETP.NE.AND UP0, UPT, UR4, 0x4, UPT ;  /* 0x000000040400788c */ /* 0x000fc8000bf05270 */
[----:B------:R-:W-:Y:S01]  /*f1b0*/  USEL UR4, UR4, URZ, UP0 ;  /* 0x0000003f04047287 */ /* 0x000fe20008000000 */
[----:B------:R-:W-:-:S03]  /*f1c0*/  PLOP3.LUT P2, PT, PT, PT, UP1, 0x80, 0x0 ;  /* 0x000000000000781c */ /* 0x000fc60003f4f018 */
[----:B------:R-:W-:Y:S02]  /*f1d0*/  ULEA UR5, UR4, UR43, 0x3 ;  /* 0x0000002b04057291 */ /* 0x000fe4000f8e183f */
[----:B------:R-:W-:Y:S02]  /*f1e0*/  UIADD3 UR4, UR4, 0x1, URZ ;  /* 0x0000000104047890 */ /* 0x000fe4000fffe03f */
[----:B------:R-:W-:Y:S02]  /*f1f0*/  UIADD3 UR5, UR5, 0x38500, URZ ;  /* 0x0003850005057890 */ /* 0x000fe4000fffe03f */
[----:B------:R-:W-:Y:S02]  /*f200*/  UISETP.NE.AND UP0, UPT, UR4, 0x4, UPT ;  /* 0x000000040400788c */ /* 0x000fe4000bf05270 */
[----:B------:R-:W-:Y:S02]  /*f210*/  UPRMT UR5, UR42, 0x654, UR5 ;  /* 0x000006542a057896 */ /* 0x000fe40008000005 */
[----:B------:R-:W-:-:S07]  /*f220*/  USEL UR60, UR4, URZ, UP0 ;  /* 0x0000003f043c7287 */ /* 0x000fce0008000000 */
[----:B------:R-:W-:Y:S01]  /*f230*/  SYNCS.ARRIVE.TRANS64.RED.A1T0 RZ, [UR5], RZ ;  /* 0x000000ffffff79a7 */ /* 0x000fe20008100405 */
[----:B------:R-:W-:Y:S05]  /*f240*/  @!P2 BRA `(.L_x_145) ;  /* 0x000000000004a947 */ /* 0x000fea0003800000 */
[----:B------:R-:W-:Y:S01]  /*f250*/  BPT.TRAP 0x1 ;  /* 0x000000040000795c */ /* 0x000fe20000300000 */
.L_x_145:
[----:B------:R-:W-:Y:S01]  /*f260*/  ULEA UR4, UR38, UR43, 0x3 ;  /* 0x0000002b26047291 */ /* 0x000fe2000f8e183f */
[----:B------:R-:W-:-:S08]  /*f270*/  SHF.L.U32 R0, R153, 0x1f, RZ ;  /* 0x0000001f99007819 */ /* 0x000fd000000006ff */
[----:B------:R-:W2:Y:S02]  /*f280*/  SYNCS.PHASECHK.TRANS64.TRYWAIT P0, [UR4+0x38400], R0 ;  /* 0x03840000ff0075a7 */ /* 0x000ea40008000144 */
[----:B--2---:R-:W-:Y:S05]  /*f290*/  @!P0 BRA `(.L_x_146) ;  /* 0x00000078004c8947 */ /* 0x004fea0003800000 */
.L_x_375:
[----:B------:R-:W-:-:S09]  /*f2a0*/  ULEA UR5, UR38, UR43, 0x4 ;  /* 0x0000002b26057291 */ /* 0x000fd2000f8e203f */
[----:B------:R-:W2:Y:S01]  /*f2b0*/  LDS.128 R16, [UR5+0x38530] ;  /* 0x03853005ff107984 */ /* 0x000ea20008000c00 */
[----:B------:R-:W-:Y:S01]  /*f2c0*/  @!PT LDS RZ, [RZ] ;  /* 0x00000000fffff984 */ /* 0x000fe20000000800 */
[----:B------:R-:W-:Y:S01]  /*f2d0*/  @!PT LDS RZ, [RZ] ;  /* 0x00000000fffff984 */ /* 0x000fe20000000800 */
[----:B------:R-:W-:Y:S01]  /*f2e0*/  @!PT LDS RZ, [RZ] ;  /* 0x00000000fffff984 */ /* 0x000fe20000000800 */
[----:B------:R-:W-:Y:S01]  /*f2f0*/  @!PT LDS RZ, [RZ] ;  /* 0x00000000fffff984 */ /* 0x000fe20000000800 */
[----:B------:R3:W-:Y:S06]  /*f300*/  MEMBAR.ALL.CTA ;  /* 0x0000000000007992 */ /* 0x0007ec0000008000 */
[----:B---3--:R-:W3:Y:S01]  /*f310*/  FENCE.VIEW.ASYNC.S ;  /* 0x00000000000073c6 */ /* 0x008ee20000000000 */
[----:B------:R-:W-:Y:S05]  /*f320*/  @!P2 BRA `(.L_x_147) ;  /* 0x000000000004a947 */ /* 0x000fea0003800000 */
[----:B------:R-:W-:Y:S01]  /*f330*/  BPT.TRAP 0x1 ;  /* 0x000000040000795c */ /* 0x000fe20000300000 */
.L_x_147:
[----:B--2---:R-:W-:Y:S01]  /*f340*/  ISETP.NE.AND P0, PT, R19, RZ, PT ;  /* 0x000000ff1300720c */ /* 0x004fe20003f05270 */
[----:B------:R-:W-:Y:S01]  /*f350*/  UIADD3 UR4, UR4, 0x38440, URZ ;  /* 0x0003844004047890 */ /* 0x000fe2000fffe03f */
[CC--:B------:R-:W-:Y:S02]  /*f360*/  ISETP.NE.AND P2, PT, R154.reuse, R18.reuse, PT ;  /* 0x000000129a00720c */ /* 0x0c0fe40003f45270 */
[----:B------:R-:W-:Y:S01]  /*f370*/  ISETP.EQ.OR P0, PT, R154, R18, !P0 ;  /* 0x000000129a00720c */ /* 0x000fe20004702670 */
[----:B------:R-:W-:-:S09]  /*f380*/  UPRMT UR4, UR42, 0x654, UR4 ;  /* 0x000006542a047896 */ /* 0x000fd20008000004 */
[----:B---3--:R-:W-:Y:S03]  /*f390*/  SYNCS.ARRIVE.TRANS64.RED.A1T0 RZ, [UR4], RZ ;  /* 0x000000ffffff79a7 */ /* 0x008fe60008100404 */
[----:B------:R-:W-:Y:S05]  /*f3a0*/  @P0 BRA `(.L_x_148) ;  /* 0x0000000000fc0947 */ /* 0x000fea0003800000 */
[----:B------:R-:W-:-:S13]  /*f3b0*/  ISETP.NE.AND P0, PT, RZ, UR54, PT ;  /* 0x00000036ff007c0c */ /* 0x000fda000bf05270 */
[----:B------:R-:W-:Y:S05]  /*f3c0*/  @P0 BRA `(.L_x_148) ;  /* 0x0000000000f40947 */ /* 0x000fea0003800000 */
[----:B-1----:R-:W1:Y:S01]  /*f3d0*/  S2R R0, SR_LANEID ;  /* 0x0000000000007919 */ /* 0x002e620000000000 */
[----:B------:R-:W-:Y:S01]  /*f3e0*/  ELECT P0, URZ, PT ;  /* 0x00000000003f782f */ /* 0x000fe20003800000 */
[----:B------:R-:W-:Y:S01]  /*f3f0*/  BSSY B0, `(.L_x_149) ;  /* 0x000002f000007945 */ /* 0x000fe20003800000 */
[----:B-1----:R-:W-:-:S11]  /*f400*/  SHF.L.U32 R15, R0, 0x2, RZ ;  /* 0x00000002000f7819 */ /* 0x002fd600000006ff */
[----:B------:R-:W-:Y:S05]  /*f410*/  @!P0 BRA `(.L_x_150) ;  /* 0x0000000000b08947 */ /* 0x000fea0003800000 */
[----:B------:R-:W-:Y:S01]  /*f420*/  IMAD.SHL.U32 R0, R18, 0x8, RZ ;  /* 0x0000000812007824 */ /* 0x000fe200078e00ff */
[----:B------:R-:W-:Y:S01]  /*f430*/  SHF.R.S32.HI R3, RZ, 0x1f, R18 ;  /* 0x0000001fff037819 */ /* 0x000fe20000011412 */
[----:B------:R-:W-:-:S03]  /*f440*/  ULDC.64 UR4, c[0x0][0x820] ;  /* 0x0002080000047ab9 */ /* 0x000fc60000000a00 */
[----:B------:R-:W-:Y:S02]  /*f450*/  SHF.L.U64.HI R8, R18, 0x3, R3 ;  /* 0x0000000312087819 */ /* 0x000fe40000010203 */
[----:B------:R-:W-:Y:S01]  /*f460*/  IADD3 R4, P0, R0, UR4, RZ ;  /* 0x0000000400047c10 */ /* 0x000fe2000ff1e0ff */
[----:B------:R-:W1:Y:S03]  /*f470*/  LDC.64 R2, c[0x0][0x290] ;  /* 0x0000a400ff027b82 */ /* 0x000e660000000a00 */
[----:B------:R-:W-:Y:S01]  /*f480*/  IADD3.X R5, R8, UR5, RZ, P0, !PT ;  /* 0x0000000508057c10 */ /* 0x000fe200087fe4ff */
[----:B------:R-:W-:-:S05]  /*f490*/  ULDC.64 UR4, c[0x0][0x818] ;  /* 0x0002060000047ab9 */ /* 0x000fca0000000a00 */
[----:B------:R-:W2:Y:S01]  /*f4a0*/  LDG.E.64 R4, desc[UR56][R4.64] ;  /* 0x0000003804047981 */ /* 0x000ea2000c1e1b00 */
[----:B-1----:R-:W-:Y:S01]  /*f4b0*/  IMAD.WIDE R6, R18, 0xc, R2 ;  /* 0x0000000c12067825 */ /* 0x002fe200078e0202 */
[----:B------:R-:W-:Y:S02]  /*f4c0*/  IADD3 R2, P0, R0, UR4, RZ ;  /* 0x0000000400027c10 */ /* 0x000fe4000ff1e0ff */
[----:B------:R-:W1:Y:S02]  /*f4d0*/  LDS R0, [UR49+0x1c] ;  /* 0x00001c31ff007984 */ /* 0x000e640008000800 */
[----:B------:R-:W-:Y:S02]  /*f4e0*/  IADD3.X R3, R8, UR5, RZ, P0, !PT ;  /* 0x0000000508037c10 */ /* 0x000fe400087fe4ff */
[----:B------:R-:W3:Y:S04]  /*f4f0*/  LDG.E R12, desc[UR56][R6.64] ;  /* 0x00000038060c7981 */ /* 0x000ee8000c1e1900 */
[----:B------:R4:W5:Y:S04]  /*f500*/  LDG.E R13, desc[UR56][R6.64+0x4] ;  /* 0x00000438060d7981 */ /* 0x000968000c1e1900 */
[----:B------:R-:W5:Y:S01]  /*f510*/  LDG.E.64 R2, desc[UR56][R2.64] ;  /* 0x0000003802027981 */ /* 0x000f62000c1e1b00 */
[----:B------:R-:W-:-:S03]  /*f520*/  MOV R8, UR49 ;  /* 0x0000003100087c02 */ /* 0x000fc60008000f00 */
[----:B------:R-:W-:Y:S01]  /*f530*/  STS [UR49+0x30], RZ ;  /* 0x000030ffff007988 */ /* 0x000fe20008000831 */
[----:B------:R-:W-:Y:S02]  /*f540*/  SHF.R.U64 R8, R8, 0x4, RZ ;  /* 0x0000000408087819 */ /* 0x000fe400000012ff */
[----:B----4-:R-:W-:-:S03]  /*f550*/  CS2R R6, SRZ ;  /* 0x0000000000067805 */ /* 0x010fc6000001ff00 */
[----:B------:R-:W-:Y:S04]  /*f560*/  STS [UR49+0x10], R8 ;  /* 0x00001008ff007988 */ /* 0x000fe80008000831 */
[----:B------:R-:W-:Y:S01]  /*f570*/  STS [UR49+0x14], R8 ;  /* 0x00001408ff007988 */ /* 0x000fe20008000831 */
[C---:B--2---:R-:W-:Y:S01]  /*f580*/  SHF.L.U64.HI R11, R4.reuse, 0x1, R5 ;  /* 0x00000001040b7819 */ /* 0x044fe20000010205 */
[----:B------:R-:W-:-:S03]  /*f590*/  IMAD.SHL.U32 R10, R4, 0x2, RZ ;  /* 0x00000002040a7824 */ /* 0x000fc600078e00ff */
[----:B------:R-:W-:Y:S02]  /*f5a0*/  LOP3.LUT R11, R11, 0x1fffffff, RZ, 0xc0, !PT ;  /* 0x1fffffff0b0b7812 */ /* 0x000fe400078ec0ff */
[----:B------:R-:W-:Y:S02]  /*f5b0*/  LOP3.LUT R10, R10, 0xfffffffe, RZ, 0xc0, !PT ;  /* 0xfffffffe0a0a7812 */ /* 0x000fe400078ec0ff */
[--C-:B------:R-:W-:Y:S02]  /*f5c0*/  SHF.R.U32.HI R5, RZ, 0x4, R11.reuse ;  /* 0x00000004ff057819 */ /* 0x100fe4000001160b */
[----:B------:R-:W-:Y:S02]  /*f5d0*/  SHF.R.U64 R10, R10, 0x4, R11 ;  /* 0x000000040a0a7819 */ /* 0x000fe4000000120b */
[----:B-1----:R-:W-:-:S03]  /*f5e0*/  LOP3.LUT R0, R0, 0xf, R5, 0xb8, !PT ;  /* 0x0000000f00007812 */ /* 0x002fc600078eb805 */
[----:B------:R-:W-:Y:S04]  /*f5f0*/  STS [UR49+0xc], R10 ;  /* 0x00000c0aff007988 */ /* 0x000fe80008000831 */
[----:B------:R-:W-:Y:S01]  /*f600*/  STS [UR49+0x1c], R0 ;  /* 0x00001c00ff007988 */ /* 0x000fe20008000831 */
[----:B---3--:R-:W-:-:S03]  /*f610*/  IADD3 R4, R12, -0x1, RZ ;  /* 0xffffffff0c047810 */ /* 0x008fc60007ffe0ff */
[----:B------:R-:W1:Y:S04]  /*f620*/  LDS R5, [UR49+0x1c] ;  /* 0x00001c31ff057984 */ /* 0x000e680008000800 */
[----:B-----5:R-:W-:Y:S01]  /*f630*/  STS.64 [UR49], R2 ;  /* 0x00000002ff007988 */ /* 0x020fe20008000a31 */
[----:B-1----:R-:W-:-:S05]  /*f640*/  LOP3.LUT R5, R5, 0xf0, RZ, 0xb8, !PT ;  /* 0x000000f005057812 */ /* 0x002fca00078eb8ff */
[----:B------:R1:W-:Y:S04]  /*f650*/  STS [UR49+0x1c], R5 ;  /* 0x00001c05ff007988 */ /* 0x0003e80008000831 */
[----:B------:R-:W2:Y:S01]  /*f660*/  LDS R9, [UR49+0x1c] ;  /* 0x00001c31ff097984 */ /* 0x000ea20008000800 */
[----:B-1----:R-:W-:-:S05]  /*f670*/  VIADD R5, R13, 0xffffffff ;  /* 0xffffffff0d057836 */ /* 0x002fca0000000000 */
[----:B------:R-:W-:Y:S01]  /*f680*/  STS.128 [UR49+0x20], R4 ;  /* 0x00002004ff007988 */ /* 0x000fe20008000c31 */
[----:B--2---:R-:W-:-:S05]  /*f690*/  LOP3.LUT R9, R9, 0xf00, RZ, 0xb8, !PT ;  /* 0x00000f0009097812 */ /* 0x004fca00078eb8ff */
[----:B------:R-:W-:Y:S04]  /*f6a0*/  STS.64 [UR49+0x18], R8 ;  /* 0x00001808ff007988 */ /* 0x000fe80008000a31 */
[----:B------:R-:W1:Y:S02]  /*f6b0*/  LDS R14, [UR49+0x1c] ;  /* 0x00001c31ff0e7984 */ /* 0x000e640008000800 */
[----:B-1----:R-:W-:-:S05]  /*f6c0*/  LOP3.LUT R0, R14, 0xf000, RZ, 0xb8, !PT ;  /* 0x0000f0000e007812 */ /* 0x002fca00078eb8ff */
[----:B------:R1:W-:Y:S02]  /*f6d0*/  STS [UR49+0x1c], R0 ;  /* 0x00001c00ff007988 */ /* 0x0003e40008000831 */
.L_x_150:
[----:B------:R-:W-:Y:S05]  /*f6e0*/  BSYNC B0 ;  /* 0x0000000000007941 */ /* 0x000fea0003800000 */
.L_x_149:
[----:B------:R-:W-:Y:S01]  /*f6f0*/  NOP ;  /* 0x0000000000007918 */ /* 0x000fe20000000000 */
[----:B------:R2:W3:Y:S01]  /*f700*/  LDS R5, [R15+UR49] ;  /* 0x000000310f057984 */ /* 0x0004e20008000800 */
[----:B------:R-:W-:Y:S02]  /*f710*/  ELECT P0, URZ, PT ;  /* 0x00000000003f782f */ /* 0x000fe40003800000 */
[----:B------:R-:W-:Y:S01]  /*f720*/  IADD3 R2, P3, R15, UR58, RZ ;  /* 0x0000003a0f027c10 */ /* 0x000fe2000ff7e0ff */
[----:B------:R-:W-:Y:S03]  /*f730*/  BSSY B0, `(.L_x_151) ;  /* 0x0000005000007945 */ /* 0x000fe60003800000 */
[----:B------:R-:W-:-:S07]  /*f740*/  IADD3.X R3, RZ, UR59, RZ, P3, !PT ;  /* 0x0000003bff037c10 */ /* 0x000fce0009ffe4ff */
[----:B--2---:R-:W-:Y:S05]  /*f750*/  @!P0 BRA `(.L_x_152) ;  /* 0x0000000000088947 */ /* 0x004fea0003800000 */
[----:B------:R0:W-:Y:S01]  /*f760*/  UTMACMDFLUSH ;  /* 0x00000000000079b7 */ /* 0x0001e20000000000 */
[----:B------:R-:W-:-:S04]  /*f770*/  DEPBAR.LE SB0, 0x0 ;  /* 0x000080000000791a */ /* 0x000fc80000000000 */
.L_x_152:
[----:B------:R-:W-:Y:S05]  /*f780*/  BSYNC B0 ;  /* 0x0000000000007941 */ /* 0x000fea0003800000 */
.L_x_151:
[----:B---3--:R2:W5:Y:S02]  /*f790*/  ATOMG.E.EXCH.STRONG.GPU PT, RZ, [R2], R5 ;  /* 0x0000000502ff73a8 */ /* 0x00856400041ee100 */
.L_x_148:
[----:B------:R-:W-:Y:S01]  /*f7a0*/  UIMAD.WIDE.U32 UR4, UR55, -0x55555555, URZ ;  /* 0xaaaaaaab370478a5 */ /* 0x000fe2000f8e003f */
[----:B------:R-:W-:Y:S01]  /*f7b0*/  ISETP.NE.AND P0, PT, R19, RZ, PT ;  /* 0x000000ff1300720c */ /* 0x000fe20003f05270 */
[----:B------:R-:W-:Y:S01]  /*f7c0*/  UIADD3 UR38, UR38, 0x1, URZ ;  /* 0x0000000126267890 */ /* 0x000fe2000fffe03f */
[----:B-1----:R-:W-:Y:S01]  /*f7d0*/  SEL R7, RZ, 0x1, !P2 ;  /* 0x00000001ff077807 */ /* 0x002fe20005000000 */
[----:B------:R-:W-:Y:S02]  /*f7e0*/  USHF.R.U32.HI UR4, URZ, 0x2, UR5 ;  /* 0x000000023f047899 */ /* 0x000fe40008011605 */
[----:B------:R-:W-:Y:S02]  /*f7f0*/  UISETP.NE.AND UP0, UPT, UR38, 0x8, UPT ;  /* 0x000000082600788c */ /* 0x000fe4000bf05270 */
[----:B------:R-:W-:Y:S02]  /*f800*/  UIMAD UR55, UR4, -0x6, UR55 ;  /* 0xfffffffa043778a4 */ /* 0x000fe4000f8e0237 */
[----:B------:R-:W-:-:S02]  /*f810*/  USEL UR4, URZ, 0x1, UP0 ;  /* 0x000000013f047887 */ /* 0x000fc40008000000 */
[----:B------:R-:W-:Y:S02]  /*f820*/  UIADD3 UR36, UR36, 0x10, URZ ;  /* 0x0000001024247890 */ /* 0x000fe4000fffe03f */
[----:B------:R-:W-:Y:S02]  /*f830*/  USEL UR38, UR38, URZ, UP0 ;  /* 0x0000003f26267287 */ /* 0x000fe40008000000 */
[----:B------:R-:W-:Y:S01]  /*f840*/  LOP3.LUT R153, R153, UR4, RZ, 0x3c, !PT ;  /* 0x0000000499997c12 */ /* 0x000fe2000f8e3cff */
[----:B------:R-:W-:Y:S09]  /*f850*/  @P0 BRA `(.L_x_153) ;  /* 0xffffff4000780947 */ /* 0x000ff2000383ffff */
[----:B------:R-:W-:-:S04]  /*f860*/  DEPBAR.LE SB0, 0x0 ;  /* 0x000080000000791a */ /* 0x000fc80000000000 */
[----:B------:R-:W-:Y:S05]  /*f870*/  @!P1 BRA `(.L_x_154) ;  /* 0x0000000000049947 */ /* 0x000fea0003800000 */
[----:B------:R-:W-:Y:S01]  /*f880*/  BPT.TRAP 0x1 ;  /* 0x000000040000795c */ /* 0x000fe20000300000 */
.L_x_154:
[----:B------:R-:W-:-:S04]  /*f890*/  ULEA UR43, UR60, UR43, 0x3 ;  /* 0x0000002b3c2b7291 */ /* 0x000fc8000f8e183f */
[----:B------:R-:W-:-:S04]  /*f8a0*/  UIADD3 UR43, UR43, 0x38500, URZ ;  /* 0x000385002b2b7890 */ /* 0x000fc8000fffe03f */
[----:B------:R-:W-:-:S09]  /*f8b0*/  UPRMT UR43, UR42, 0x654, UR43 ;  /* 0x000006542a2b7896 */ /* 0x000fd2000800002b */
[----:B-----5:R-:W-:Y:S01]  /*f8c0*/  SYNCS.ARRIVE.TRANS64.RED.A1T0 RZ, [UR43], RZ ;  /* 0x000000ffffff79a7 */ /* 0x020fe2000810042b */
[----:B------:R-:W-:Y:S05]  /*f8d0*/  EXIT ;  /* 0x000000000000794d */ /* 0x000fea0003800000 */
.L_x_23:
[----:B------:R-:W-:-:S08]  /*f8e0*/  NOP ;  /* 0x0000000000007918 */ /* 0x000fd00000000000 */
[----:B----45:R-:W1:-:S00]  /*f8f0*/  USETMAXREG.DEALLOC.CTAPOOL 0x28 ;  /* 0x00000028000079c8 */ /* 0x030e4000080e0500 */
[----:B------:R-:W-:-:S06]  /*f900*/  UISETP.NE.AND UP1, UPT, UR54, 0x3, UPT ;  /* 0x000000033600788c */ /* 0x000fcc000bf25270 */
[----:B------:R-:W-:-:S13]  /*f910*/  PLOP3.LUT P1, PT, PT, PT, UP1, 0x80, 0x0 ;  /* 0x000000000000781c */ /* 0x000fda0003f2f018 */
[----:B-1----:R-:W-:Y:S05]  /*f920*/  @!P1 BRA `(.L_x_155) ;  /* 0x0000004800149947 */ /* 0x002fea0003800000 */
[----:B------:R-:W-:-:S13]  /*f930*/  ISETP.NE.AND P0, PT, RZ, UR54, PT ;  /* 0x00000036ff007c0c */ /* 0x000fda000bf05270 */
[----:B------:R-:W-:Y:S05]  /*f940*/  @!P0 BRA `(.L_x_156) ;  /* 0x0000002800d48947 */ /* 0x000fea0003800000 */
[----:B------:R-:W-:-:S06]  /*f950*/  UISETP.NE.AND UP0, UPT, UR54, 0x2, UPT ;  /* 0x000000023600788c */ /* 0x000fcc000bf05270 */
[----:B------:R-:W-:-:S13]  /*f960*/  PLOP3.LUT P0, PT, PT, PT, UP0, 0x80, 0x0 ;  /* 0x000000000000781c */ /* 0x000fda0003f0f008 */
[----:B--2---:R-:W-:Y:S05]  /*f970*/  @P0 EXIT ;  /* 0x000000000000094d */ /* 0x004fea0003800000 */
[----:B------:R-:W1:Y:S01]  /*f980*/  S2UR UR4, SR_CTAID.Y ;  /* 0x00000000000479c3 */ /* 0x000e620000002600 */
[----:B------:R-:W-:Y:S01]  /*f990*/  ELECT P0, URZ, PT ;  /* 0x00000000003f782f */ /* 0x000fe20003800000 */
[----:B------:R-:W-:Y:S01]  /*f9a0*/  BSSY B0, `(.L_x_157) ;  /* 0x0000021000007945 */ /* 0x000fe20003800000 */
[----:B-1----:R-:W-:-:S11]  /*f9b0*/  UIMAD UR4, UR4, UR39, UR40 ;  /* 0x00000027040472a4 */ /* 0x002fd6000f8e0228 */
[----:B------:R-:W-:Y:S05]  /*f9c0*/  @!P0 BRA `(.L_x_158) ;  /* 0x0000000000788947 */ /* 0x000fea0003800000 */
[----:B------:R1:W-:Y:S01]  /*f9d0*/  STL [R1+0x208], R14 ;  /* 0x0002080e01007387 */ /* 0x0003e20000100800 */
[----:B------:R-:W-:Y:S01]  /*f9e0*/  UMOV UR5, 0x400 ;  /* 0x0000040000057882 */ /* 0x000fe20000000000 */
[----:B------:R-:W2:Y:S01]  /*f9f0*/  LDC.64 R4, c[0x0][0x600] ;  /* 0x00018000ff047b82 */ /* 0x000ea20000000a00 */
[----:B------:R-:W-:Y:S01]  /*fa00*/  ULEA UR5, UR41, UR5, 0x18 ;  /* 0x0000000529057291 */ /* 0x000fe2000f8ec03f */
[----:B------:R3:W-:Y:S06]  /*fa10*/  STL.64 [R1+0x200], R12 ;  /* 0x0002000c01007387 */ /* 0x0007ec0000100a00 */
[----:B-1----:R-:W1:Y:S08]  /*fa20*/  LDC.64 R14, c[0x0][0x618] ;  /* 0x00018600ff0e7b82 */ /* 0x002e700000000a00 */
[----:B---3--:R-:W1:Y:S08]  /*fa30*/  LDC.64 R12, c[0x0][0x610] ;  /* 0x00018400ff0c7b82 */ /* 0x008e700000000a00 */
[----:B------:R-:W2:Y:S08]  /*fa40*/  LDC.64 R6, c[0x0][0x608] ;  /* 0x00018200ff067b82 */ /* 0x000eb00000000a00 */
[----:B------:R-:W3:Y:S01]  /*fa50*/  LDC.64 R32, c[0x0][0x620] ;  /* 0x00018800ff207b82 */ /* 0x000ee20000000a00 */
[----:B-1----:R1:W-:Y:S07]  /*fa60*/  STS.128 [UR5+0x38710], R12 ;  /* 0x0387100cff007988 */ /* 0x0023ee0008000c05 */
[----:B------:R-:W3:Y:S01]  /*fa70*/  LDC.64 R34, c[0x0][0x628] ;  /* 0x00018a00ff227b82 */ /* 0x000ee20000000a00 */
[----:B--2---:R2:W-:Y:S07]  /*fa80*/  STS.128 [UR5+0x38700], R4 ;  /* 0x03870004ff007988 */ /* 0x0045ee0008000c05 */
[----:B------:R-:W4:Y:S01]  /*fa90*/  LDC.64 R28, c[0x0][0x630] ;  /* 0x00018c00ff1c7b82 */ /* 0x000f220000000a00 */
[----:B-1----:R1:W5:Y:S07]  /*faa0*/  LDL.LU R14, [R1+0x208] ;  /* 0x00020800010e7983 */ /* 0x00236e0000300800 */
[----:B------:R-:W4:Y:S01]  /*fab0*/  LDC.64 R30, c[0x0][0x638] ;  /* 0x00018e00ff1e7b82 */ /* 0x000f220000000a00 */
[----:B------:R1:W5:Y:S07]  /*fac0*/  LDL.LU.64 R12, [R1+0x200] ;  /* 0x00020000010c7983 */ /* 0x00036e0000300a00 */
[----:B------:R-:W1:Y:S08]  /*fad0*/  LDC.64 R24, c[0x0][0x640] ;  /* 0x00019000ff187b82 */ /* 0x000e700000000a00 */
[----:B------:R-:W1:Y:S08]  /*fae0*/  LDC.64 R26, c[0x0][0x648] ;  /* 0x00019200ff1a7b82 */ /* 0x000e700000000a00 */
[----:B------:R-:W1:Y:S08]  /*faf0*/  LDC.64 R20, c[0x0][0x650] ;  /* 0x00019400ff147b82 */ /* 0x000e700000000a00 */
[----:B------:R-:W1:Y:S08]  /*fb00*/  LDC.64 R22, c[0x0][0x658] ;  /* 0x00019600ff167b82 */ /* 0x000e700000000a00 */
[----:B------:R-:W1:Y:S08]  /*fb10*/  LDC.64 R8, c[0x0][0x660] ;  /* 0x00019800ff087b82 */ /* 0x000e700000000a00 */
[----:B------:R-:W1:Y:S08]  /*fb20*/  LDC.64 R10, c[0x0][0x668] ;  /* 0x00019a00ff0a7b82 */ /* 0x000e700000000a00 */
[----:B--2---:R-:W2:Y:S08]  /*fb30*/  LDC.64 R4, c[0x0][0x670] ;  /* 0x00019c00ff047b82 */ /* 0x004eb00000000a00 */
[----:B------:R-:W2:Y:S01]  /*fb40*/  LDC.64 R6, c[0x0][0x678] ;  /* 0x00019e00ff067b82 */ /* 0x000ea20000000a00 */
[----:B---3--:R3:W-:Y:S04]  /*fb50*/  STS.128 [UR5+0x38720], R32 ;  /* 0x03872020ff007988 */ /* 0x0087e80008000c05 */
[----:B----4-:R3:W-:Y:S04]  /*fb60*/  STS.128 [UR5+0x38730], R28 ;  /* 0x0387301cff007988 */ /* 0x0107e80008000c05 */
[----:B-1----:R3:W-:Y:S04]  /*fb70*/  STS.128 [UR5+0x38740], R24 ;  /* 0x03874018ff007988 */ /* 0x0027e80008000c05 */
[----:B------:R3:W-:Y:S04]  /*fb80*/  STS.128 [UR5+0x38750], R20 ;  /* 0x03875014ff007988 */ /* 0x0007e80008000c05 */
[----:B------:R3:W-:Y:S04]  /*fb90*/  STS.128 [UR5+0x38760], R8 ;  /* 0x03876008ff007988 */ /* 0x0007e80008000c05 */
[----:B--2---:R3:W-:Y:S02]  /*fba0*/  STS.128 [UR5+0x38770], R4 ;  /* 0x03877004ff007988 */ /* 0x0047e40008000c05 */
.L_x_158:
[----:B------:R-:W-:Y:S05]  /*fbb0*/  BSYNC B0 ;  /* 0x0000000000007941 */ /* 0x000fea0003800000 */
.L_x_157:
[----:B------:R-:W-:Y:S01]  /*fbc0*/  ELECT P0, URZ, PT ;  /* 0x00000000003f782f */ /* 0x000fe20003800000 */
[----:B------:R-:W-:Y:S01]  /*fbd0*/  NOP ;  /* 0x0000000000007918 */ /* 0x000fe20000000000 */
[----:B------:R-:W-:Y:S01]  /*fbe0*/  ULDC UR5, c[0x0][0x884] ;  /* 0x0002210000057ab9 */ /* 0x000fe20000000800 */
[----:B------:R-:W-:Y:S01]  /*fbf0*/  ULDC.64 UR44, c[0x0][0x800] ;  /* 0x00020000002c7ab9 */ /* 0x000fe20000000a00 */
[----:B------:R-:W-:Y:S01]  /*fc00*/  ULEA UR4, UR5, UR4, 0x1 ;  /* 0x0000000405047291 */ /* 0x000fe2000f8e083f */
[----:B------:R-:W-:Y:S03]  /*fc10*/  BSSY B0, `(.L_x_159) ;  /* 0x0000033000007945 */ /* 0x000fe60003800000 */
[----:B------:R-:W-:-:S05]  /*fc20*/  UIMAD.WIDE UR44, UR4, 0x80, UR44 ;  /* 0x00000080042c78a5 */ /* 0x000fca000f8e022c */
[----:B------:R-:W-:Y:S07]  /*fc30*/  @!P0 BRA `(.L_x_160) ;  /* 0x0000000000c08947 */ /* 0x000fee0003800000 */
[----:B------:R-:W-:Y:S01]  /*fc40*/  ULDC.64 UR4, c[0x0][0x808] ;  /* 0x0002020000047ab9 */ /* 0x000fe20000000a00 */
[----:B------:R-:W-:Y:S01]  /*fc50*/  ULDC.64 UR6, c[0x0][0x810] ;  /* 0x0002040000067ab9 */ /* 0x000fe20000000a00 */
[----:B------:R-:W-:Y:S02]  /*fc60*/  ISETP.NE.U32.AND P0, PT, RZ, UR4, PT ;  /* 0x00000004ff007c0c */ /* 0x000fe4000bf05070 */
[----:B------:R-:W-:Y:S02]  /*fc70*/  ISETP.NE.U32.AND P1, PT, RZ, UR6, PT ;  /* 0x00000006ff007c0c */ /* 0x000fe4000bf25070 */
[----:B------:R-:W-:Y:S02]  /*fc80*/  ISETP.NE.AND.EX P0, PT, RZ, UR5, PT, P0 ;  /* 0x00000005ff007c0c */ /* 0x000fe4000bf05300 */
[----:B------:R-:W-:-:S11]  /*fc90*/  ISETP.NE.AND.EX P1, PT, RZ, UR7, PT, P1 ;  /* 0x00000007ff007c0c */ /* 0x000fd6000bf25310 */
[----:B------:R-:W-:Y:S05]  /*fca0*/  @!P0 BRA `(.L_x_161) ;  /* 0x0000000000188947 */ /* 0x000fea0003800000 */
[----:B------:R-:W-:-:S04]  /*fcb0*/  LEA R2, P0, R18, UR4, 0x3 ;  /* 0x0000000412027c11 */ /* 0x000fc8000f8018ff */
[----:B-----5:R-:W-:-:S06]  /*fcc0*/  LEA.HI.X R3, R18, UR5, R14, 0x3, P0 ;  /* 0x0000000512037c11 */ /* 0x020fcc00080f1c0e */
[----:B------:R-:W2:Y:S01]  /*fcd0*/  LDG.E.64 R2, desc[UR56][R2.64] ;  /* 0x0000003802027981 */ /* 0x000ea2000c1e1b00 */
[----:B------:R-:W-:Y:S02]  /*fce0*/  UMOV UR4, 0x400 ;  /* 0x0000040000047882 */ /* 0x000fe40000000000 */
[----:B------:R-:W-:-:S09]  /*fcf0*/  ULEA UR4, UR41, UR4, 0x18 ;  /* 0x0000000429047291 */ /* 0x000fd2000f8ec03f */
[----:B--2---:R1:W-:Y:S03]  /*fd00*/  STS.64 [UR4+0x38700], R2 ;  /* 0x03870002ff007988 */ /* 0x0043e60008000a04 */
.L_x_161:
[----:B------:R-:W-:Y:S05]  /*fd10*/  @!P1 BRA `(.L_x_160) ;  /* 0x0000000000889947 */ /* 0x000fea0003800000 */
[----:B-1----:R-:W-:-:S04]  /*fd20*/  LEA R2, P0, R18, UR6, 0x3 ;  /* 0x0000000612027c11 */ /* 0x002fc8000f8018ff */
[----:B-----5:R-:W-:-:S06]  /*fd30*/  LEA.HI.X R3, R18, UR7, R14, 0x3, P0 ;  /* 0x0000000712037c11 */ /* 0x020fcc00080f1c0e */
[----:B------:R-:W2:Y:S01]  /*fd40*/  LDG.E.64 R2, desc[UR56][R2.64] ;  /* 0x0000003802027981 */ /* 0x000ea2000c1e1b00 */
[----:B------:R-:W-:Y:S01]  /*fd50*/  UMOV UR4, 0x400 ;  /* 0x0000040000047882 */ /* 0x000fe20000000000 */
[----:B------:R-:W-:Y:S01]  /*fd60*/  VIADD R12, R12, 0xffffffff ;  /* 0xffffffff0c0c7836 */ /* 0x000fe20000000000 */
[----:B------:R-:W-:Y:S01]  /*fd70*/  ULEA UR4, UR41, UR4, 0x18 ;  /* 0x0000000429047291 */ /* 0x000fe2000f8ec03f */
[----:B------:R-:W-:Y:S02]  /*fd80*/  IADD3 R13, R13, -0x1, RZ ;  /* 0xffffffff0d0d7810 */ /* 0x000fe40007ffe0ff */
[----:B------:R-:W-:Y:S01]  /*fd90*/  CS2R R14, SRZ ;  /* 0x00000000000e7805 */ /* 0x000fe2000001ff00 */
[----:B------:R-:W-:-:S05]  /*fda0*/  UIADD3 UR5, UR4, 0x38700, URZ ;  /* 0x0003870004057890 */ /* 0x000fca000fffe03f */
[----:B------:R-:W1:Y:S01]  /*fdb0*/  LDS R0, [UR4+0x3871c] ;  /* 0x03871c04ff007984 */ /* 0x000e620008000800 */
[----:B---3--:R-:W-:-:S03]  /*fdc0*/  IMAD.U32 R6, RZ, RZ, UR5 ;  /* 0x00000005ff067e24 */ /* 0x008fc6000f8e00ff */
[----:B------:R-:W-:Y:S02]  /*fdd0*/  STS.128 [UR4+0x38720], R12 ;  /* 0x0387200cff007988 */ /* 0x000fe40008000c04 */
[----:B------:R-:W-:Y:S02]  /*fde0*/  SHF.R.U64 R6, R6, 0x4, RZ ;  /* 0x0000000406067819 */ /* 0x000fe400000012ff */
[----:B------:R-:W-:Y:S04]  /*fdf0*/  STS [UR4+0x38730], RZ ;  /* 0x038730ffff007988 */ /* 0x000fe80008000804 */
[----:B------:R-:W-:Y:S04]  /*fe00*/  STS [UR4+0x38710], R6 ;  /* 0x03871006ff007988 */ /* 0x000fe80008000804 */
[----:B------:R-:W-:Y:S01]  /*fe10*/  STS [UR4+0x38714], R6 ;  /* 0x03871406ff007988 */ /* 0x000fe20008000804 */
[----:B--2---:R-:W-:-:S02]  /*fe20*/  SHF.L.U64.HI R9, R2, 0x1, R3 ;  /* 0x0000000102097819 */ /* 0x004fc40000010203 */
[----:B------:R-:W-:Y:S02]  /*fe30*/  SHF.L.U32 R2, R2, 0x1, RZ ;  /* 0x0000000102027819 */ /* 0x000fe400000006ff */
[----:B------:R-:W-:Y:S02]  /*fe40*/  LOP3.LUT R9, R9, 0x1fffffff, RZ, 0xc0, !PT ;  /* 0x1fffffff09097812 */ /* 0x000fe400078ec0ff */
[----:B------:R-:W-:Y:S02]  /*fe50*/  LOP3.LUT R2, R2, 0xfffffffe, RZ, 0xc0, !PT ;  /* 0xfffffffe02027812 */ /* 0x000fe400078ec0ff */
[--C-:B------:R-:W-:Y:S02]  /*fe60*/  SHF.R.U32.HI R5, RZ, 0x4, R9.reuse ;  /* 0x00000004ff057819 */ /* 0x100fe40000011609 */
[----:B------:R-:W-:Y:S02]  /*fe70*/  SHF.R.U64 R2, R2, 0x4, R9 ;  /* 0x0000000402027819 */ /* 0x000fe40000001209 */
[----:B-1----:R-:W-:-:S03]  /*fe80*/  LOP3.LUT R0, R0, 0xf, R5, 0xb8, !PT ;  /* 0x0000000f00007812 */ /* 0x002fc600078eb805 */
[----:B------:R-:W-:Y:S04]  /*fe90*/  STS [UR4+0x3870c], R2 ;  /* 0x03870c02ff007988 */ /* 0x000fe80008000804 */
[----:B------:R-:W-:Y:S04]  /*fea0*/  STS [UR4+0x3871c], R0 ;  /* 0x03871c00ff007988 */ /* 0x000fe80008000804 */
[----:B------:R-:W1:Y:S02]  /*feb0*/  LDS R4, [UR4+0x3871c] ;  /* 0x03871c04ff047984 */ /* 0x000e640008000800 */
[----:B-1----:R-:W-:-:S05]  /*fec0*/  LOP3.LUT R4, R4, 0xf0, RZ, 0xb8, !PT ;  /* 0x000000f004047812 */ /* 0x002fca00078eb8ff */
[----:B------:R-:W-:Y:S04]  /*fed0*/  STS [UR4+0x3871c], R4 ;  /* 0x03871c04ff007988 */ /* 0x000fe80008000804 */
[----:B------:R-:W1:Y:S02]  /*fee0*/  LDS R7, [UR4+0x3871c] ;  /* 0x03871c04ff077984 */ /* 0x000e640008000800 */
[----:B-1----:R-:W-:-:S05]  /*fef0*/  LOP3.LUT R7, R7, 0xf00, RZ, 0xb8, !PT ;  /* 0x00000f0007077812 */ /* 0x002fca00078eb8ff */
[----:B------:R-:W-:Y:S04]  /*ff00*/  STS.64 [UR4+0x38718], R6 ;  /* 0x03871806ff007988 */ /* 0x000fe80008000a04 */
[----:B------:R-:W1:Y:S02]  /*ff10*/  LDS R3, [UR4+0x3871c] ;  /* 0x03871c04ff037984 */ /* 0x000e640008000800 */
[----:B-1----:R-:W-:-:S05]  /*ff20*/  LOP3.LUT R0, R3, 0xf000, RZ, 0xb8, !PT ;  /* 0x0000f00003007812 */ /* 0x002fca00078eb8ff */
[----:B------:R2:W-:Y:S02]  /*ff30*/  STS [UR4+0x3871c], R0 ;  /* 0x03871c00ff007988 */ /* 0x0005e40008000804 */
.L_x_160:
[----:B------:R-:W-:Y:S05]  /*ff40*/  BSYNC B0 ;  /* 0x0000000000007941 */ /* 0x000fea0003800000 */
.L_x_159:
[----:B--2---:R-:W2:Y:S01]  /*ff50*/  S2R R0, SR_LANEID ;  /* 0x0000000000007919 */ /* 0x004ea20000000000 */
[----:B------:R-:W-:Y:S01]  /*ff60*/  ELECT P0, URZ, PT ;  /* 0x00000000003f782f */ /* 0x000fe20003800000 */
[----:B------:R-:W-:Y:S01]  /*ff70*/  NOP ;  /* 0x0000000000007918 */ /* 0x000fe20000000000 */
[----:B------:R-:W-:Y:S01]  /*ff80*/  UMOV UR38, URZ ;  /* 0x0000003f00267c82 */ /* 0x000fe20008000000 */
[----:B------:R-:W-:Y:S10]  /*ff90*/  BSSY B0, `(.L_x_162) ;  /* 0x0000004000007945 */ /* 0x000ff40003800000 */
[----:B------:R-:W-:Y:S05]  /*ffa0*/  @!P0 BRA `(.L_x_163) ;  /* 0x0000000000088947 */ /* 0x000fea0003800000 */
[----:B------:R0:W-:Y:S01]  /*ffb0*/  UTMACMDFLUSH ;  /* 0x00000000000079b7 */ /* 0x0001e20000000000 */
[----:B------:R-:W-:-:S04]  /*ffc0*/  DEPBAR.LE SB0, 0x0 ;  /* 0x000080000000791a */ /* 0x000fc80000000000 */
.L_x_163:
[----:B------:R-:W-:Y:S05]  /*ffd0*/  BSYNC B0 ;  /* 0x0000000000007941 */ /* 0x000fea0003800000 */
.L_x_162:
[----:B------:R-:W-:Y:S01]  /*ffe0*/  UMOV UR35, 0x400 ;  /* 0x0000040000237882 */ /* 0x000fe20000000000 */
[----:B--23--:R-:W-:Y:S01]  /*fff0*/  IMAD.SHL.U32 R4, R0, 0x4, RZ ;  /* 0x0000000400047824 */ /* 0x00cfe200078e00ff */
[----:B------:R-:W-:-:S04]  /*10000*/  ULEA UR35, UR41, UR35, 0x18 ;  /* 0x0000002329237291 */ /* 0x000fc8000f8ec03f */
[----:B------:R-:W-:Y:S01]  /*10010*/  UIADD3 UR34, UR35, 0x38700, URZ ;  /* 0x0003870023227890 */ /* 0x000fe2000fffe03f */
[----:B-1----:R-:W-:Y:S01]  /*10020*/  IADD3 R2, P0, R4, UR44, RZ ;  /* 0x0000002c04027c10 */ /* 0x002fe2000ff1e0ff */
[----:B------:R-:W-:-:S03]  /*10030*/  IMAD.MOV.U32 R0, RZ, RZ, RZ ;  /* 0x000000ffff007224 */ /* 0x000fc600078e00ff */
[----:B------:R-:W-:-:S04]  /*10040*/  IADD3.X R3, RZ, UR45, RZ, P0, !PT ;  /* 0x0000002dff037c10 */ /* 0x000fc800087fe4ff */
[----:B------:R-:W1:Y:S01]  /*10050*/  LDS R5, [R4+UR34] ;  /* 0x0000002204057984 */ /* 0x000e620008000800 */
[----:B------:R-:W-:-:S03]  /*10060*/  SHF.L.U32 R0, R0, 0x1f, RZ ;  /* 0x0000001f00007819 */ /* 0x000fc600000006ff */
[----:B-1----:R1:W2:Y:S02]  /*10070*/  ATOMG.E.EXCH.STRONG.GPU PT, RZ, [R2], R5 ;  /* 0x0000000502ff73a8 */ /* 0x0022a400041ee100 */
[----:B--2---:R-:W2:Y:S01]  /*10080*/  SYNCS.PHASECHK.TRANS64.TRYWAIT P0, [UR35+0x38528], R0 ;  /* 0x03852800ff0075a7 */ /* 0x004ea20008000163 */
[----:B------:R-:W-:Y:S02]  /*10090*/  ULOP3.LUT UR33, UR53, 0x1, URZ, 0xfc, !UPT ;  /* 0x0000000135217892 */ /* 0x000fe4000f8efc3f */
[----:B------:R-:W-:Y:S01]  /*100a0*/  ULOP3.LUT UR37, UR51, 0x2, URZ, 0xfc, !UPT ;  /* 0x0000000233257892 */ /* 0x000fe2000f8efc3f */
[----:B-12---:R-:W-:Y:S11]  /*100b0*/  @!P0 BRA `(.L_x_164) ;  /* 0x0000006800dc8947 */ /* 0x006ff60003800000 */
.L_x_376:
[----:B------:R-:W-:Y:S01]  /*100c0*/  MOV R2, 0x1 ;  /* 0x0000000100027802 */ /* 0x000fe20000000f00 */
[----:B-----5:R-:W-:Y:S01]  /*100d0*/  IMAD.MOV.U32 R12, RZ, RZ, RZ ;  /* 0x000000ffff0c7224 */ /* 0x020fe200078e00ff */
[----:B------:R-:W-:Y:S01]  /*100e0*/  ULDC UR32, c[0x0][0x598] ;  /* 0x0001660000207ab9 */ /* 0x000fe20000000800 */
[----:B------:R-:W-:Y:S01]  /*100f0*/  ULDC UR36, c[0x0][0x580] ;  /* 0x0001600000247ab9 */ /* 0x000fe20000000800 */
[----:B------:R-:W-:Y:S01]  /*10100*/  ULDC.64 UR4, c[0x0][0x590] ;  /* 0x0001640000047ab9 */ /* 0x000fe20000000a00 */
[----:B------:R-:W-:-:S05]  /*10110*/  ULDC.64 UR6, c[0x0][0x588] ;  /* 0x0001620000067ab9 */ /* 0x000fca0000000a00 */
.L_x_273:
[----:B------:R-:W-:-:S06]  /*10120*/  UISETP.NE.AND UP0, UPT, UR33, 0x3, UPT ;  /* 0x000000032100788c */ /* 0x000fcc000bf05270 */
[----:B------:R-:W-:-:S13]  /*10130*/  PLOP3.LUT P1, PT, PT, PT, UP0, 0x80, 0x0 ;  /* 0x000000000000781c */ /* 0x000fda0003f2f008 */
[----:B---345:R-:W-:Y:S05]  /*10140*/  @!P1 BRA `(.L_x_165) ;  /* 0x0000000000049947 */ /* 0x038fea0003800000 */
[----:B------:R-:W-:Y:S01]  /*10150*/  BPT.TRAP 0x1 ;  /* 0x000000040000795c */ /* 0x000fe20000300000 */
.L_x_165:
[----:B------:R-:W-:Y:S01]  /*10160*/  ULEA UR8, UR38, UR35, 0x3 ;  /* 0x0000002326087291 */ /* 0x000fe2000f8e183f */
[----:B-1----:R-:W-:-:S08]  /*10170*/  SHF.L.U32 R0, R12, 0x1f, RZ ;  /* 0x0000001f0c007819 */ /* 0x002fd000000006ff */
[----:B------:R-:W1:Y:S02]  /*10180*/  SYNCS.PHASECHK.TRANS64.TRYWAIT P0, [UR8+0x38400], R0 ;  /* 0x03840000ff0075a7 */ /* 0x000e640008000148 */
[----:B-1----:R-:W-:Y:S05]  /*10190*/  @!P0 BRA `(.L_x_166) ;  /* 0x0000006800bc8947 */ /* 0x002fea0003800000 */
.L_x_377:
        /* <DEDUP_REMOVED lines=10> */
.L_x_167:
[----:B------:R-:W-:Y:S01]  /*10240*/  UIADD3 UR8, UR8, 0x38440, URZ ;  /* 0x0003844008087890 */ /* 0x000fe2000fffe03f */
[----:B------:R-:W-:Y:S02]  /*10250*/  R2UR UR10, R16 ;  /* 0x00000000100a72ca */ /* 0x000fe400000e0000 */
[----:B------:R-:W-:Y:S01]  /*10260*/  R2UR UR11, R17 ;  /* 0x00000000110b72ca */ /* 0x000fe200000e0000 */
[----:B------:R-:W-:Y:S01]  /*10270*/  UPRMT UR8, UR41, 0x654, UR8 ;  /* 0x0000065429087896 */ /* 0x000fe20008000008 */
[----:B------:R-:W-:Y:S02]  /*10280*/  LOP3.LUT P1, RZ, R2, 0xff, RZ, 0xc0, !PT ;  /* 0x000000ff02ff7812 */ /* 0x000fe4000782c0ff */
[----:B------:R-:W-:-:S04]  /*10290*/  ISETP.NE.U32.AND P0, PT, RZ, UR4, PT ;  /* 0x00000004ff007c0c */ /* 0x000fc8000bf05070 */
[----:B------:R-:W-:Y:S02]  /*102a0*/  ISETP.NE.AND.EX P0, PT, RZ, UR5, PT, P0 ;  /* 0x00000005ff007c0c */ /* 0x000fe4000bf05300 */
[----:B---3--:R-:W-:Y:S01]  /*102b0*/  SYNCS.ARRIVE.TRANS64.RED.A1T0 RZ, [UR8], RZ ;  /* 0x000000ffffff79a7 */ /* 0x008fe20008100408 */
[----:B------:R-:W-:Y:S02]  /*102c0*/  USHF.L.U32 UR10, UR10, 0x8, URZ ;  /* 0x000000080a0a7899 */ /* 0x000fe4000800063f */
[----:B------:R-:W-:Y:S02]  /*102d0*/  USHF.L.U32 UR11, UR11, 0x8, URZ ;  /* 0x000000080b0b7899 */ /* 0x000fe4000800063f */
[----:B------:R-:W-:Y:S10]  /*102e0*/  @!P1 BRA `(.L_x_168) ;  /* 0x00000000000c9947 */ /* 0x000ff40003800000 */
[----:B------:R-:W-:-:S04]  /*102f0*/  DEPBAR {5,4,3,2,1,0} ;  /* 0x0000003f0000791a */ /* 0x000fc80000000000 */
[----:B------:R3:W-:Y:S02]  /*10300*/  UTMACCTL.IV [UR44] ;  /* 0x000000002c0079b9 */ /* 0x0007e40008000000 */
[----:B---3--:R-:W-:Y:S01]  /*10310*/  NOP ;  /* 0x0000000000007918 */ /* 0x008fe20000000000 */
.L_x_168:
[----:B------:R-:W-:Y:S05]  /*10320*/  @!P0 BRA `(.L_x_169) ;  /* 0x0000000000188947 */ /* 0x000fea0003800000 */
[----:B-1----:R-:W1:Y:S02]  /*10330*/  LDC.64 R2, c[0x0][0x590] ;  /* 0x00016400ff027b82 */ /* 0x002e640000000a00 */
[----:B-1----:R-:W-:-:S06]  /*10340*/  IMAD.WIDE R2, R18, 0x8, R2 ;  /* 0x0000000812027825 */ /* 0x002fcc00078e0202 */
[----:B------:R-:W3:Y:S04]  /*10350*/  LDG.E.64 R2, desc[UR56][R2.64] ;  /* 0x0000003802027981 */ /* 0x000ee8000c1e1b00 */
[----:B---3--:R-:W3:Y:S02]  /*10360*/  LD.E R0, desc[UR56][R2.64] ;  /* 0x0000003802007980 */ /* 0x008ee4000c101900 */
[----:B---3--:R-:W-:Y:S01]  /*10370*/  FSETP.NEU.AND P0, PT, R0, RZ, PT ;  /* 0x000000ff0000720b */ /* 0x008fe20003f0d000 */
[----:B------:R-:W-:-:S12]  /*10380*/  BRA `(.L_x_170) ;  /* 0x0000000000247947 */ /* 0x000fd80003800000 */
.L_x_169:
[----:B------:R-:W-:Y:S02]  /*10390*/  ISETP.NE.U32.AND P1, PT, RZ, UR6, PT ;  /* 0x00000006ff007c0c */ /* 0x000fe4000bf25070 */
[----:B------:R-:W-:Y:S02]  /*103a0*/  FSETP.NEU.AND P0, PT, RZ, UR36, PT ;  /* 0x00000024ff007c0b */ /* 0x000fe4000bf0d000 */
[----:B------:R-:W-:-:S13]  /*103b0*/  ISETP.NE.AND.EX P1, PT, RZ, UR7, PT, P1 ;  /* 0x00000007ff007c0c */ /* 0x000fda000bf25310 */
[----:B------:R-:W-:Y:S05]  /*103c0*/  @!P1 BRA `(.L_x_170) ;  /* 0x0000000000149947 */ /* 0x000fea0003800000 */
[----:B-1----:R-:W1:Y:S01]  /*103d0*/  LDC.64 R2, c[0x0][0x588] ;  /* 0x00016200ff027b82 */ /* 0x002e620000000a00 */
[----:B------:R-:W-:-:S04]  /*103e0*/  IMAD R9, R18, UR32, RZ ;  /* 0x0000002012097c24 */ /* 0x000fc8000f8e02ff */
[----:B-1----:R-:W-:-:S06]  /*103f0*/  IMAD.WIDE R2, R9, 0x4, R2 ;  /* 0x0000000409027825 */ /* 0x002fcc00078e0202 */
[----:B------:R-:W3:Y:S02]  /*10400*/  LDG.E R2, desc[UR56][R2.64] ;  /* 0x0000003802027981 */ /* 0x000ee4000c1e1900 */
[----:B---3--:R-:W-:-:S13]  /*10410*/  FSETP.NEU.AND P0, PT, R2, RZ, PT ;  /* 0x000000ff0200720b */ /* 0x008fda0003f0d000 */
.L_x_170:
[----:B------:R-:W-:Y:S01]  /*10420*/  UISETP.NE.AND UP0, UPT, UR37, 0x3, UPT ;  /* 0x000000032500788c */ /* 0x000fe2000bf05270 */
[----:B------:R-:W-:-:S05]  /*10430*/  ELECT P1, URZ, PT ;  /* 0x00000000003f782f */ /* 0x000fca0003820000 */
[----:B------:R-:W-:Y:S02]  /*10440*/  PLOP3.LUT P2, PT, PT, PT, UP0, 0x80, 0x0 ;  /* 0x000000000000781c */ /* 0x000fe40003f4f008 */
[----:B------:R-:W-:-:S11]  /*10450*/  PLOP3.LUT P0, PT, P0, P1, PT, 0x2a, 0x0 ;  /* 0x000000000000781c */ /* 0x000fd60000702572 */
[----:B------:R-:W-:Y:S05]  /*10460*/  @!P2 BRA `(.L_x_171) ;  /* 0x000000000004a947 */ /* 0x000fea0003800000 */
[----:B------:R-:W-:Y:S01]  /*10470*/  BPT.TRAP 0x1 ;  /* 0x000000040000795c */ /* 0x000fe20000300000 */
.L_x_171:
[----:B-1----:R-:W-:-:S04]  /*10480*/  MOV R0, 0x1 ;  /* 0x0000000100007802 */ /* 0x002fc80000000f00 */
[----:B------:R-:W-:-:S04]  /*10490*/  SHF.L.U32 R0, R0, 0x1f, RZ ;  /* 0x0000001f00007819 */ /* 0x000fc800000006ff */
[----:B------:R-:W1:Y:S02]  /*104a0*/  SYNCS.PHASECHK.TRANS64.TRYWAIT P1, [UR35+0x38500], R0 ;  /* 0x03850000ff0075a7 */ /* 0x000e640008020163 */
[----:B-1----:R-:W-:Y:S05]  /*104b0*/  @!P1 BRA `(.L_x_172) ;  /* 0x00000068000c9947 */ /* 0x002fea0003800000 */
.L_x_378:
[----:B------:R-:W-:Y:S04]  /*104c0*/  BSSY B0, `(.L_x_173) ;  /* 0x0000010000007945 */ /* 0x000fe80003800000 */
[----:B------:R-:W-:Y:S05]  /*104d0*/  @P0 BRA `(.L_x_174) ;  /* 0x0000000000380947 */ /* 0x000fea0003800000 */
[----:B------:R-:W-:Y:S02]  /*104e0*/  UIADD3 UR8, UR35, 0x30000, URZ ;  /* 0x0003000023087890 */ /* 0x000fe4000fffe03f */
[----:B------:R-:W-:Y:S02]  /*104f0*/  UIADD3 UR9, UR35, 0x384e0, URZ ;  /* 0x000384e023097890 */ /* 0x000fe4000fffe03f */
[----:B------:R-:W-:Y:S02]  /*10500*/  UIADD3 UR14, UR10, 0x40, URZ ;  /* 0x000000400a0e7890 */ /* 0x000fe4000fffe03f */
[----:B------:R-:W-:Y:S01]  /*10510*/  UIADD3 UR12, UR35, 0x31000, URZ ;  /* 0x00031000230c7890 */ /* 0x000fe2000fffe03f */
[----:B------:R-:W-:Y:S01]  /*10520*/  UMOV UR16, 0x0 ;  /* 0x0000000000107882 */ /* 0x000fe20000000000 */
[----:B------:R-:W-:Y:S01]  /*10530*/  UMOV UR17, 0x10000000 ;  /* 0x1000000000117882 */ /* 0x000fe20000000000 */
[----:B------:R-:W-:Y:S01]  /*10540*/  UMOV UR15, UR11 ;  /* 0x0000000b000f7c82 */ /* 0x000fe20008000000 */
[----:B------:R-:W-:Y:S01]  /*10550*/  UMOV UR13, UR9 ;  /* 0x00000009000d7c82 */ /* 0x000fe20008000000 */
[----:B------:R3:W-:Y:S04]  /*10560*/  UTMALDG.2D [UR8], [UR44], desc[UR16] ;  /* 0x000010082c0075b4 */ /* 0x0007e80008009000 */
[----:B------:R3:W-:Y:S02]  /*10570*/  UTMALDG.2D [UR12], [UR44], desc[UR16] ;  /* 0x0000100c2c0075b4 */ /* 0x0007e40008009000 */
[----:B---3--:R-:W-:Y:S05]  /*10580*/  @!P2 BRA `(.L_x_175) ;  /* 0x000000000004a947 */ /* 0x008fea0003800000 */
[----:B------:R-:W-:Y:S01]  /*10590*/  BPT.TRAP 0x1 ;  /* 0x000000040000795c */ /* 0x000fe20000300000 */
.L_x_175:
[----:B------:R-:W3:Y:S02]  /*105a0*/  LDC R2, c[0x0][0x828] ;  /* 0x00020a00ff027b82 */ /* 0x000ee40000000800 */
[----:B---3--:R3:W-:Y:S02]  /*105b0*/  SYNCS.ARRIVE.TRANS64.RED.A0TR RZ, [UR35+0x384e0], R2 ;  /* 0x0384e002ffff79a7 */ /* 0x0087e40008300423 */
.L_x_174:
[----:B------:R-:W-:Y:S05]  /*105c0*/  BSYNC B0 ;  /* 0x0000000000007941 */ /* 0x000fea0003800000 */
.L_x_173:
[----:B------:R-:W-:Y:S05]  /*105d0*/  @!P2 BRA `(.L_x_176) ;  /* 0x000000000004a947 */ /* 0x000fea0003800000 */
[----:B------:R-:W-:Y:S01]  /*105e0*/  BPT.TRAP 0x1 ;  /* 0x000000040000795c */ /* 0x000fe20000300000 */
.L_x_176:
[----:B------:R-:W-:-:S04]  /*105f0*/  UIADD3 UR21, UR35, 0x384e0, URZ ;  /* 0x000384e023157890 */ /* 0x000fc8000fffe03f */
[----:B------:R-:W-:-:S09]  /*10600*/  UPRMT UR9, UR41, 0x654, UR21 ;  /* 0x0000065429097896 */ /* 0x000fd20008000015 */
[----:B------:R-:W-:Y:S01]  /*10610*/  SYNCS.ARRIVE.TRANS64.RED.A1T0 RZ, [UR9], RZ ;  /* 0x000000ffffff79a7 */ /* 0x000fe20008100409 */
[----:B------:R-:W-:Y:S05]  /*10620*/  @!P2 BRA `(.L_x_177) ;  /* 0x000000000004a947 */ /* 0x000fea0003800000 */
[----:B------:R-:W-:Y:S01]  /*10630*/  BPT.TRAP 0x1 ;  /* 0x000000040000795c */ /* 0x000fe20000300000 */
.L_x_177:
[----:B------:R-:W4:Y:S02]  /*10640*/  SYNCS.PHASECHK.TRANS64.TRYWAIT P1, [UR35+0x38508], R0 ;  /* 0x03850800ff0075a7 */ /* 0x000f240008020163 */
[----:B----4-:R-:W-:Y:S05]  /*10650*/  @!P1 BRA `(.L_x_178) ;  /* 0x0000006400bc9947 */ /* 0x010fea0003800000 */
.L_x_379:
[----:B------:R-:W-:Y:S04]  /*10660*/  BSSY B0, `(.L_x_179) ;  /* 0x0000012000007945 */ /* 0x000fe80003800000 */
[----:B------:R-:W-:Y:S05]  /*10670*/  @P0 BRA `(.L_x_180) ;  /* 0x0000000000400947 */ /* 0x000fea0003800000 */
[----:B------:R-:W-:Y:S02]  /*10680*/  UIADD3 UR14, UR10, 0x80, URZ ;  /* 0x000000800a0e7890 */ /* 0x000fe4000fffe03f */
        /* <DEDUP_REMOVED lines=8> */
[----:B------:R-:W-:Y:S01]  /*10710*/  UMOV UR17, UR13 ;  /* 0x0000000d00117c82 */ /* 0x000fe20008000000 */
[----:B------:R4:W-:Y:S03]  /*10720*/  UTMALDG.2D [UR12], [UR44], desc[UR22] ;  /* 0x0000160c2c0075b4 */ /* 0x0009e60008009000 */
[----:B------:R4:W-:Y:S02]  /*10730*/  UTMALDG.2D [UR16], [UR44], desc[UR22] ;  /* 0x000016102c0075b4 */ /* 0x0009e40008009000 */
[----:B----4-:R-:W-:Y:S05]  /*10740*/  @!P2 BRA `(.L_x_181) ;  /* 0x000000000004a947 */ /* 0x010fea0003800000 */
[----:B------:R-:W-:Y:S01]  /*10750*/  BPT.TRAP 0x1 ;  /* 0x000000040000795c */ /* 0x000fe20000300000 */
.L_x_181:
[----:B---3--:R-:W3:Y:S02]  /*10760*/  LDC R2, c[0x0][0x828] ;  /* 0x00020a00ff027b82 */ /* 0x008ee40000000800 */
[----:B---3--:R4:W-:Y:S02]  /*10770*/  SYNCS.ARRIVE.TRANS64.RED.A0TR RZ, [UR35+0x384e8], R2 ;  /* 0x0384e802ffff79a7 */ /* 0x0089e40008300423 */
.L_x_180:
[----:B------:R-:W-:Y:S05]  /*10780*/  BSYNC B0 ;  /* 0x0000000000007941 */ /* 0x000fea0003800000 */
.L_x_179:
[----:B------:R-:W-:Y:S05]  /*10790*/  @!P2 BRA `(.L_x_182) ;  /* 0x000000000004a947 */ /* 0x000fea0003800000 */
[----:B------:R-:W-:Y:S01]  /*107a0*/  BPT.TRAP 0x1 ;  /* 0x000000040000795c */ /* 0x000fe20000300000 */
.L_x_182:
[----:B------:R-:W-:Y:S02]  /*107b0*/  UIADD3 UR17, UR35, 0x384e8, URZ ;  /* 0x000384e823117890 */ /* 0x000fe4000fffe03f */
[----:B------:R-:W-:Y:S02]  /*107c0*/  UIADD3 UR27, UR11, 0x20, URZ ;  /* 0x000000200b1b7890 */ /* 0x000fe4000fffe03f */
[----:B------:R-:W-:-:S09]  /*107d0*/  UPRMT UR8, UR41, 0x654, UR17 ;  /* 0x0000065429087896 */ /* 0x000fd20008000011 */
[----:B------:R-:W-:Y:S01]  /*107e0*/  SYNCS.ARRIVE.TRANS64.RED.A1T0 RZ, [UR8], RZ ;  /* 0x000000ffffff79a7 */ /* 0x000fe20008100408 */
[----:B------:R-:W-:Y:S05]  /*107f0*/  @!P2 BRA `(.L_x_183) ;  /* 0x000000000004a947 */ /* 0x000fea0003800000 */
[----:B------:R-:W-:Y:S01]  /*10800*/  BPT.TRAP 0x1 ;  /* 0x000000040000795c */ /* 0x000fe20000300000 */
.L_x_183:
[----:B------:R-:W5:Y:S02]  /*10810*/  SYNCS.PHASECHK.TRANS64.TRYWAIT P1, [UR35+0x38510], R0 ;  /* 0x03851000ff0075a7 */ /* 0x000f640008020163 */
[----:B-----5:R-:W-:Y:S05]  /*10820*/  @!P1 BRA `(.L_x_184) ;  /* 0x0000006400609947 */ /* 0x020fea0003800000 */
.L_x_380:
        /* <DEDUP_REMOVED lines=13> */
[----:B-1----:R-:W-:Y:S05]  /*10900*/  @!P2 BRA `(.L_x_187) ;  /* 0x000000000004a947 */ /* 0x002fea0003800000 */
[----:B------:R-:W-:Y:S01]  /*10910*/  BPT.TRAP 0x1 ;  /* 0x000000040000795c */ /* 0x000fe20000300000 */
.L_x_187:
[----:B---34-:R-:W1:Y:S02]  /*10920*/  LDC R2, c[0x0][0x828] ;  /* 0x00020a00ff027b82 */ /* 0x018e640000000800 */
[----:B-1----:R1:W-:Y:S02]  /*10930*/  SYNCS.ARRIVE.TRANS64.RED.A0TR RZ, [UR35+0x384f0], R2 ;  /* 0x0384f002ffff79a7 */ /* 0x0023e40008300423 */
.L_x_186:
[----:B------:R-:W-:Y:S05]  /*10940*/  BSYNC B0 ;  /* 0x0000000000007941 */ /* 0x000fea0003800000 */
.L_x_185:
[----:B------:R-:W-:Y:S05]  /*10950*/  @!P2 BRA `(.L_x_188) ;  /* 0x000000000004a947 */ /* 0x000fea0003800000 */
[----:B------:R-:W-:Y:S01]  /*10960*/  BPT.TRAP 0x1 ;  /* 0x000000040000795c */ /* 0x000fe20000300000 */
.L_x_188:
[----:B------:R-:W-:-:S04]  /*10970*/  UIADD3 UR13, UR35, 0x384f0, URZ ;  /* 0x000384f0230d7890 */ /* 0x000fc8000fffe03f */
[----:B------:R-:W-:-:S09]  /*10980*/  UPRMT UR42, UR41, 0x654, UR13 ;  /* 0x00000654292a7896 */ /* 0x000fd2000800000d */
[----:B------:R-:W-:Y:S01]  /*10990*/  SYNCS.ARRIVE.TRANS64.RED.A1T0 RZ, [UR42], RZ ;  /* 0x000000ffffff79a7 */ /* 0x000fe2000810042a */
[----:B------:R-:W-:Y:S05]  /*109a0*/  @!P2 BRA `(.L_x_189) ;  /* 0x000000000004a947 */ /* 0x000fea0003800000 */
[----:B------:R-:W-:Y:S01]  /*109b0*/  BPT.TRAP 0x1 ;  /* 0x000000040000795c */ /* 0x000fe20000300000 */
.L_x_189:
[----:B------:R-:W5:Y:S02]  /*109c0*/  SYNCS.PHASECHK.TRANS64.TRYWAIT P1, [UR35+0x38518], R0 ;  /* 0x03851800ff0075a7 */ /* 0x000f640008020163 */
[----:B-----5:R-:W-:Y:S05]  /*109d0*/  @!P1 BRA `(.L_x_190) ;  /* 0x00000064000c9947 */ /* 0x020fea0003800000 */
.L_x_381:
        /* <DEDUP_REMOVED lines=13> */
[----:B-1----:R-:W-:Y:S05]  /*10ab0*/  @!P2 BRA `(.L_x_193) ;  /* 0x000000000004a947 */ /* 0x002fea0003800000 */
[----:B------:R-:W-:Y:S01]  /*10ac0*/  BPT.TRAP 0x1 ;  /* 0x000000040000795c */ /* 0x000fe20000300000 */
.L_x_193:
[----:B---34-:R-:W1:Y:S02]  /*10ad0*/  LDC R2, c[0x0][0x828] ;  /* 0x00020a00ff027b82 */ /* 0x018e640000000800 */
[----:B-1----:R1:W-:Y:S02]  /*10ae0*/  SYNCS.ARRIVE.TRANS64.RED.A0TR RZ, [UR35+0x384f8], R2 ;  /* 0x0384f802ffff79a7 */ /* 0x0023e40008300423 */
.L_x_192:
[----:B------:R-:W-:Y:S05]  /*10af0*/  BSYNC B0 ;  /* 0x0000000000007941 */ /* 0x000fea0003800000 */
.L_x_191:
[----:B------:R-:W-:Y:S05]  /*10b00*/  @!P2 BRA `(.L_x_194) ;  /* 0x000000000004a947 */ /* 0x000fea0003800000 */
[----:B------:R-:W-:Y:S01]  /*10b10*/  BPT.TRAP 0x1 ;  /* 0x000000040000795c */ /* 0x000fe20000300000 */
.L_x_194:
[----:B------:R-:W-:Y:S02]  /*10b20*/  UIADD3 UR25, UR35, 0x384f8, URZ ;  /* 0x000384f823197890 */ /* 0x000fe4000fffe03f */
[----:B------:R-:W-:Y:S02]  /*10b30*/  UIADD3 UR23, UR11, 0x40, URZ ;  /* 0x000000400b177890 */ /* 0x000fe4000fffe03f */
[----:B------:R-:W-:-:S09]  /*10b40*/  UPRMT UR43, UR41, 0x654, UR25 ;  /* 0x00000654292b7896 */ /* 0x000fd20008000019 */
[----:B------:R-:W-:Y:S01]  /*10b50*/  SYNCS.ARRIVE.TRANS64.RED.A1T0 RZ, [UR43], RZ ;  /* 0x000000ffffff79a7 */ /* 0x000fe2000810042b */
[----:B------:R-:W-:Y:S05]  /*10b60*/  @!P2 BRA `(.L_x_195) ;  /* 0x000000000004a947 */ /* 0x000fea0003800000 */
[----:B------:R-:W-:Y:S01]  /*10b70*/  BPT.TRAP 0x1 ;  /* 0x000000040000795c */ /* 0x000fe20000300000 */
.L_x_195:
[----:B-1-34-:R-:W-:-:S04]  /*10b80*/  SHF.L.U32 R2, RZ, 0x1f, RZ ;  /* 0x0000001fff027819 */ /* 0x01afc800000006ff */
[----:B------:R-:W1:Y:S02]  /*10b90*/  SYNCS.PHASECHK.TRANS64.TRYWAIT P1, [UR35+0x38500], R2 ;  /* 0x03850002ff0075a7 */ /* 0x000e640008020163 */
[----:B-1----:R-:W-:Y:S05]  /*10ba0*/  @!P1 BRA `(.L_x_196) ;  /* 0x0000006000b09947 */ /* 0x002fea0003800000 */
.L_x_382:
[----:B------:R-:W-:Y:S04]  /*10bb0*/  BSSY B0, `(.L_x_197) ;  /* 0x0000010000007945 */ /* 0x000fe80003800000 */
[----:B------:R-:W-:Y:S05]  /*10bc0*/  @P0 BRA `(.L_x_198) ;  /* 0x0000000000380947 */ /* 0x000fea0003800000 */
        /* <DEDUP_REMOVED lines=10> */
[----:B---3--:R-:W-:Y:S05]  /*10c70*/  @!P2 BRA `(.L_x_199) ;  /* 0x000000000004a947 */ /* 0x008fea0003800000 */
[----:B------:R-:W-:Y:S01]  /*10c80*/  BPT.TRAP 0x1 ;  /* 0x000000040000795c */ /* 0x000fe20000300000 */
.L_x_199:
[----:B-1----:R-:W1:Y:S02]  /*10c90*/  LDC R3, c[0x0][0x828] ;  /* 0x00020a00ff037b82 */ /* 0x002e640000000800 */
[----:B-1----:R3:W-:Y:S02]  /*10ca0*/  SYNCS.ARRIVE.TRANS64.RED.A0TR RZ, [UR35+0x384e0], R3 ;  /* 0x0384e003ffff79a7 */ /* 0x0027e40008300423 */
.L_x_198:
[----:B------:R-:W-:Y:S05]  /*10cb0*/  BSYNC B0 ;  /* 0x0000000000007941 */ /* 0x000fea0003800000 */
.L_x_197:
[----:B------:R-:W-:Y:S05]  /*10cc0*/  @!P2 BRA `(.L_x_200) ;  /* 0x000000000004a947 */ /* 0x000fea0003800000 */
[----:B------:R-:W-:Y:S01]  /*10cd0*/  BPT.TRAP 0x1 ;  /* 0x000000040000795c */ /* 0x000fe20000300000 */
.L_x_200:
[----:B------:R-:W-:Y:S01]  /*10ce0*/  SYNCS.ARRIVE.TRANS64.RED.A1T0 RZ, [UR9], RZ ;  /* 0x000000ffffff79a7 */ /* 0x000fe20008100409 */
[----:B------:R-:W-:Y:S05]  /*10cf0*/  @!P2 BRA `(.L_x_201) ;  /* 0x000000000004a947 */ /* 0x000fea0003800000 */
[----:B------:R-:W-:Y:S01]  /*10d00*/  BPT.TRAP 0x1 ;  /* 0x000000040000795c */ /* 0x000fe20000300000 */
.L_x_201:
[----:B------:R-:W4:Y:S02]  /*10d10*/  SYNCS.PHASECHK.TRANS64.TRYWAIT P1, [UR35+0x38508], R2 ;  /* 0x03850802ff0075a7 */ /* 0x000f240008020163 */
[----:B----4-:R-:W-:Y:S05]  /*10d20*/  @!P1 BRA `(.L_x_202) ;  /* 0x0000006000689947 */ /* 0x010fea0003800000 */
.L_x_383:
        /* <DEDUP_REMOVED lines=15> */
.L_x_205:
[----:B-1-3--:R-:W1:Y:S02]  /*10e20*/  LDC R3, c[0x0][0x828] ;  /* 0x00020a00ff037b82 */ /* 0x00ae640000000800 */
[----:B-1----:R4:W-:Y:S02]  /*10e30*/  SYNCS.ARRIVE.TRANS64.RED.A0TR RZ, [UR35+0x384e8], R3 ;  /* 0x0384e803ffff79a7 */ /* 0x0029e40008300423 */
.L_x_204:
[----:B------:R-:W-:Y:S05]  /*10e40*/  BSYNC B0 ;  /* 0x0000000000007941 */ /* 0x000fea0003800000 */
.L_x_203:
[----:B------:R-:W-:Y:S05]  /*10e50*/  @!P2 BRA `(.L_x_206) ;  /* 0x000000000004a947 */ /* 0x000fea0003800000 */
[----:B------:R-:W-:Y:S01]  /*10e60*/  BPT.TRAP 0x1 ;  /* 0x000000040000795c */ /* 0x000fe20000300000 */
.L_x_206:
[----:B------:R-:W-:Y:S01]  /*10e70*/  SYNCS.ARRIVE.TRANS64.RED.A1T0 RZ, [UR8], RZ ;  /* 0x000000ffffff79a7 */ /* 0x000fe20008100408 */
[----:B------:R-:W-:Y:S01]  /*10e80*/  UIADD3 UR15, UR11, 0x60, URZ ;  /* 0x000000600b0f7890 */ /* 0x000fe2000fffe03f */
[----:B------:R-:W-:Y:S11]  /*10e90*/  @!P2 BRA `(.L_x_207) ;  /* 0x000000000004a947 */ /* 0x000ff60003800000 */
[----:B------:R-:W-:Y:S01]  /*10ea0*/  BPT.TRAP 0x1 ;  /* 0x000000040000795c */ /* 0x000fe20000300000 */
.L_x_207:
[----:B------:R-:W5:Y:S02]  /*10eb0*/  SYNCS.PHASECHK.TRANS64.TRYWAIT P1, [UR35+0x38510], R2 ;  /* 0x03851002ff0075a7 */ /* 0x000f640008020163 */
[----:B-----5:R-:W-:Y:S05]  /*10ec0*/  @!P1 BRA `(.L_x_208) ;  /* 0x0000006000189947 */ /* 0x020fea0003800000 */
.L_x_384:
        /* <DEDUP_REMOVED lines=14> */
.L_x_211:
[----:B---34-:R-:W1:Y:S02]  /*10fb0*/  LDC R3, c[0x0][0x828] ;  /* 0x00020a00ff037b82 */ /* 0x018e640000000800 */
[----:B-1----:R1:W-:Y:S02]  /*10fc0*/  SYNCS.ARRIVE.TRANS64.RED.A0TR RZ, [UR35+0x384f0], R3 ;  /* 0x0384f003ffff79a7 */ /* 0x0023e40008300423 */
.L_x_210:
[----:B------:R-:W-:Y:S05]  /*10fd0*/  BSYNC B0 ;  /* 0x0000000000007941 */ /* 0x000fea0003800000 */
.L_x_209:
[----:B------:R-:W-:Y:S05]  /*10fe0*/  @!P2 BRA `(.L_x_212) ;  /* 0x000000000004a947 */ /* 0x000fea0003800000 */
[----:B------:R-:W-:Y:S01]  /*10ff0*/  BPT.TRAP 0x1 ;  /* 0x000000040000795c */ /* 0x000fe20000300000 */
.L_x_212:
[----:B------:R-:W-:Y:S01]  /*11000*/  SYNCS.ARRIVE.TRANS64.RED.A1T0 RZ, [UR42], RZ ;  /* 0x000000ffffff79a7 */ /* 0x000fe2000810042a */
[----:B------:R-:W-:Y:S05]  /*11010*/  @!P2 BRA `(.L_x_213) ;  /* 0x000000000004a947 */ /* 0x000fea0003800000 */
[----:B------:R-:W-:Y:S01]  /*11020*/  BPT.TRAP 0x1 ;  /* 0x000000040000795c */ /* 0x000fe20000300000 */
.L_x_213:
[----:B------:R-:W5:Y:S02]  /*11030*/  SYNCS.PHASECHK.TRANS64.TRYWAIT P1, [UR35+0x38518], R2 ;  /* 0x03851802ff0075a7 */ /* 0x000f640008020163 */
[----:B-----5:R-:W-:Y:S05]  /*11040*/  @!P1 BRA `(.L_x_214) ;  /* 0x0000005c00d09947 */ /* 0x020fea0003800000 */
.L_x_385:
        /* <DEDUP_REMOVED lines=15> */
.L_x_217:
[----:B---34-:R-:W1:Y:S02]  /*11140*/  LDC R3, c[0x0][0x828] ;  /* 0x00020a00ff037b82 */ /* 0x018e640000000800 */
[----:B-1----:R1:W-:Y:S02]  /*11150*/  SYNCS.ARRIVE.TRANS64.RED.A0TR RZ, [UR35+0x384f8], R3 ;  /* 0x0384f803ffff79a7 */ /* 0x0023e40008300423 */
.L_x_216:
[----:B------:R-:W-:Y:S05]  /*11160*/  BSYNC B0 ;  /* 0x0000000000007941 */ /* 0x000fea0003800000 */
.L_x_215:
[----:B------:R-:W-:Y:S05]  /*11170*/  @!P2 BRA `(.L_x_218) ;  /* 0x000000000004a947 */ /* 0x000fea0003800000 */
[----:B------:R-:W-:Y:S01]  /*11180*/  BPT.TRAP 0x1 ;  /* 0x000000040000795c */ /* 0x000fe20000300000 */
.L_x_218:
[----:B------:R-:W-:Y:S01]  /*11190*/  SYNCS.ARRIVE.TRANS64.RED.A1T0 RZ, [UR43], RZ ;  /* 0x000000ffffff79a7 */ /* 0x000fe2000810042b */
[----:B------:R-:W-:Y:S01]  /*111a0*/  UIADD3 UR23, UR11, 0x80, URZ ;  /* 0x000000800b177890 */ /* 0x000fe2000fffe03f */
[----:B------:R-:W-:Y:S11]  /*111b0*/  @!P2 BRA `(.L_x_219) ;  /* 0x000000000004a947 */ /* 0x000ff60003800000 */
[----:B------:R-:W-:Y:S01]  /*111c0*/  BPT.TRAP 0x1 ;  /* 0x000000040000795c */ /* 0x000fe20000300000 */
.L_x_219:
[----:B------:R-:W5:Y:S02]  /*111d0*/  SYNCS.PHASECHK.TRANS64.TRYWAIT P1, [UR35+0x38500], R0 ;  /* 0x03850000ff0075a7 */ /* 0x000f640008020163 */
[----:B-----5:R-:W-:Y:S05]  /*111e0*/  @!P1 BRA `(.L_x_220) ;  /* 0x0000005c00809947 */ /* 0x020fea0003800000 */
.L_x_386:
        /* <DEDUP_REMOVED lines=14> */
.L_x_223:
[----:B---34-:R-:W1:Y:S02]  /*112d0*/  LDC R3, c[0x0][0x828] ;  /* 0x00020a00ff037b82 */ /* 0x018e640000000800 */
[----:B-1----:R1:W-:Y:S02]  /*112e0*/  SYNCS.ARRIVE.TRANS64.RED.A0TR RZ, [UR35+0x384e0], R3 ;  /* 0x0384e003ffff79a7 */ /* 0x0023e40008300423 */
.L_x_222:
[----:B------:R-:W-:Y:S05]  /*112f0*/  BSYNC B0 ;  /* 0x0000000000007941 */ /* 0x000fea0003800000 */
.L_x_221:
[----:B------:R-:W-:Y:S05]  /*11300*/  @!P2 BRA `(.L_x_224) ;  /* 0x000000000004a947 */ /* 0x000fea0003800000 */
[----:B------:R-:W-:Y:S01]  /*11310*/  BPT.TRAP 0x1 ;  /* 0x000000040000795c */ /* 0x000fe20000300000 */
.L_x_224:
[----:B------:R-:W-:Y:S01]  /*11320*/  SYNCS.ARRIVE.TRANS64.RED.A1T0 RZ, [UR9], RZ ;  /* 0x000000ffffff79a7 */ /* 0x000fe20008100409 */
[----:B------:R-:W-:Y:S05]  /*11330*/  @!P2 BRA `(.L_x_225) ;  /* 0x000000000004a947 */ /* 0x000fea0003800000 */
[----:B------:R-:W-:Y:S01]  /*11340*/  BPT.TRAP 0x1 ;  /* 0x000000040000795c */ /* 0x000fe20000300000 */
.L_x_225:
[----:B------:R-:W5:Y:S02]  /*11350*/  SYNCS.PHASECHK.TRANS64.TRYWAIT P1, [UR35+0x38508], R0 ;  /* 0x03850800ff0075a7 */ /* 0x000f640008020163 */
[----:B-----5:R-:W-:Y:S05]  /*11360*/  @!P1 BRA `(.L_x_226) ;  /* 0x0000005c00389947 */ /* 0x020fea0003800000 */
.L_x_387:
        /* <DEDUP_REMOVED lines=15> */
.L_x_229:
[----:B---34-:R-:W1:Y:S02]  /*11460*/  LDC R3, c[0x0][0x828] ;  /* 0x00020a00ff037b82 */ /* 0x018e640000000800 */
[----:B-1----:R1:W-:Y:S02]  /*11470*/  SYNCS.ARRIVE.TRANS64.RED.A0TR RZ, [UR35+0x384e8], R3 ;  /* 0x0384e803ffff79a7 */ /* 0x0023e40008300423 */
.L_x_228:
[----:B------:R-:W-:Y:S05]  /*11480*/  BSYNC B0 ;  /* 0x0000000000007941 */ /* 0x000fea0003800000 */
.L_x_227:
[----:B------:R-:W-:Y:S05]  /*11490*/  @!P2 BRA `(.L_x_230) ;  /* 0x000000000004a947 */ /* 0x000fea0003800000 */
[----:B------:R-:W-:Y:S01]  /*114a0*/  BPT.TRAP 0x1 ;  /* 0x000000040000795c */ /* 0x000fe20000300000 */
.L_x_230:
[----:B------:R-:W-:Y:S01]  /*114b0*/  SYNCS.ARRIVE.TRANS64.RED.A1T0 RZ, [UR8], RZ ;  /* 0x000000ffffff79a7 */ /* 0x000fe20008100408 */
[----:B------:R-:W-:Y:S01]  /*114c0*/  UIADD3 UR15, UR11, 0xa0, URZ ;  /* 0x000000a00b0f7890 */ /* 0x000fe2000fffe03f */
[----:B------:R-:W-:Y:S11]  /*114d0*/  @!P2 BRA `(.L_x_231) ;  /* 0x000000000004a947 */ /* 0x000ff60003800000 */
[----:B------:R-:W-:Y:S01]  /*114e0*/  BPT.TRAP 0x1 ;  /* 0x000000040000795c */ /* 0x000fe20000300000 */
.L_x_231:
[----:B------:R-:W5:Y:S02]  /*114f0*/  SYNCS.PHASECHK.TRANS64.TRYWAIT P1, [UR35+0x38510], R0 ;  /* 0x03851000ff0075a7 */ /* 0x000f640008020163 */
[----:B-----5:R-:W-:Y:S05]  /*11500*/  @!P1 BRA `(.L_x_232) ;  /* 0x0000005800e89947 */ /* 0x020fea0003800000 */
.L_x_388:
        /* <DEDUP_REMOVED lines=14> */
.L_x_235:
[----:B---34-:R-:W1:Y:S02]  /*115f0*/  LDC R3, c[0x0][0x828] ;  /* 0x00020a00ff037b82 */ /* 0x018e640000000800 */
[----:B-1----:R1:W-:Y:S02]  /*11600*/  SYNCS.ARRIVE.TRANS64.RED.A0TR RZ, [UR35+0x384f0], R3 ;  /* 0x0384f003ffff79a7 */ /* 0x0023e40008300423 */
.L_x_234:
[----:B------:R-:W-:Y:S05]  /*11610*/  BSYNC B0 ;  /* 0x0000000000007941 */ /* 0x000fea0003800000 */
.L_x_233:
[----:B------:R-:W-:Y:S05]  /*11620*/  @!P2 BRA `(.L_x_236) ;  /* 0x000000000004a947 */ /* 0x000fea0003800000 */
[----:B------:R-:W-:Y:S01]  /*11630*/  BPT.TRAP 0x1 ;  /* 0x000000040000795c */ /* 0x000fe20000300000 */
.L_x_236:
[----:B------:R-:W-:Y:S01]  /*11640*/  SYNCS.ARRIVE.TRANS64.RED.A1T0 RZ, [UR42], RZ ;  /* 0x000000ffffff79a7 */ /* 0x000fe2000810042a */
[----:B------:R-:W-:Y:S05]  /*11650*/  @!P2 BRA `(.L_x_237) ;  /* 0x000000000004a947 */ /* 0x000fea0003800000 */
[----:B------:R-:W-:Y:S01]  /*11660*/  BPT.TRAP 0x1 ;  /* 0x000000040000795c */ /* 0x000fe20000300000 */
.L_x_237:
[----:B------:R-:W5:Y:S02]  /*11670*/  SYNCS.PHASECHK.TRANS64.TRYWAIT P1, [UR35+0x38518], R0 ;  /* 0x03851800ff0075a7 */ /* 0x000f640008020163 */
[----:B-----5:R-:W-:Y:S05]  /*11680*/  @!P1 BRA `(.L_x_238) ;  /* 0x0000005800a09947 */ /* 0x020fea0003800000 */
.L_x_389:
        /* <DEDUP_REMOVED lines=15> */
.L_x_241:
[----:B---34-:R-:W1:Y:S02]  /*11780*/  LDC R3, c[0x0][0x828] ;  /* 0x00020a00ff037b82 */ /* 0x018e640000000800 */
[----:B-1----:R1:W-:Y:S02]  /*11790*/  SYNCS.ARRIVE.TRANS64.RED.A0TR RZ, [UR35+0x384f8], R3 ;  /* 0x0384f803ffff79a7 */ /* 0x0023e40008300423 */
.L_x_240:
[----:B------:R-:W-:Y:S05]  /*117a0*/  BSYNC B0 ;  /* 0x0000000000007941 */ /* 0x000fea0003800000 */
.L_x_239:
[----:B------:R-:W-:Y:S05]  /*117b0*/  @!P2 BRA `(.L_x_242) ;  /* 0x000000000004a947 */ /* 0x000fea0003800000 */
[----:B------:R-:W-:Y:S01]  /*117c0*/  BPT.TRAP 0x1 ;  /* 0x000000040000795c */ /* 0x000fe20000300000 */
.L_x_242:
[----:B------:R-:W-:Y:S01]  /*117d0*/  SYNCS.ARRIVE.TRANS64.RED.A1T0 RZ, [UR43], RZ ;  /* 0x000000ffffff79a7 */ /* 0x000fe2000810042b */
[----:B------:R-:W-:Y:S01]  /*117e0*/  UIADD3 UR23, UR11, 0xc0, URZ ;  /* 0x000000c00b177890 */ /* 0x000fe2000fffe03f */
[----:B------:R-:W-:Y:S11]  /*117f0*/  @!P2 BRA `(.L_x_243) ;  /* 0x000000000004a947 */ /* 0x000ff60003800000 */
[----:B------:R-:W-:Y:S01]  /*11800*/  BPT.TRAP 0x1 ;  /* 0x000000040000795c */ /* 0x000fe20000300000 */
.L_x_243:
[----:B------:R-:W5:Y:S02]  /*11810*/  SYNCS.PHASECHK.TRANS64.TRYWAIT P1, [UR35+0x38500], R2 ;  /* 0x03850002ff0075a7 */ /* 0x000f640008020163 */
[----:B-----5:R-:W-:Y:S05]  /*11820*/  @!P1 BRA `(.L_x_244) ;  /* 0x0000005800509947 */ /* 0x020fea0003800000 */
.L_x_390:
        /* <DEDUP_REMOVED lines=14> */
.L_x_247:
[----:B---34-:R-:W1:Y:S02]  /*11910*/  LDC R3, c[0x0][0x828] ;  /* 0x00020a00ff037b82 */ /* 0x018e640000000800 */
[----:B-1----:R1:W-:Y:S02]  /*11920*/  SYNCS.ARRIVE.TRANS64.RED.A0TR RZ, [UR35+0x384e0], R3 ;  /* 0x0384e003ffff79a7 */ /* 0x0023e40008300423 */
.L_x_246:
[----:B------:R-:W-:Y:S05]  /*11930*/  BSYNC B0 ;  /* 0x0000000000007941 */ /* 0x000fea0003800000 */
.L_x_245:
[----:B------:R-:W-:Y:S05]  /*11940*/  @!P2 BRA `(.L_x_248) ;  /* 0x000000000004a947 */ /* 0x000fea0003800000 */
[----:B------:R-:W-:Y:S01]  /*11950*/  BPT.TRAP 0x1 ;  /* 0x000000040000795c */ /* 0x000fe20000300000 */
.L_x_248:
[----:B------:R-:W-:Y:S01]  /*11960*/  SYNCS.ARRIVE.TRANS64.RED.A1T0 RZ, [UR9], RZ ;  /* 0x000000ffffff79a7 */ /* 0x000fe20008100409 */
[----:B------:R-:W-:Y:S05]  /*11970*/  @!P2 BRA `(.L_x_249) ;  /* 0x000000000004a947 */ /* 0x000fea0003800000 */
[----:B------:R-:W-:Y:S01]  /*11980*/  BPT.TRAP 0x1 ;  /* 0x000000040000795c */ /* 0x000fe20000300000 */
.L_x_249:
[----:B------:R-:W5:Y:S02]  /*11990*/  SYNCS.PHASECHK.TRANS64.TRYWAIT P1, [UR35+0x38508], R2 ;  /* 0x03850802ff0075a7 */ /* 0x000f640008020163 */
[----:B-----5:R-:W-:Y:S05]  /*119a0*/  @!P1 BRA `(.L_x_250) ;  /* 0x0000005800089947 */ /* 0x020fea0003800000 */
.L_x_391:
        /* <DEDUP_REMOVED lines=14> */
.L_x_253:
[----:B---34-:R-:W1:Y:S02]  /*11a90*/  LDC R3, c[0x0][0x828] ;  /* 0x00020a00ff037b82 */ /* 0x018e640000000800 */
[----:B-1----:R1:W-:Y:S02]  /*11aa0*/  SYNCS.ARRIVE.TRANS64.RED.A0TR RZ, [UR35+0x384e8], R3 ;  /* 0x0384e803ffff79a7 */ /* 0x0023e40008300423 */
.L_x_252:
[----:B------:R-:W-:Y:S05]  /*11ab0*/  BSYNC B0 ;  /* 0x0000000000007941 */ /* 0x000fea0003800000 */
.L_x_251:
[----:B------:R-:W-:Y:S05]  /*11ac0*/  @!P2 BRA `(.L_x_254) ;  /* 0x000000000004a947 */ /* 0x000fea0003800000 */
[----:B------:R-:W-:Y:S01]  /*11ad0*/  BPT.TRAP 0x1 ;  /* 0x000000040000795c */ /* 0x000fe20000300000 */
.L_x_254:
[----:B------:R-:W-:Y:S01]  /*11ae0*/  SYNCS.ARRIVE.TRANS64.RED.A1T0 RZ, [UR8], RZ ;  /* 0x000000ffffff79a7 */ /* 0x000fe20008100408 */
[----:B------:R-:W-:Y:S01]  /*11af0*/  UIADD3 UR11, UR11, 0xe0, URZ ;  /* 0x000000e00b0b7890 */ /* 0x000fe2000fffe03f */
[----:B------:R-:W-:Y:S11]  /*11b00*/  @!P2 BRA `(.L_x_255) ;  /* 0x000000000004a947 */ /* 0x000ff60003800000 */
[----:B------:R-:W-:Y:S01]  /*11b10*/  BPT.TRAP 0x1 ;  /* 0x000000040000795c */ /* 0x000fe20000300000 */
.L_x_255:
[----:B------:R-:W5:Y:S02]  /*11b20*/  SYNCS.PHASECHK.TRANS64.TRYWAIT P1, [UR35+0x38510], R2 ;  /* 0x03851002ff0075a7 */ /* 0x000f640008020163 */
[----:B-----5:R-:W-:Y:S05]  /*11b30*/  @!P1 BRA `(.L_x_256) ;  /* 0x0000005400bc9947 */ /* 0x020fea0003800000 */
.L_x_392:
        /* <DEDUP_REMOVED lines=13> */
.L_x_259:
[----:B---34-:R-:W1:Y:S02]  /*11c10*/  LDC R3, c[0x0][0x828] ;  /* 0x00020a00ff037b82 */ /* 0x018e640000000800 */
[----:B-1----:R1:W-:Y:S02]  /*11c20*/  SYNCS.ARRIVE.TRANS64.RED.A0TR RZ, [UR35+0x384f0], R3 ;  /* 0x0384f003ffff79a7 */ /* 0x0023e40008300423 */
.L_x_258:
[----:B------:R-:W-:Y:S05]  /*11c30*/  BSYNC B0 ;  /* 0x0000000000007941 */ /* 0x000fea0003800000 */
.L_x_257:
[----:B------:R-:W-:Y:S05]  /*11c40*/  @!P2 BRA `(.L_x_260) ;  /* 0x000000000004a947 */ /* 0x000fea0003800000 */
[----:B------:R-:W-:Y:S01]  /*11c50*/  BPT.TRAP 0x1 ;  /* 0x000000040000795c */ /* 0x000fe20000300000 */
.L_x_260:
[----:B------:R-:W-:Y:S01]  /*11c60*/  SYNCS.ARRIVE.TRANS64.RED.A1T0 RZ, [UR42], RZ ;  /* 0x000000ffffff79a7 */ /* 0x000fe2000810042a */
[----:B------:R-:W-:Y:S05]  /*11c70*/  @!P2 BRA `(.L_x_261) ;  /* 0x000000000004a947 */ /* 0x000fea0003800000 */
[----:B------:R-:W-:Y:S01]  /*11c80*/  BPT.TRAP 0x1 ;  /* 0x000000040000795c */ /* 0x000fe20000300000 */
.L_x_261:
[----:B------:R-:W5:Y:S02]  /*11c90*/  SYNCS.PHASECHK.TRANS64.TRYWAIT P1, [UR35+0x38518], R2 ;  /* 0x03851802ff0075a7 */ /* 0x000f640008020163 */
[----:B-----5:R-:W-:Y:S05]  /*11ca0*/  @!P1 BRA `(.L_x_262) ;  /* 0x0000005400789947 */ /* 0x020fea0003800000 */
.L_x_393:
        /* <DEDUP_REMOVED lines=15> */
.L_x_265:
[----:B------:R-:W1:Y:S02]  /*11da0*/  LDC R2, c[0x0][0x828] ;  /* 0x00020a00ff027b82 */ /* 0x000e640000000800 */
[----:B-1----:R1:W-:Y:S02]  /*11db0*/  SYNCS.ARRIVE.TRANS64.RED.A0TR RZ, [UR35+0x384f8], R2 ;  /* 0x0384f802ffff79a7 */ /* 0x0023e40008300423 */
.L_x_264:
[----:B------:R-:W-:Y:S05]  /*11dc0*/  BSYNC B0 ;  /* 0x0000000000007941 */ /* 0x000fea0003800000 */
.L_x_263:
[----:B------:R-:W-:Y:S05]  /*11dd0*/  @!P2 BRA `(.L_x_266) ;  /* 0x000000000004a947 */ /* 0x000fea0003800000 */
[----:B------:R-:W-:Y:S01]  /*11de0*/  BPT.TRAP 0x1 ;  /* 0x000000040000795c */ /* 0x000fe20000300000 */
.L_x_266:
[----:B--2---:R-:W-:Y:S01]  /*11df0*/  ISETP.NE.AND P0, PT, R7, RZ, PT ;  /* 0x000000ff0700720c */ /* 0x004fe20003f05270 */
[----:B------:R-:W-:Y:S01]  /*11e00*/  SYNCS.ARRIVE.TRANS64.RED.A1T0 RZ, [UR43], RZ ;  /* 0x000000ffffff79a7 */ /* 0x000fe2000810042b */
[CC--:B------:R-:W-:Y:S02]  /*11e10*/  ISETP.NE.AND P3, PT, R18.reuse, R6.reuse, PT ;  /* 0x000000061200720c */ /* 0x0c0fe40003f65270 */
[----:B------:R-:W-:-:S13]  /*11e20*/  ISETP.EQ.OR P0, PT, R18, R6, !P0 ;  /* 0x000000061200720c */ /* 0x000fda0004702670 */
[----:B------:R-:W-:Y:S05]  /*11e30*/  @P0 BRA `(.L_x_267) ;  /* 0x0000000400040947 */ /* 0x000fea0003800000 */
[----:B------:R-:W-:Y:S01]  /*11e40*/  ELECT P0, URZ, PT ;  /* 0x00000000003f782f */ /* 0x000fe20003800000 */
[----:B------:R-:W-:-:S12]  /*11e50*/  BSSY B0, `(.L_x_268) ;  /* 0x0000032000007945 */ /* 0x000fd80003800000 */
[----:B------:R-:W-:Y:S05]  /*11e60*/  @!P0 BRA `(.L_x_269) ;  /* 0x0000000000c08947 */ /* 0x000fea0003800000 */
[----:B-1-34-:R-:W1:Y:S08]  /*11e70*/  LDC.64 R2, c[0x0][0x290] ;  /* 0x0000a400ff027b82 */ /* 0x01ae700000000a00 */
[----:B------:R-:W2:Y:S08]  /*11e80*/  LDC.64 R14, c[0x0][0x808] ;  /* 0x00020200ff0e7b82 */ /* 0x000eb00000000a00 */
[----:B------:R-:W3:Y:S01]  /*11e90*/  LDC.64 R16, c[0x0][0x810] ;  /* 0x00020400ff107b82 */ /* 0x000ee20000000a00 */
[----:B-1----:R-:W-:-:S05]  /*11ea0*/  IMAD.WIDE R2, R6, 0xc, R2 ;  /* 0x0000000c06027825 */ /* 0x002fca00078e0202 */
[----:B------:R1:W5:Y:S04]  /*11eb0*/  LDG.E R10, desc[UR56][R2.64] ;  /* 0x00000038020a7981 */ /* 0x000368000c1e1900 */
[----:B------:R1:W5:Y:S01]  /*11ec0*/  LDG.E R13, desc[UR56][R2.64+0x4] ;  /* 0x00000438020d7981 */ /* 0x000362000c1e1900 */
[----:B--2---:R-:W-:Y:S02]  /*11ed0*/  ISETP.NE.U32.AND P0, PT, R14, RZ, PT ;  /* 0x000000ff0e00720c */ /* 0x004fe40003f05070 */
[----:B------:R-:W-:Y:S02]  /*11ee0*/  SHF.R.S32.HI R8, RZ, 0x1f, R6 ;  /* 0x0000001fff087819 */ /* 0x000fe40000011406 */
[----:B------:R-:W-:Y:S02]  /*11ef0*/  ISETP.NE.AND.EX P0, PT, R15, RZ, PT, P0 ;  /* 0x000000ff0f00720c */ /* 0x000fe40003f05300 */
[----:B---3--:R-:W-:-:S04]  /*11f00*/  ISETP.NE.U32.AND P1, PT, R16, RZ, PT ;  /* 0x000000ff1000720c */ /* 0x008fc80003f25070 */
[----:B------:R-:W-:-:S07]  /*11f10*/  ISETP.NE.AND.EX P1, PT, R17, RZ, PT, P1 ;  /* 0x000000ff1100720c */ /* 0x000fce0003f25310 */
[----:B-1----:R-:W-:Y:S06]  /*11f20*/  @!P0 BRA `(.L_x_270) ;  /* 0x0000000000108947 */ /* 0x002fec0003800000 */
[----:B------:R-:W-:-:S04]  /*11f30*/  LEA R2, P0, R6, R14, 0x3 ;  /* 0x0000000e06027211 */ /* 0x000fc800078018ff */
[----:B------:R-:W-:-:S06]  /*11f40*/  LEA.HI.X R3, R6, R15, R8, 0x3, P0 ;  /* 0x0000000f06037211 */ /* 0x000fcc00000f1c08 */
[----:B------:R-:W2:Y:S04]  /*11f50*/  LDG.E.64 R2, desc[UR56][R2.64] ;  /* 0x0000003802027981 */ /* 0x000ea8000c1e1b00 */
[----:B--2---:R1:W-:Y:S02]  /*11f60*/  STS.64 [UR34], R2 ;  /* 0x00000002ff007988 */ /* 0x0043e40008000a22 */
.L_x_270:
[----:B------:R-:W-:Y:S05]  /*11f70*/  @!P1 BRA `(.L_x_269) ;  /* 0x00000000007c9947 */ /* 0x000fea0003800000 */
[----:B-1----:R-:W-:-:S04]  /*11f80*/  LEA R2, P0, R6, R16, 0x3 ;  /* 0x0000001006027211 */ /* 0x002fc800078018ff */
[----:B------:R-:W-:Y:S02]  /*11f90*/  LEA.HI.X R3, R6, R17, R8, 0x3, P0 ;  /* 0x0000001106037211 */ /* 0x000fe400000f1c08 */
[----:B------:R-:W1:Y:S04]  /*11fa0*/  LDS R8, [UR34+0x1c] ;  /* 0x00001c22ff087984 */ /* 0x000e680008000800 */
[----:B------:R-:W2:Y:S01]  /*11fb0*/  LDG.E.64 R2, desc[UR56][R2.64] ;  /* 0x0000003802027981 */ /* 0x000ea2000c1e1b00 */
[----:B------:R-:W-:-:S03]  /*11fc0*/  IMAD.U32 R16, RZ, RZ, UR34 ;  /* 0x00000022ff107e24 */ /* 0x000fc6000f8e00ff */
[----:B------:R-:W-:Y:S02]  /*11fd0*/  STS [UR34+0x30], RZ ;  /* 0x000030ffff007988 */ /* 0x000fe40008000822 */
[----:B------:R-:W-:-:S05]  /*11fe0*/  SHF.R.U64 R16, R16, 0x4, RZ ;  /* 0x0000000410107819 */ /* 0x000fca00000012ff */
[----:B------:R-:W-:Y:S04]  /*11ff0*/  STS [UR34+0x10], R16 ;  /* 0x00001010ff007988 */ /* 0x000fe80008000822 */
[----:B------:R-:W-:Y:S01]  /*12000*/  STS [UR34+0x14], R16 ;  /* 0x00001410ff007988 */ /* 0x000fe20008000822 */
[C---:B--2---:R-:W-:Y:S02]  /*12010*/  SHF.L.U64.HI R14, R2.reuse, 0x1, R3 ;  /* 0x00000001020e7819 */ /* 0x044fe40000010203 */
[----:B------:R-:W-:Y:S02]  /*12020*/  SHF.L.U32 R3, R2, 0x1, RZ ;  /* 0x0000000102037819 */ /* 0x000fe400000006ff */
[----:B------:R-:W-:Y:S02]  /*12030*/  LOP3.LUT R14, R14, 0x1fffffff, RZ, 0xc0, !PT ;  /* 0x1fffffff0e0e7812 */ /* 0x000fe400078ec0ff */
[----:B------:R-:W-:-:S02]  /*12040*/  LOP3.LUT R3, R3, 0xfffffffe, RZ, 0xc0, !PT ;  /* 0xfffffffe03037812 */ /* 0x000fc400078ec0ff */
[--C-:B------:R-:W-:Y:S02]  /*12050*/  SHF.R.U32.HI R9, RZ, 0x4, R14.reuse ;  /* 0x00000004ff097819 */ /* 0x100fe4000001160e */
[----:B------:R-:W-:Y:S02]  /*12060*/  SHF.R.U64 R3, R3, 0x4, R14 ;  /* 0x0000000403037819 */ /* 0x000fe4000000120e */
[----:B-1----:R-:W-:-:S03]  /*12070*/  LOP3.LUT R8, R8, 0xf, R9, 0xb8, !PT ;  /* 0x0000000f08087812 */ /* 0x002fc600078eb809 */
[----:B------:R-:W-:Y:S04]  /*12080*/  STS [UR34+0xc], R3 ;  /* 0x00000c03ff007988 */ /* 0x000fe80008000822 */
[----:B------:R1:W-:Y:S04]  /*12090*/  STS [UR34+0x1c], R8 ;  /* 0x00001c08ff007988 */ /* 0x0003e80008000822 */
[----:B------:R-:W2:Y:S01]  /*120a0*/  LDS R11, [UR34+0x1c] ;  /* 0x00001c22ff0b7984 */ /* 0x000ea20008000800 */
[----:B-1---5:R-:W-:Y:S01]  /*120b0*/  VIADD R8, R10, 0xffffffff ;  /* 0xffffffff0a087836 */ /* 0x022fe20000000000 */
[----:B--2---:R-:W-:-:S05]  /*120c0*/  LOP3.LUT R11, R11, 0xf0, RZ, 0xb8, !PT ;  /* 0x000000f00b0b7812 */ /* 0x004fca00078eb8ff */
[----:B------:R1:W-:Y:S04]  /*120d0*/  STS [UR34+0x1c], R11 ;  /* 0x00001c0bff007988 */ /* 0x0003e80008000822 */
[----:B------:R-:W2:Y:S01]  /*120e0*/  LDS R9, [UR34+0x1c] ;  /* 0x00001c22ff097984 */ /* 0x000ea20008000800 */
[----:B-1----:R-:W-:Y:S02]  /*120f0*/  CS2R R10, SRZ ;  /* 0x00000000000a7805 */ /* 0x002fe4000001ff00 */
[----:B--2---:R-:W-:Y:S02]  /*12100*/  LOP3.LUT R17, R9, 0xf00, RZ, 0xb8, !PT ;  /* 0x00000f0009117812 */ /* 0x004fe400078eb8ff */
[----:B------:R-:W-:-:S03]  /*12110*/  IADD3 R9, R13, -0x1, RZ ;  /* 0xffffffff0d097810 */ /* 0x000fc60007ffe0ff */
[----:B------:R-:W-:Y:S04]  /*12120*/  STS.64 [UR34+0x18], R16 ;  /* 0x00001810ff007988 */ /* 0x000fe80008000a22 */
[----:B------:R-:W1:Y:S04]  /*12130*/  LDS R15, [UR34+0x1c] ;  /* 0x00001c22ff0f7984 */ /* 0x000e680008000800 */
[----:B------:R2:W-:Y:S01]  /*12140*/  STS.128 [UR34+0x20], R8 ;  /* 0x00002008ff007988 */ /* 0x0005e20008000c22 */
[----:B-1----:R-:W-:-:S05]  /*12150*/  LOP3.LUT R2, R15, 0xf000, RZ, 0xb8, !PT ;  /* 0x0000f0000f027812 */ /* 0x002fca00078eb8ff */
[----:B------:R2:W-:Y:S02]  /*12160*/  STS [UR34+0x1c], R2 ;  /* 0x00001c02ff007988 */ /* 0x0005e40008000822 */
.L_x_269:
[----:B------:R-:W-:Y:S05]  /*12170*/  BSYNC B0 ;  /* 0x0000000000007941 */ /* 0x000fea0003800000 */
.L_x_268:
[----:B-12---:R-:W1:Y:S01]  /*12180*/  S2R R2, SR_LANEID ;  /* 0x0000000000027919 */ /* 0x006e620000000000 */
[----:B------:R-:W-:Y:S01]  /*12190*/  NOP ;  /* 0x0000000000007918 */ /* 0x000fe20000000000 */
[----:B------:R-:W-:Y:S01]  /*121a0*/  ELECT P0, URZ, PT ;  /* 0x00000000003f782f */ /* 0x000fe20003800000 */
[----:B------:R-:W-:Y:S01]  /*121b0*/  BSSY B0, `(.L_x_271) ;  /* 0x0000008000007945 */ /* 0x000fe20003800000 */
[----:B-1----:R-:W-:-:S05]  /*121c0*/  IMAD.SHL.U32 R8, R2, 0x4, RZ ;  /* 0x0000000402087824 */ /* 0x002fca00078e00ff */
[----:B------:R1:W2:Y:S01]  /*121d0*/  LDS R9, [R8+UR34] ;  /* 0x0000002208097984 */ /* 0x0002a20008000800 */
[----:B------:R-:W-:-:S04]  /*121e0*/  IADD3 R2, P1, R8, UR44, RZ ;  /* 0x0000002c08027c10 */ /* 0x000fc8000ff3e0ff */
[----:B---34-:R-:W-:Y:S01]  /*121f0*/  IADD3.X R3, RZ, UR45, RZ, P1, !PT ;  /* 0x0000002dff037c10 */ /* 0x018fe20008ffe4ff */
[----:B------:R-:W-:Y:S08]  /*12200*/  @!P0 BRA `(.L_x_272) ;  /* 0x0000000000088947 */ /* 0x000ff00003800000 */
[----:B------:R0:W-:Y:S01]  /*12210*/  UTMACMDFLUSH ;  /* 0x00000000000079b7 */ /* 0x0001e20000000000 */
[----:B------:R-:W-:-:S04]  /*12220*/  DEPBAR.LE SB0, 0x0 ;  /* 0x000080000000791a */ /* 0x000fc80000000000 */
.L_x_272:
[----:B------:R-:W-:Y:S05]  /*12230*/  BSYNC B0 ;  /* 0x0000000000007941 */ /* 0x000fea0003800000 */
.L_x_271:
[----:B--2---:R2:W5:Y:S02]  /*12240*/  ATOMG.E.EXCH.STRONG.GPU PT, RZ, [R2], R9 ;  /* 0x0000000902ff73a8 */ /* 0x00456400041ee100 */
.L_x_267:
[----:B------:R-:W-:Y:S01]  /*12250*/  UIADD3 UR38, UR38, 0x1, URZ ;  /* 0x0000000126267890 */ /* 0x000fe2000fffe03f */
[----:B------:R-:W-:Y:S01]  /*12260*/  ISETP.NE.AND P0, PT, R7, RZ, PT ;  /* 0x000000ff0700720c */ /* 0x000fe20003f05270 */
[----:B------:R-:W-:Y:S01]  /*12270*/  IMAD.MOV.U32 R16, RZ, RZ, R4 ;  /* 0x000000ffff107224 */ /* 0x000fe200078e0004 */
[----:B-12---:R-:W-:Y:S01]  /*12280*/  SEL R2, RZ, 0x1, !P3 ;  /* 0x00000001ff027807 */ /* 0x006fe20005800000 */
[----:B------:R-:W-:Y:S01]  /*12290*/  UISETP.NE.AND UP0, UPT, UR38, 0x8, UPT ;  /* 0x000000082600788c */ /* 0x000fe2000bf05270 */
[----:B------:R-:W-:Y:S01]  /*122a0*/  MOV R17, R5 ;  /* 0x0000000500117202 */ /* 0x000fe20000000f00 */
[----:B------:R-:W-:Y:S02]  /*122b0*/  IMAD.MOV.U32 R18, RZ, RZ, R6 ;  /* 0x000000ffff127224 */ /* 0x000fe400078e0006 */
[----:B------:R-:W-:Y:S02]  /*122c0*/  USEL UR8, URZ, 0x1, UP0 ;  /* 0x000000013f087887 */ /* 0x000fe40008000000 */
[----:B------:R-:W-:-:S04]  /*122d0*/  USEL UR38, UR38, URZ, UP0 ;  /* 0x0000003f26267287 */ /* 0x000fc80008000000 */
[----:B------:R-:W-:Y:S01]  /*122e0*/  LOP3.LUT R12, R12, UR8, RZ, 0x3c, !PT ;  /* 0x000000080c0c7c12 */ /* 0x000fe2000f8e3cff */
[----:B------:R-:W-:Y:S07]  /*122f0*/  @P0 BRA `(.L_x_273) ;  /* 0xffffffdc00880947 */ /* 0x000fee000383ffff */
[----:B-----5:R-:W-:Y:S01]  /*12300*/  ELECT P0, URZ, PT ;  /* 0x00000000003f782f */ /* 0x020fe20003800000 */
[----:B------:R-:W-:-:S12]  /*12310*/  BSSY B0, `(.L_x_274) ;  /* 0x0000017000007945 */ /* 0x000fd80003800000 */
[----:B------:R-:W-:Y:S05]  /*12320*/  @!P0 BRA `(.L_x_275) ;  /* 0x0000000000548947 */ /* 0x000fea0003800000 */
[----:B------:R-:W-:Y:S05]  /*12330*/  @!P2 BRA `(.L_x_276) ;  /* 0x000000000004a947 */ /* 0x000fea0003800000 */
[----:B------:R-:W-:Y:S01]  /*12340*/  BPT.TRAP 0x1 ;  /* 0x000000040000795c */ /* 0x000fe20000300000 */
.L_x_276:
[----:B------:R-:W1:Y:S02]  /*12350*/  SYNCS.PHASECHK.TRANS64.TRYWAIT P0, [UR35+0x38500], R0 ;  /* 0x03850000ff0075a7 */ /* 0x000e640008000163 */
[----:B-1----:R-:W-:Y:S05]  /*12360*/  @!P0 BRA `(.L_x_277) ;  /* 0x0000004c00e08947 */ /* 0x002fea0003800000 */
.L_x_394:
[----:B------:R-:W-:Y:S05]  /*12370*/  @!P2 BRA `(.L_x_278) ;  /* 0x000000000004a947 */ /* 0x000fea0003800000 */
[----:B------:R-:W-:Y:S01]  /*12380*/  BPT.TRAP 0x1 ;  /* 0x000000040000795c */ /* 0x000fe20000300000 */
.L_x_278:
[----:B------:R-:W2:Y:S02]  /*12390*/  SYNCS.PHASECHK.TRANS64.TRYWAIT P0, [UR35+0x38508], R0 ;  /* 0x03850800ff0075a7 */ /* 0x000ea40008000163 */
[----:B--2---:R-:W-:Y:S05]  /*123a0*/  @!P0 BRA `(.L_x_279) ;  /* 0x0000004c00e88947 */ /* 0x004fea0003800000 */
.L_x_395:
[----:B------:R-:W-:Y:S05]  /*123b0*/  @!P2 BRA `(.L_x_280) ;  /* 0x000000000004a947 */ /* 0x000fea0003800000 */
[----:B------:R-:W-:Y:S01]  /*123c0*/  BPT.TRAP 0x1 ;  /* 0x000000040000795c */ /* 0x000fe20000300000 */
.L_x_280:
[----:B------:R-:W2:Y:S02]  /*123d0*/  SYNCS.PHASECHK.TRANS64.TRYWAIT P0, [UR35+0x38510], R0 ;  /* 0x03851000ff0075a7 */ /* 0x000ea40008000163 */
[----:B--2---:R-:W-:Y:S05]  /*123e0*/  @!P0 BRA `(.L_x_281) ;  /* 0x0000004c00f08947 */ /* 0x004fea0003800000 */
.L_x_396:
[----:B------:R-:W-:Y:S05]  /*123f0*/  @!P2 BRA `(.L_x_282) ;  /* 0x000000000004a947 */ /* 0x000fea0003800000 */
[----:B------:R-:W-:Y:S01]  /*12400*/  BPT.TRAP 0x1 ;  /* 0x000000040000795c */ /* 0x000fe20000300000 */
.L_x_282:
[----:B-1----:R-:W-:-:S04]  /*12410*/  MOV R0, 0x1 ;  /* 0x0000000100007802 */ /* 0x002fc80000000f00 */
[----:B------:R-:W-:-:S07]  /*12420*/  SHF.L.U32 R0, R0, 0x1f, RZ ;  /* 0x0000001f00007819 */ /* 0x000fce00000006ff */
.L_x_283:
[----:B-1-34-:R-:W-:-:S04]  /*12430*/  IMAD.U32 R3, RZ, RZ, UR35 ;  /* 0x00000023ff037e24 */ /* 0x01afc8000f8e00ff */
[----:B------:R1:W2:Y:S03]  /*12440*/  SYNCS.PHASECHK.TRANS64.TRYWAIT P0, [R3+URZ+0x38518], R0 ;  /* 0x03851800030075a7 */ /* 0x0002a6000800017f */
[----:B--2---:R-:W-:Y:S05]  /*12450*/  @!P0 NANOSLEEP.SYNCS 0x989680 ;  /* 0x009896800000895d */ /* 0x004fea0003900000 */
[----:B------:R-:W2:Y:S02]  /*12460*/  @!P0 SYNCS.PHASECHK.TRANS64 P0, [R3+URZ+0x38518], R0 ;  /* 0x03851800030085a7 */ /* 0x000ea4000800007f */
[----:B--2---:R-:W-:Y:S05]  /*12470*/  @!P0 BRA `(.L_x_283) ;  /* 0xfffffffc00ec8947 */ /* 0x004fea000383ffff */
.L_x_275:
[----:B------:R-:W-:Y:S05]  /*12480*/  BSYNC B0 ;  /* 0x0000000000007941 */ /* 0x000fea0003800000 */
.L_x_274:
[----:B------:R-:W-:Y:S05]  /*12490*/  EXIT ;  /* 0x000000000000794d */ /* 0x000fea0003800000 */
.L_x_156:
[----:B------:R-:W1:Y:S01]  /*124a0*/  S2UR UR4, SR_CTAID.Y ;  /* 0x00000000000479c3 */ /* 0x000e620000002600 */
[----:B------:R-:W3:Y:S01]  /*124b0*/  S2R R0, SR_LANEID ;  /* 0x0000000000007919 */ /* 0x000ee20000000000 */
[----:B------:R-:W-:Y:S01]  /*124c0*/  ELECT P0, URZ, PT ;  /* 0x00000000003f782f */ /* 0x000fe20003800000 */
[----:B------:R-:W-:Y:S01]  /*124d0*/  BSSY B0, `(.L_x_284) ;  /* 0x000003d000007945 */ /* 0x000fe20003800000 */
[----:B------:R-:W-:Y:S01]  /*124e0*/  ULDC.64 UR12, c[0x0][0x508] ;  /* 0x00014200000c7ab9 */ /* 0x000fe20000000a00 */
[----:B-1----:R-:W-:-:S04]  /*124f0*/  UIMAD UR4, UR4, UR39, UR40 ;  /* 0x00000027040472a4 */ /* 0x002fc8000f8e0228 */
[----:B------:R-:W-:-:S06]  /*12500*/  UIMAD.WIDE UR12, UR4, 0x80, UR12 ;  /* 0x00000080040c78a5 */ /* 0x000fcc000f8e020c */
[----:B------:R-:W-:Y:S06]  /*12510*/  @!P0 BRA `(.L_x_285) ;  /* 0x0000000000e08947 */ /* 0x000fec0003800000 */
[----:B------:R-:W-:Y:S01]  /*12520*/  STL [R1+0x210], R14 ;  /* 0x0002100e01007387 */ /* 0x000fe20000100800 */
[----:B------:R-:W1:Y:S01]  /*12530*/  LDC.64 R8, c[0x0][0x340] ;  /* 0x0000d000ff087b82 */ /* 0x000e620000000a00 */
[----:B------:R-:W-:Y:S02]  /*12540*/  UMOV UR4, 0x400 ;  /* 0x0000040000047882 */ /* 0x000fe40000000000 */
[----:B------:R4:W-:Y:S01]  /*12550*/  STL.64 [R1+0x208], R12 ;  /* 0x0002080c01007387 */ /* 0x0009e20000100a00 */
[----:B--2---:R-:W-:-:S03]  /*12560*/  ULEA UR4, UR41, UR4, 0x18 ;  /* 0x0000000429047291 */ /* 0x004fc6000f8ec03f */
[----:B------:R2:W-:Y:S01]  /*12570*/  STL [R1+0x200], R11 ;  /* 0x0002000b01007387 */ /* 0x0005e20000100800 */
[----:B------:R-:W3:Y:S08]  /*12580*/  LDC.64 R32, c[0x0][0x300] ;  /* 0x0000c000ff207b82 */ /* 0x000ef00000000a00 */
[----:B----4-:R-:W4:Y:S08]  /*12590*/  LDC.64 R12, c[0x0][0x350] ;  /* 0x0000d400ff0c7b82 */ /* 0x010f300000000a00 */
[----:B------:R-:W4:Y:S08]  /*125a0*/  LDC.64 R14, c[0x0][0x358] ;  /* 0x0000d600ff0e7b82 */ /* 0x000f300000000a00 */
[----:B--2---:R-:W1:Y:S08]  /*125b0*/  LDC.64 R10, c[0x0][0x348] ;  /* 0x0000d200ff0a7b82 */ /* 0x004e700000000a00 */
[----:B------:R-:W3:Y:S01]  /*125c0*/  LDC.64 R34, c[0x0][0x308] ;  /* 0x0000c200ff227b82 */ /* 0x000ee20000000a00 */
[----:B----4-:R2:W-:Y:S07]  /*125d0*/  STS.128 [UR4+0x38650], R12 ;  /* 0x0386500cff007988 */ /* 0x0105ee0008000c04 */
[----:B------:R-:W4:Y:S01]  /*125e0*/  LDC.64 R28, c[0x0][0x310] ;  /* 0x0000c400ff1c7b82 */ /* 0x000f220000000a00 */
[----:B-1----:R1:W-:Y:S07]  /*125f0*/  STS.128 [UR4+0x38640], R8 ;  /* 0x03864008ff007988 */ /* 0x0023ee0008000c04 */
[----:B------:R-:W4:Y:S01]  /*12600*/  LDC.64 R30, c[0x0][0x318] ;  /* 0x0000c600ff1e7b82 */ /* 0x000f220000000a00 */
[----:B---3--:R-:W-:Y:S07]  /*12610*/  STS.128 [UR4+0x38600], R32 ;  /* 0x03860020ff007988 */ /* 0x008fee0008000c04 */
[----:B--2---:R-:W2:Y:S08]  /*12620*/  LDC.64 R12, c[0x0][0x420] ;  /* 0x00010800ff0c7b82 */ /* 0x004eb00000000a00 */
[----:B------:R-:W2:Y:S08]  /*12630*/  LDC.64 R14, c[0x0][0x428] ;  /* 0x00010a00ff0e7b82 */ /* 0x000eb00000000a00 */
[----:B-1----:R-:W1:Y:S01]  /*12640*/  LDC.64 R8, c[0x0][0x430] ;  /* 0x00010c00ff087b82 */ /* 0x002e620000000a00 */
[----:B----4-:R-:W-:Y:S07]  /*12650*/  STS.128 [UR4+0x38610], R28 ;  /* 0x0386101cff007988 */ /* 0x010fee0008000c04 */
[----:B------:R-:W1:Y:S01]  /*12660*/  LDC.64 R10, c[0x0][0x438] ;  /* 0x00010e00ff0a7b82 */ /* 0x000e620000000a00 */
[----:B--2---:R2:W-:Y:S07]  /*12670*/  STS.128 [UR4+0x386a0], R12 ;  /* 0x0386a00cff007988 */ /* 0x0045ee0008000c04 */
[----:B------:R-:W3:Y:S08]  /*12680*/  LDC.64 R24, c[0x0][0x320] ;  /* 0x0000c800ff187b82 */ /* 0x000ef00000000a00 */
[----:B------:R-:W3:Y:S01]  /*12690*/  LDC.64 R26, c[0x0][0x328] ;  /* 0x0000ca00ff1a7b82 */ /* 0x000ee20000000a00 */
[----:B--2---:R4:W5:Y:S07]  /*126a0*/  LDL.LU R14, [R1+0x210] ;  /* 0x00021000010e7983 */ /* 0x00496e0000300800 */
[----:B------:R-:W2:Y:S01]  /*126b0*/  LDC.64 R4, c[0x0][0x330] ;  /* 0x0000cc00ff047b82 */ /* 0x000ea20000000a00 */
[----:B------:R4:W5:Y:S04]  /*126c0*/  LDL.LU.64 R12, [R1+0x208] ;  /* 0x00020800010c7983 */ /* 0x0009680000300a00 */
[----:B-1----:R1:W-:Y:S03]  /*126d0*/  STS.128 [UR4+0x386b0], R8 ;  /* 0x0386b008ff007988 */ /* 0x0023e60008000c04 */
[----:B------:R-:W2:Y:S01]  /*126e0*/  LDC.64 R6, c[0x0][0x338] ;  /* 0x0000ce00ff067b82 */ /* 0x000ea20000000a00 */
[----:B---3--:R3:W-:Y:S07]  /*126f0*/  STS.128 [UR4+0x38620], R24 ;  /* 0x03862018ff007988 */ /* 0x0087ee0008000c04 */
[----:B------:R-:W4:Y:S01]  /*12700*/  LDC.64 R32, c[0x0][0x360] ;  /* 0x0000d800ff207b82 */ /* 0x000f220000000a00 */
[----:B-1----:R1:W5:Y:S07]  /*12710*/  LDL.LU R11, [R1+0x200] ;  /* 0x00020000010b7983 */ /* 0x00236e0000300800 */
[----:B------:R-:W4:Y:S01]  /*12720*/  LDC.64 R34, c[0x0][0x368] ;  /* 0x0000da00ff227b82 */ /* 0x000f220000000a00 */
[----:B--2---:R2:W-:Y:S07]  /*12730*/  STS.128 [UR4+0x38630], R4 ;  /* 0x03863004ff007988 */ /* 0x0045ee0008000c04 */
[----:B------:R-:W1:Y:S08]  /*12740*/  LDC.64 R28, c[0x0][0x370] ;  /* 0x0000dc00ff1c7b82 */ /* 0x000e700000000a00 */
[----:B------:R-:W1:Y:S08]  /*12750*/  LDC.64 R30, c[0x0][0x378] ;  /* 0x0000de00ff1e7b82 */ /* 0x000e700000000a00 */
[----:B---3--:R-:W3:Y:S01]  /*12760*/  LDC.64 R24, c[0x0][0x400] ;  /* 0x00010000ff187b82 */ /* 0x008ee20000000a00 */
[----:B----4-:R4:W-:Y:S07]  /*12770*/  STS.128 [UR4+0x38660], R32 ;  /* 0x03866020ff007988 */ /* 0x0109ee0008000c04 */
[----:B------:R-:W3:Y:S08]  /*12780*/  LDC.64 R26, c[0x0][0x408] ;  /* 0x00010200ff1a7b82 */ /* 0x000ef00000000a00 */
[----:B--2---:R-:W2:Y:S01]  /*12790*/  LDC.64 R4, c[0x0][0x410] ;  /* 0x00010400ff047b82 */ /* 0x004ea20000000a00 */
[----:B-1----:R1:W-:Y:S07]  /*127a0*/  STS.128 [UR4+0x38670], R28 ;  /* 0x0386701cff007988 */ /* 0x0023ee0008000c04 */
[----:B------:R-:W2:Y:S01]  /*127b0*/  LDC.64 R6, c[0x0][0x418] ;  /* 0x00010600ff067b82 */ /* 0x000ea20000000a00 */
[----:B---3--:R3:W-:Y:S07]  /*127c0*/  STS.128 [UR4+0x38680], R24 ;  /* 0x03868018ff007988 */ /* 0x0087ee0008000c04 */
[----:B----4-:R-:W4:Y:S08]  /*127d0*/  LDC.64 R32, c[0x0][0x440] ;  /* 0x00011000ff207b82 */ /* 0x010f300000000a00 */
[----:B------:R-:W4:Y:S01]  /*127e0*/  LDC.64 R34, c[0x0][0x448] ;  /* 0x00011200ff227b82 */ /* 0x000f220000000a00 */
[----:B--2---:R2:W-:Y:S07]  /*127f0*/  STS.128 [UR4+0x38690], R4 ;  /* 0x03869004ff007988 */ /* 0x0045ee0008000c04 */
[----:B-1----:R-:W1:Y:S08]  /*12800*/  LDC.64 R28, c[0x0][0x450] ;  /* 0x00011400ff1c7b82 */ /* 0x002e700000000a00 */
[----:B------:R-:W1:Y:S08]  /*12810*/  LDC.64 R30, c[0x0][0x458] ;  /* 0x00011600ff1e7b82 */ /* 0x000e700000000a00 */
[----:B---3--:R-:W3:Y:S08]  /*12820*/  LDC.64 R24, c[0x0][0x460] ;  /* 0x00011800ff187b82 */ /* 0x008ef00000000a00 */
[----:B------:R-:W3:Y:S08]  /*12830*/  LDC.64 R26, c[0x0][0x468] ;  /* 0x00011a00ff1a7b82 */ /* 0x000ef00000000a00 */
[----:B--2---:R-:W2:Y:S08]  /*12840*/  LDC.64 R4, c[0x0][0x470] ;  /* 0x00011c00ff047b82 */ /* 0x004eb00000000a00 */
[----:B------:R-:W2:Y:S01]  /*12850*/  LDC.64 R6, c[0x0][0x478] ;  /* 0x00011e00ff067b82 */ /* 0x000ea20000000a00 */
[----:B----4-:R4:W-:Y:S04]  /*12860*/  STS.128 [UR4+0x386c0], R32 ;  /* 0x0386c020ff007988 */ /* 0x0109e80008000c04 */
[----:B-1----:R4:W-:Y:S04]  /*12870*/  STS.128 [UR4+0x386d0], R28 ;  /* 0x0386d01cff007988 */ /* 0x0029e80008000c04 */
[----:B---3--:R4:W-:Y:S04]  /*12880*/  STS.128 [UR4+0x386e0], R24 ;  /* 0x0386e018ff007988 */ /* 0x0089e80008000c04 */
[----:B--2---:R4:W-:Y:S02]  /*12890*/  STS.128 [UR4+0x386f0], R4 ;  /* 0x0386f004ff007988 */ /* 0x0049e40008000c04 */
.L_x_285:
[----:B--2---:R-:W-:Y:S05]  /*128a0*/  BSYNC B0 ;  /* 0x0000000000007941 */ /* 0x004fea0003800000 */
.L_x_284:
[----:B------:R-:W-:Y:S01]  /*128b0*/  ELECT P0, URZ, PT ;  /* 0x00000000003f782f */ /* 0x000fe20003800000 */
[----:B------:R-:W-:Y:S01]  /*128c0*/  NOP ;  /* 0x0000000000007918 */ /* 0x000fe20000000000 */
[----:B------:R-:W-:Y:S11]  /*128d0*/  BSSY B0, `(.L_x_286) ;  /* 0x000004c000007945 */ /* 0x000ff60003800000 */
[----:B------:R-:W-:Y:S05]  /*128e0*/  @!P0 BRA `(.L_x_287) ;  /* 0x0000000400288947 */ /* 0x000fea0003800000 */
[C---:B------:R-:W-:Y:S01]  /*128f0*/  SHF.L.U32 R10, R18.reuse, 0x3, RZ ;  /* 0x00000003120a7819 */ /* 0x040fe200000006ff */
[----:B------:R-:W-:Y:S01]  /*12900*/  ULDC.64 UR4, c[0x0][0x518] ;  /* 0x0001460000047ab9 */ /* 0x000fe20000000a00 */
[----:B-----5:R-:W-:Y:S01]  /*12910*/  SHF.L.U64.HI R14, R18, 0x3, R14 ;  /* 0x00000003120e7819 */ /* 0x020fe2000001020e */
[----:B------:R-:W-:Y:S01]  /*12920*/  ULDC.64 UR6, c[0x0][0x528] ;  /* 0x00014a0000067ab9 */ /* 0x000fe20000000a00 */
[C---:B----4-:R-:W-:Y:S02]  /*12930*/  IADD3 R4, P0, R10.reuse, UR4, RZ ;  /* 0x000000040a047c10 */ /* 0x050fe4000ff1e0ff */
[----:B------:R-:W-:Y:S02]  /*12940*/  IADD3 R2, P1, R10, UR6, RZ ;  /* 0x000000060a027c10 */ /* 0x000fe4000ff3e0ff */
[C---:B------:R-:W-:Y:S01]  /*12950*/  IADD3.X R5, R14.reuse, UR5, RZ, P0, !PT ;  /* 0x000000050e057c10 */ /* 0x040fe200087fe4ff */
[----:B------:R-:W-:Y:S01]  /*12960*/  ULDC.64 UR4, c[0x0][0x510] ;  /* 0x0001440000047ab9 */ /* 0x000fe20000000a00 */
[----:B------:R-:W-:Y:S01]  /*12970*/  IADD3.X R3, R14, UR7, RZ, P1, !PT ;  /* 0x000000070e037c10 */ /* 0x000fe20008ffe4ff */
[----:B------:R-:W-:-:S02]  /*12980*/  ULDC.64 UR6, c[0x0][0x520] ;  /* 0x0001480000067ab9 */ /* 0x000fc40000000a00 */
[----:B------:R1:W2:Y:S04]  /*12990*/  LDG.E.64 R8, desc[UR56][R4.64] ;  /* 0x0000003804087981 */ /* 0x0002a8000c1e1b00 */
[----:B------:R4:W3:Y:S01]  /*129a0*/  LDG.E.64 R6, desc[UR56][R2.64] ;  /* 0x0000003802067981 */ /* 0x0008e2000c1e1b00 */
[C---:B-1----:R-:W-:Y:S02]  /*129b0*/  IADD3 R4, P0, R10.reuse, UR4, RZ ;  /* 0x000000040a047c10 */ /* 0x042fe4000ff1e0ff */
[----:B----4-:R-:W-:Y:S02]  /*129c0*/  IADD3 R2, P1, R10, UR6, RZ ;  /* 0x000000060a027c10 */ /* 0x010fe4000ff3e0ff */
[C---:B------:R-:W-:Y:S02]  /*129d0*/  IADD3.X R5, R14.reuse, UR5, RZ, P0, !PT ;  /* 0x000000050e057c10 */ /* 0x040fe400087fe4ff */
[----:B------:R-:W-:-:S04]  /*129e0*/  IADD3.X R3, R14, UR7, RZ, P1, !PT ;  /* 0x000000070e037c10 */ /* 0x000fc80008ffe4ff */
[----:B------:R-:W4:Y:S04]  /*129f0*/  LDG.E.64 R4, desc[UR56][R4.64] ;  /* 0x0000003804047981 */ /* 0x000f28000c1e1b00 */
[----:B------:R-:W4:Y:S01]  /*12a00*/  LDG.E.64 R2, desc[UR56][R2.64] ;  /* 0x0000003802027981 */ /* 0x000f22000c1e1b00 */
[----:B------:R-:W-:Y:S01]  /*12a10*/  UMOV UR4, 0x400 ;  /* 0x0000040000047882 */ /* 0x000fe20000000000 */
[----:B------:R-:W-:Y:S01]  /*12a20*/  IADD3 R24, R11, -0x1, RZ ;  /* 0xffffffff0b187810 */ /* 0x000fe20007ffe0ff */
[----:B------:R-:W-:Y:S01]  /*12a30*/  ULEA UR4, UR41, UR4, 0x18 ;  /* 0x0000000429047291 */ /* 0x000fe2000f8ec03f */
[----:B------:R-:W-:Y:S01]  /*12a40*/  VIADD R25, R12, 0xffffffff ;  /* 0xffffffff0c197836 */ /* 0x000fe20000000000 */
[----:B------:R-:W-:Y:S01]  /*12a50*/  CS2R R26, SRZ ;  /* 0x00000000001a7805 */ /* 0x000fe2000001ff00 */
[----:B------:R-:W-:Y:S01]  /*12a60*/  VIADD R13, R13, 0xffffffff ;  /* 0xffffffff0d0d7836 */ /* 0x000fe20000000000 */
[----:B------:R-:W-:Y:S01]  /*12a70*/  UIADD3 UR5, UR4, 0x38600, URZ ;  /* 0x0003860004057890 */ /* 0x000fe2000fffe03f */
[----:B------:R-:W-:Y:S01]  /*12a80*/  MOV R12, R24 ;  /* 0x00000018000c7202 */ /* 0x000fe20000000f00 */
[----:B------:R-:W-:-:S03]  /*12a90*/  UIADD3 UR6, UR4, 0x38680, URZ ;  /* 0x0003868004067890 */ /* 0x000fc6000fffe03f */
[----:B------:R-:W1:Y:S01]  /*12aa0*/  LDS R10, [UR4+0x3861c] ;  /* 0x03861c04ff0a7984 */ /* 0x000e620008000800 */
[----:B------:R-:W-:Y:S02]  /*12ab0*/  IMAD.U32 R22, RZ, RZ, UR5 ;  /* 0x00000005ff167e24 */ /* 0x000fe4000f8e00ff */
[----:B------:R-:W-:Y:S01]  /*12ac0*/  MOV R28, UR6 ;  /* 0x00000006001c7c02 */ /* 0x000fe20008000f00 */
[----:B------:R-:W1:Y:S02]  /*12ad0*/  LDS R14, [UR4+0x3869c] ;  /* 0x03869c04ff0e7984 */ /* 0x000e640008000800 */
[----:B------:R-:W-:Y:S02]  /*12ae0*/  SHF.R.U64 R22, R22, 0x4, RZ ;  /* 0x0000000416167819 */ /* 0x000fe400000012ff */
[----:B------:R-:W-:Y:S01]  /*12af0*/  SHF.R.U64 R28, R28, 0x4, RZ ;  /* 0x000000041c1c7819 */ /* 0x000fe200000012ff */
[----:B------:R-:W-:Y:S04]  /*12b00*/  STS.128 [UR4+0x38620], R24 ;  /* 0x03862018ff007988 */ /* 0x000fe80008000c04 */
[----:B------:R-:W-:Y:S04]  /*12b10*/  STS [UR4+0x38610], R22 ;  /* 0x03861016ff007988 */ /* 0x000fe80008000804 */
[----:B------:R-:W-:Y:S04]  /*12b20*/  STS [UR4+0x38614], R22 ;  /* 0x03861416ff007988 */ /* 0x000fe80008000804 */
[----:B------:R-:W-:Y:S04]  /*12b30*/  STS [UR4+0x38690], R28 ;  /* 0x0386901cff007988 */ /* 0x000fe80008000804 */
[----:B------:R-:W-:Y:S04]  /*12b40*/  STS [UR4+0x38694], R28 ;  /* 0x0386941cff007988 */ /* 0x000fe80008000804 */
[----:B------:R-:W-:Y:S04]  /*12b50*/  STS [UR4+0x38630], RZ ;  /* 0x038630ffff007988 */ /* 0x000fe80008000804 */
[----:B------:R-:W-:Y:S01]  /*12b60*/  STS [UR4+0x386b0], RZ ;  /* 0x0386b0ffff007988 */ /* 0x000fe20008000804 */
[----:B--2---:R-:W-:-:S04]  /*12b70*/  LOP3.LUT R9, R9, 0x1fffffff, RZ, 0xc0, !PT ;  /* 0x1fffffff09097812 */ /* 0x004fc800078ec0ff */
[----:B------:R-:W-:Y:S02]  /*12b80*/  SHF.R.U32.HI R15, RZ, 0x4, R9 ;  /* 0x00000004ff0f7819 */ /* 0x000fe40000011609 */
[----:B---3--:R-:W-:Y:S02]  /*12b90*/  LOP3.LUT R7, R7, 0x1fffffff, RZ, 0xc0, !PT ;  /* 0x1fffffff07077812 */ /* 0x008fe400078ec0ff */
[----:B-1----:R-:W-:Y:S02]  /*12ba0*/  LOP3.LUT R10, R10, 0xf, R15, 0xb8, !PT ;  /* 0x0000000f0a0a7812 */ /* 0x002fe400078eb80f */
[----:B------:R-:W-:Y:S02]  /*12bb0*/  SHF.R.U32.HI R15, RZ, 0x4, R7 ;  /* 0x00000004ff0f7819 */ /* 0x000fe40000011607 */
[----:B------:R-:W-:Y:S01]  /*12bc0*/  SHF.R.U64 R9, R8, 0x4, R9 ;  /* 0x0000000408097819 */ /* 0x000fe20000001209 */
[----:B------:R-:W-:Y:S01]  /*12bd0*/  STS [UR4+0x3861c], R10 ;  /* 0x03861c0aff007988 */ /* 0x000fe20008000804 */
[----:B------:R-:W-:-:S02]  /*12be0*/  LOP3.LUT R15, R14, 0xf, R15, 0xb8, !PT ;  /* 0x0000000f0e0f7812 */ /* 0x000fc400078eb80f */
[----:B------:R-:W-:Y:S01]  /*12bf0*/  SHF.R.U64 R8, R6, 0x4, R7 ;  /* 0x0000000406087819 */ /* 0x000fe20000001207 */
[----:B------:R-:W1:Y:S04]  /*12c00*/  LDS R14, [UR4+0x3861c] ;  /* 0x03861c04ff0e7984 */ /* 0x000e680008000800 */
[----:B------:R-:W-:Y:S04]  /*12c10*/  STS [UR4+0x3869c], R15 ;  /* 0x03869c0fff007988 */ /* 0x000fe80008000804 */
[----:B------:R-:W2:Y:S04]  /*12c20*/  LDS R19, [UR4+0x3869c] ;  /* 0x03869c04ff137984 */ /* 0x000ea80008000800 */
[----:B------:R-:W-:Y:S04]  /*12c30*/  STS [UR4+0x3860c], R9 ;  /* 0x03860c09ff007988 */ /* 0x000fe80008000804 */
[----:B----4-:R-:W-:Y:S04]  /*12c40*/  STS.64 [UR4+0x38600], R4 ;  /* 0x03860004ff007988 */ /* 0x010fe80008000a04 */
[----:B------:R-:W-:Y:S04]  /*12c50*/  STS.64 [UR4+0x38680], R2 ;  /* 0x03868002ff007988 */ /* 0x000fe80008000a04 */
[----:B------:R-:W-:Y:S01]  /*12c60*/  STS [UR4+0x3868c], R8 ;  /* 0x03868c08ff007988 */ /* 0x000fe20008000804 */
[----:B-1----:R-:W-:-:S05]  /*12c70*/  LOP3.LUT R14, R14, 0xf0, RZ, 0xb8, !PT ;  /* 0x000000f00e0e7812 */ /* 0x002fca00078eb8ff */
[----:B------:R1:W-:Y:S01]  /*12c80*/  STS [UR4+0x3861c], R14 ;  /* 0x03861c0eff007988 */ /* 0x0003e20008000804 */
[----:B--2---:R-:W-:-:S03]  /*12c90*/  LOP3.LUT R19, R19, 0xf0, RZ, 0xb8, !PT ;  /* 0x000000f013137812 */ /* 0x004fc600078eb8ff */
[----:B------:R-:W2:Y:S04]  /*12ca0*/  LDS R23, [UR4+0x3861c] ;  /* 0x03861c04ff177984 */ /* 0x000ea80008000800 */
[----:B------:R-:W-:Y:S01]  /*12cb0*/  STS [UR4+0x3869c], R19 ;  /* 0x03869c13ff007988 */ /* 0x000fe20008000804 */
[----:B-1----:R-:W-:-:S03]  /*12cc0*/  CS2R R14, SRZ ;  /* 0x00000000000e7805 */ /* 0x002fc6000001ff00 */
[----:B------:R-:W1:Y:S04]  /*12cd0*/  LDS R29, [UR4+0x3869c] ;  /* 0x03869c04ff1d7984 */ /* 0x000e680008000800 */
[----:B------:R-:W-:Y:S01]  /*12ce0*/  STS.128 [UR4+0x386a0], R12 ;  /* 0x0386a00cff007988 */ /* 0x000fe20008000c04 */
[----:B--2---:R-:W-:-:S05]  /*12cf0*/  LOP3.LUT R23, R23, 0xf00, RZ, 0xb8, !PT ;  /* 0x00000f0017177812 */ /* 0x004fca00078eb8ff */
[----:B------:R-:W-:Y:S01]  /*12d00*/  STS.64 [UR4+0x38618], R22 ;  /* 0x03861816ff007988 */ /* 0x000fe20008000a04 */
[----:B-1----:R-:W-:-:S03]  /*12d10*/  LOP3.LUT R29, R29, 0xf00, RZ, 0xb8, !PT ;  /* 0x00000f001d1d7812 */ /* 0x002fc600078eb8ff */
[----:B------:R-:W1:Y:S04]  /*12d20*/  LDS R10, [UR4+0x3861c] ;  /* 0x03861c04ff0a7984 */ /* 0x000e680008000800 */
[----:B------:R-:W-:Y:S04]  /*12d30*/  STS.64 [UR4+0x38698], R28 ;  /* 0x0386981cff007988 */ /* 0x000fe80008000a04 */
[----:B------:R-:W2:Y:S01]  /*12d40*/  LDS R19, [UR4+0x3869c] ;  /* 0x03869c04ff137984 */ /* 0x000ea20008000800 */
[----:B-1----:R-:W-:-:S05]  /*12d50*/  LOP3.LUT R6, R10, 0xf000, RZ, 0xb8, !PT ;  /* 0x0000f0000a067812 */ /* 0x002fca00078eb8ff */
[----:B------:R1:W-:Y:S01]  /*12d60*/  STS [UR4+0x3861c], R6 ;  /* 0x03861c06ff007988 */ /* 0x0003e20008000804 */
[----:B--2---:R-:W-:-:S05]  /*12d70*/  LOP3.LUT R7, R19, 0xf000, RZ, 0xb8, !PT ;  /* 0x0000f00013077812 */ /* 0x004fca00078eb8ff */
[----:B------:R1:W-:Y:S02]  /*12d80*/  STS [UR4+0x3869c], R7 ;  /* 0x03869c07ff007988 */ /* 0x0003e40008000804 */
.L_x_287:
[----:B------:R-:W-:Y:S05]  /*12d90*/  BSYNC B0 ;  /* 0x0000000000007941 */ /* 0x000fea0003800000 */
.L_x_286:
[----:B------:R-:W-:Y:S01]  /*12da0*/  ELECT P0, URZ, PT ;  /* 0x00000000003f782f */ /* 0x000fe20003800000 */
[----:B------:R-:W-:Y:S01]  /*12db0*/  NOP ;  /* 0x0000000000007918 */ /* 0x000fe20000000000 */
[----:B------:R-:W-:Y:S11]  /*12dc0*/  BSSY B0, `(.L_x_288) ;  /* 0x0000004000007945 */ /* 0x000ff60003800000 */
[----:B------:R-:W-:Y:S05]  /*12dd0*/  @!P0 BRA `(.L_x_289) ;  /* 0x0000000000088947 */ /* 0x000fea0003800000 */
[----:B------:R0:W-:Y:S01]  /*12de0*/  UTMACMDFLUSH ;  /* 0x00000000000079b7 */ /* 0x0001e20000000000 */
[----:B------:R-:W-:-:S04]  /*12df0*/  DEPBAR.LE SB0, 0x0 ;  /* 0x000080000000791a */ /* 0x000fc80000000000 */
.L_x_289:
[----:B------:R-:W-:Y:S05]  /*12e00*/  BSYNC B0 ;  /* 0x0000000000007941 */ /* 0x000fea0003800000 */
.L_x_288:
[----:B------:R-:W-:Y:S01]  /*12e10*/  UMOV UR4, 0x400 ;  /* 0x0000040000047882 */ /* 0x000fe20000000000 */
[----:B---3--:R-:W-:Y:S01]  /*12e20*/  IMAD.SHL.U32 R0, R0, 0x4, RZ ;  /* 0x0000000400007824 */ /* 0x008fe200078e00ff */
[----:B------:R-:W-:Y:S01]  /*12e30*/  ULEA UR17, UR41, UR4, 0x18 ;  /* 0x0000000429117291 */ /* 0x000fe2000f8ec03f */
[----:B------:R-:W-:-:S03]  /*12e40*/  ULDC UR14, c[0x0][0x884] ;  /* 0x00022100000e7ab9 */ /* 0x000fc60000000800 */
[----:B------:R-:W-:Y:S01]  /*12e50*/  UIADD3 UR20, UR17, 0x38600, URZ ;  /* 0x0003860011147890 */ /* 0x000fe2000fffe03f */
[----:B----4-:R-:W-:Y:S01]  /*12e60*/  IADD3 R4, P0, R0, UR12, RZ ;  /* 0x0000000c00047c10 */ /* 0x010fe2000ff1e0ff */
[----:B------:R-:W-:Y:S01]  /*12e70*/  UIMAD.WIDE UR14, UR14, 0x80, UR12 ;  /* 0x000000800e0e78a5 */ /* 0x000fe2000f8e020c */
[----:B-1----:R-:W-:Y:S02]  /*12e80*/  IMAD.MOV.U32 R6, RZ, RZ, 0x1 ;  /* 0x00000001ff067424 */ /* 0x002fe400078e00ff */
[----:B------:R-:W-:-:S03]  /*12e90*/  IADD3.X R5, RZ, UR13, RZ, P0, !PT ;  /* 0x0000000dff057c10 */ /* 0x000fc600087fe4ff */
[----:B------:R-:W-:Y:S01]  /*12ea0*/  IADD3 R2, P1, R0, UR14, RZ ;  /* 0x0000000e00027c10 */ /* 0x000fe2000ff3e0ff */
[----:B------:R-:W1:Y:S04]  /*12eb0*/  LDS R7, [R0+UR20] ;  /* 0x0000001400077984 */ /* 0x000e680008000800 */
[----:B------:R2:W3:Y:S01]  /*12ec0*/  LDS R9, [R0+UR20+0x80] ;  /* 0x0000801400097984 */ /* 0x0004e20008000800 */
[----:B------:R-:W-:Y:S01]  /*12ed0*/  IMAD.X R3, RZ, RZ, UR15, P1 ;  /* 0x0000000fff037e24 */ /* 0x000fe200088e06ff */
[----:B------:R-:W-:Y:S01]  /*12ee0*/  MOV R8, 0x1 ;  /* 0x0000000100087802 */ /* 0x000fe20000000f00 */
[----:B------:R-:W-:Y:S01]  /*12ef0*/  BSSY B0, `(.L_x_290) ;  /* 0x00000e7000007945 */ /* 0x000fe20003800000 */
[----:B------:R-:W-:Y:S01]  /*12f00*/  USHF.L.U32 UR4, UR41, 0x7, URZ ;  /* 0x0000000729047899 */ /* 0x000fe2000800063f */
[----:B------:R-:W-:Y:S01]  /*12f10*/  MOV R19, RZ ;  /* 0x000000ff00137202 */ /* 0x000fe20000000f00 */
[----:B------:R-:W-:Y:S01]  /*12f20*/  IMAD.MOV.U32 R20, RZ, RZ, RZ ;  /* 0x000000ffff147224 */ /* 0x000fe200078e00ff */
[----:B------:R-:W-:Y:S01]  /*12f30*/  MOV R10, RZ ;  /* 0x000000ff000a7202 */ /* 0x000fe20000000f00 */
[----:B--2---:R-:W-:Y:S01]  /*12f40*/  IMAD.MOV.U32 R0, RZ, RZ, 0x1 ;  /* 0x00000001ff007424 */ /* 0x004fe200078e00ff */
[----:B------:R-:W-:-:S02]  /*12f50*/  USHF.L.U32 UR18, UR41, 0xd, URZ ;  /* 0x0000000d29127899 */ /* 0x000fc4000800063f */
[----:B------:R-:W-:Y:S02]  /*12f60*/  ULOP3.LUT UR22, UR53, 0x1, URZ, 0xfc, !UPT ;  /* 0x0000000135167892 */ /* 0x000fe4000f8efc3f */
[----:B------:R-:W-:Y:S02]  /*12f70*/  ULOP3.LUT UR19, UR52, 0x2, URZ, 0xfc, !UPT ;  /* 0x0000000234137892 */ /* 0x000fe4000f8efc3f */
[----:B------:R-:W-:Y:S02]  /*12f80*/  ULOP3.LUT UR16, UR4, 0x80, URZ, 0xc0, !UPT ;  /* 0x0000008004107892 */ /* 0x000fe4000f8ec03f */
[----:B------:R-:W-:Y:S01]  /*12f90*/  UIADD3 UR21, UR17, 0x38680, URZ ;  /* 0x0003868011157890 */ /* 0x000fe2000fffe03f */
[----:B-1----:R-:W5:Y:S04]  /*12fa0*/  ATOMG.E.EXCH.STRONG.GPU PT, RZ, [R4], R7 ;  /* 0x0000000704ff73a8 */ /* 0x002f6800041ee100 */
[----:B---3--:R1:W5:Y:S02]  /*12fb0*/  ATOMG.E.EXCH.STRONG.GPU PT, RZ, [R2], R9 ;  /* 0x0000000902ff73a8 */ /* 0x00836400041ee100 */
[----:B-1----:R-:W-:-:S02]  /*12fc0*/  PRMT R2, R6, 0x7610, R2 ;  /* 0x0000761006027816 */ /* 0x002fc40000000002 */
[----:B------:R-:W-:-:S07]  /*12fd0*/  PRMT R3, R8, 0x7610, R3 ;  /* 0x0000761008037816 */ /* 0x000fce0000000003 */
.L_x_309:
[----:B------:R-:W-:Y:S01]  /*12fe0*/  LOP3.LUT P0, RZ, R3, 0xff, RZ, 0xc0, !PT ;  /* 0x000000ff03ff7812 */ /* 0x000fe2000780c0ff */
[----:B------:R-:W-:Y:S05]  /*12ff0*/  YIELD ;  /* 0x0000000000007946 */ /* 0x000fea0003800000 */
[----:B-----5:R-:W-:Y:S01]  /*13000*/  IADD3 R4, R11, 0x3f, RZ ;  /* 0x0000003f0b047810 */ /* 0x020fe20007ffe0ff */
[----:B------:R-:W-:Y:S03]  /*13010*/  BSSY B1, `(.L_x_291) ;  /* 0x0000009000017945 */ /* 0x000fe60003800000 */
[----:B------:R-:W-:-:S04]  /*13020*/  SHF.R.S32.HI R5, RZ, 0x1f, R4 ;  /* 0x0000001fff057819 */ /* 0x000fc80000011404 */
[----:B------:R-:W-:Y:S01]  /*13030*/  LEA.HI R5, R5, R4, RZ, 0x6 ;  /* 0x0000000405057211 */ /* 0x000fe200078f30ff */
[----:B------:R-:W-:Y:S06]  /*13040*/  @!P0 BRA `(.L_x_292) ;  /* 0x0000000000148947 */ /* 0x000fec0003800000 */
[----:B------:R-:W-:-:S04]  /*13050*/  DEPBAR {5,4,3,2,1,0} ;  /* 0x0000003f0000791a */ /* 0x000fc80000000000 */
[----:B------:R1:W-:Y:S01]  /*13060*/  UTMACCTL.IV [UR12] ;  /* 0x000000000c0079b9 */ /* 0x0003e20008000000 */
[----:B------:R-:W-:-:S04]  /*13070*/  DEPBAR {5,4,3,2,1,0} ;  /* 0x0000003f0000791a */ /* 0x000fc80000000000 */
[----:B------:R1:W-:Y:S02]  /*13080*/  UTMACCTL.IV [UR14] ;  /* 0x000000000e0079b9 */ /* 0x0003e40008000000 */
[----:B-1----:R-:W-:Y:S01]  /*13090*/  NOP ;  /* 0x0000000000007918 */ /* 0x002fe20000000000 */
.L_x_292:
[----:B------:R-:W-:Y:S05]  /*130a0*/  BSYNC B1 ;  /* 0x0000000000017941 */ /* 0x000fea0003800000 */
.L_x_291:
[----:B------:R-:W-:Y:S01]  /*130b0*/  UMOV UR4, 0xffffffff ;  /* 0xffffffff00047882 */ /* 0x000fe20000000000 */
[----:B------:R-:W-:Y:S02]  /*130c0*/  SHF.R.S32.HI R8, RZ, 0x6, R5 ;  /* 0x00000006ff087819 */ /* 0x000fe40000011405 */
[----:B------:R-:W-:Y:S05]  /*130d0*/  BRA.DIV UR4, `(.L_x_293) ;  /* 0x0000004204cc7947 */ /* 0x000fea000b800000 */
[----:B------:R-:W-:-:S13]  /*130e0*/  ELECT P6, URZ, PT ;  /* 0x00000000003f782f */ /* 0x000fda00038c0000 */
.L_x_399:
[----:B------:R-:W-:Y:S01]  /*130f0*/  ISETP.LT.OR P6, PT, R11, 0x1, !P6 ;  /* 0x000000010b00780c */ /* 0x000fe200077c1670 */
[----:B------:R-:W-:-:S12]  /*13100*/  BSSY B1, `(.L_x_294) ;  /* 0x000002f000017945 */ /* 0x000fd80003800000 */
[----:B------:R-:W-:Y:S05]  /*13110*/  @P6 BRA `(.L_x_295) ;  /* 0x0000000000b46947 */ /* 0x000fea0003800000 */
[----:B------:R-:W-:Y:S01]  /*13120*/  LEA R17, R17, UR16, 0x8 ;  /* 0x0000001011117c11 */ /* 0x000fe2000f8e40ff */
[----:B------:R-:W-:Y:S01]  /*13130*/  IMAD.SHL.U32 R16, R16, 0x100, RZ ;  /* 0x0000010010107824 */ /* 0x000fe200078e00ff */
[----:B------:R-:W-:Y:S01]  /*13140*/  IADD3 R7, R8, 0x1, RZ ;  /* 0x0000000108077810 */ /* 0x000fe20007ffe0ff */
[----:B------:R-:W-:Y:S01]  /*13150*/  IMAD.MOV.U32 R9, RZ, RZ, RZ ;  /* 0x000000ffff097224 */ /* 0x000fe200078e00ff */
[----:B------:R-:W-:Y:S01]  /*13160*/  MOV R3, R0 ;  /* 0x0000000000037202 */ /* 0x000fe20000000f00 */
[----:B------:R-:W-:-:S07]  /*13170*/  IMAD.MOV.U32 R4, RZ, RZ, R19 ;  /* 0x000000ffff047224 */ /* 0x000fce00078e0013 */
.L_x_298:
[----:B-1----:R-:W-:Y:S01]  /*13180*/  LEA R12, R4, UR17, 0x3 ;  /* 0x00000011040c7c11 */ /* 0x002fe2000f8e18ff */
[----:B------:R-:W-:Y:S05]  /*13190*/  YIELD ;  /* 0x0000000000007946 */ /* 0x000fea0003800000 */
[----:B------:R-:W-:Y:S02]  /*131a0*/  SHF.L.U32 R5, R3, 0x1f, RZ ;  /* 0x0000001f03057819 */ /* 0x000fe400000006ff */
[----:B------:R-:W-:Y:S02]  /*131b0*/  LOP3.LUT P1, RZ, R21, 0x7f, RZ, 0xc0, !PT ;  /* 0x0000007f15ff7812 */ /* 0x000fe4000782c0ff */
[----:B------:R-:W1:Y:S11]  /*131c0*/  SYNCS.PHASECHK.TRANS64.TRYWAIT P0, [R12+URZ+0x384b0], R5 ;  /* 0x0384b0050c0075a7 */ /* 0x000e76000800017f */
[----:B------:R-:W2:Y:S01]  /*131d0*/  @!P1 LDC R6, c[0x0][0x500] ;  /* 0x00014000ff069b82 */ /* 0x000ea20000000800 */
[----:B-1----:R-:W-:Y:S05]  /*131e0*/  @!P0 BRA `(.L_x_296) ;  /* 0x0000004000a88947 */ /* 0x002fea0003800000 */
.L_x_400:
[----:B------:R-:W-:Y:S01]  /*131f0*/  UPRMT UR4, UR19, 0x9910, URZ ;  /* 0x0000991013047896 */ /* 0x000fe2000800003f */
[----:B--2---:R2:W-:Y:S03]  /*13200*/  @!P1 SYNCS.ARRIVE.TRANS64 RZ, [R12+URZ+0x38480], R6 ;  /* 0x038480060cff99a7 */ /* 0x0045e6000800003f */
[----:B------:R-:W-:-:S06]  /*13210*/  UISETP.NE.AND UP0, UPT, UR4, 0x2, UPT ;  /* 0x000000020400788c */ /* 0x000fcc000bf05270 */
[----:B------:R-:W-:-:S13]  /*13220*/  PLOP3.LUT P0, PT, PT, PT, UP0, 0x80, 0x0 ;  /* 0x000000000000781c */ /* 0x000fda0003f0f008 */
[----:B--2---:R-:W-:Y:S05]  /*13230*/  @P0 BRA `(.L_x_297) ;  /* 0x0000000000040947 */ /* 0x004fea0003800000 */
[----:B------:R-:W-:Y:S01]  /*13240*/  BPT.TRAP 0x1 ;  /* 0x000000040000795c */ /* 0x000fe20000300000 */
.L_x_297:
[----:B------:R-:W-:Y:S01]  /*13250*/  R2UR UR4, R4 ;  /* 0x00000000040472ca */ /* 0x000fe200000e0000 */
[----:B------:R-:W-:Y:S01]  /*13260*/  VIADD R7, R7, 0xffffffff ;  /* 0xffffffff07077836 */ /* 0x000fe20000000000 */
[----:B------:R-:W-:Y:S01]  /*13270*/  R2UR UR5, R12 ;  /* 0x000000000c0572ca */ /* 0x000fe200000e0000 */
[----:B------:R-:W-:Y:S01]  /*13280*/  UMOV UR24, 0x0 ;  /* 0x0000000000187882 */ /* 0x000fe20000000000 */
[----:B------:R-:W-:Y:S01]  /*13290*/  R2UR UR6, R9 ;  /* 0x00000000090672ca */ /* 0x000fe200000e0000 */
[----:B------:R-:W-:Y:S01]  /*132a0*/  UMOV UR25, 0x10000000 ;  /* 0x1000000000197882 */ /* 0x000fe20000000000 */
[----:B------:R-:W-:Y:S01]  /*132b0*/  R2UR UR7, R16 ;  /* 0x00000000100772ca */ /* 0x000fe200000e0000 */
[----:B------:R-:W-:Y:S01]  /*132c0*/  UMOV UR23, 0x30000 ;  /* 0x0003000000177882 */ /* 0x000fe20000000000 */
[----:B------:R-:W-:Y:S02]  /*132d0*/  R2UR UR11, R17 ;  /* 0x00000000110b72ca */ /* 0x000fe400000e0000 */
[----:B------:R-:W-:-:S02]  /*132e0*/  ISETP.GT.AND P1, PT, R7, 0x1, PT ;  /* 0x000000010700780c */ /* 0x000fc40003f24270 */
[----:B------:R-:W-:Y:S01]  /*132f0*/  IADD3 R4, R4, 0x1, RZ ;  /* 0x0000000104047810 */ /* 0x000fe20007ffe0ff */
[----:B------:R-:W-:Y:S01]  /*13300*/  USHF.L.U32 UR4, UR4, 0xe, URZ ;  /* 0x0000000e04047899 */ /* 0x000fe2000800063f */
[----:B------:R-:W-:Y:S01]  /*13310*/  IADD3 R9, R9, 0x40, RZ ;  /* 0x0000004009097810 */ /* 0x000fe20007ffe0ff */
[----:B------:R-:W-:Y:S01]  /*13320*/  UIADD3 UR5, UR5, 0x38480, URZ ;  /* 0x0003848005057890 */ /* 0x000fe2000fffe03f */
[C---:B------:R-:W-:Y:S01]  /*13330*/  ISETP.NE.AND P0, PT, R4.reuse, 0x6, PT ;  /* 0x000000060400780c */ /* 0x040fe20003f05270 */
[----:B------:R-:W-:Y:S02]  /*13340*/  ULOP3.LUT UR8, UR4, 0x2000, UR18, 0xf8, !UPT ;  /* 0x0000200004087892 */ /* 0x000fe4000f8ef812 */
[----:B------:R-:W-:Y:S01]  /*13350*/  UIADD3 UR4, UR17, UR4, URZ ;  /* 0x0000000411047290 */ /* 0x000fe2000fffe03f */
[----:B------:R-:W-:Y:S01]  /*13360*/  SEL R6, RZ, 0x1, P0 ;  /* 0x00000001ff067807 */ /* 0x000fe20000000000 */
[----:B------:R-:W-:Y:S01]  /*13370*/  UIADD3 UR8, UR17, 0x18000, UR8 ;  /* 0x0001800011087890 */ /* 0x000fe2000fffe008 */
[----:B------:R-:W-:Y:S01]  /*13380*/  SEL R4, R4, RZ, P0 ;  /* 0x000000ff04047207 */ /* 0x000fe20000000000 */
[----:B------:R-:W-:Y:S01]  /*13390*/  UMOV UR10, UR6 ;  /* 0x00000006000a7c82 */ /* 0x000fe20008000000 */
[----:B------:R-:W-:Y:S01]  /*133a0*/  UMOV UR9, UR5 ;  /* 0x0000000500097c82 */ /* 0x000fe20008000000 */
[----:B------:R-:W-:-:S03]  /*133b0*/  LOP3.LUT R3, R3, R6, RZ, 0x3c, !PT ;  /* 0x0000000603037212 */ /* 0x000fc600078e3cff */
[----:B------:R2:W-:Y:S02]  /*133c0*/  UTMALDG.2D [UR4], [UR12], desc[UR24] ;  /* 0x000018040c0075b4 */ /* 0x0005e40008009000 */
[----:B------:R2:W-:Y:S02]  /*133d0*/  UTMALDG.2D.MULTICAST [UR8], [UR14], UR23, desc[UR24] ;  /* 0x000018080e0073b4 */ /* 0x0005e40008009817 */
[----:B--2---:R-:W-:Y:S05]  /*133e0*/  @P1 BRA `(.L_x_298) ;  /* 0xfffffffc00641947 */ /* 0x004fea000383ffff */
.L_x_295:
[----:B------:R-:W-:Y:S05]  /*133f0*/  BSYNC B1 ;  /* 0x0000000000017941 */ /* 0x000fea0003800000 */
.L_x_294:
[----:B------:R-:W-:Y:S01]  /*13400*/  LOP3.LUT P1, RZ, R2, 0xff, RZ, 0xc0, !PT ;  /* 0x000000ff02ff7812 */ /* 0x000fe2000782c0ff */
[----:B------:R-:W-:Y:S01]  /*13410*/  IMAD.IADD R4, R8, 0x1, R19 ;  /* 0x0000000108047824 */ /* 0x000fe200078e0213 */
[----:B------:R-:W-:-:S03]  /*13420*/  MOV R6, UR22 ;  /* 0x0000001600067c02 */ /* 0x000fc60008000f00 */
[C---:B------:R-:W-:Y:S01]  /*13430*/  IMAD.WIDE.U32 R2, R4.reuse, -0x55555555, RZ ;  /* 0xaaaaaaab04027825 */ /* 0x040fe200078e00ff */
[----:B------:R-:W-:Y:S02]  /*13440*/  ISETP.GT.U32.AND P0, PT, R4, 0x5, PT ;  /* 0x000000050400780c */ /* 0x000fe40003f04070 */
[----:B------:R-:W-:Y:S02]  /*13450*/  ISETP.NE.AND P2, PT, R6, 0x3, PT ;  /* 0x000000030600780c */ /* 0x000fe40003f45270 */
[C---:B------:R-:W-:Y:S02]  /*13460*/  ISETP.LT.U32.AND P0, PT, R8.reuse, 0x6, P0 ;  /* 0x000000060800780c */ /* 0x040fe40000701070 */
[----:B------:R-:W-:Y:S01]  /*13470*/  SHF.R.U32.HI R3, RZ, 0x2, R3 ;  /* 0x00000002ff037819 */ /* 0x000fe20000011603 */
[----:B------:R-:W-:Y:S01]  /*13480*/  @P1 SYNCS.ARRIVE.TRANS64.A1T0 RZ, [UR17+0x38528], RZ ;  /* 0x038528ffffff19a7 */ /* 0x000fe20008100011 */
[----:B------:R-:W-:Y:S02]  /*13490*/  ISETP.GE.U32.AND P1, PT, R8, 0x6, PT ;  /* 0x000000060800780c */ /* 0x000fe40003f26070 */
[----:B-1----:R-:W-:Y:S01]  /*134a0*/  SEL R5, RZ, 0x1, !P0 ;  /* 0x00000001ff057807 */ /* 0x002fe20004000000 */
[----:B------:R-:W-:-:S03]  /*134b0*/  IMAD R19, R3, -0x6, R4 ;  /* 0xfffffffa03137824 */ /* 0x000fc600078e0204 */
[----:B------:R-:W-:-:S07]  /*134c0*/  LOP3.LUT R0, R0, R5, RZ, 0x3c, !PT ;  /* 0x0000000500007212 */ /* 0x000fce00078e3cff */
[----:B------:R-:W-:Y:S01]  /*134d0*/  @P1 LOP3.LUT R0, R0, 0x1, R3, 0x78, !PT ;  /* 0x0000000100001812 */ /* 0x000fe200078e7803 */
[----:B------:R-:W-:Y:S06]  /*134e0*/  @!P2 BRA `(.L_x_299) ;  /* 0x000000000004a947 */ /* 0x000fec0003800000 */
[----:B------:R-:W-:Y:S01]  /*134f0*/  BPT.TRAP 0x1 ;  /* 0x000000040000795c */ /* 0x000fe20000300000 */
.L_x_299:
[----:B------:R-:W-:Y:S01]  /*13500*/  LEA R3, R10, UR17, 0x3 ;  /* 0x000000110a037c11 */ /* 0x000fe2000f8e18ff */
[----:B------:R-:W-:Y:S01]  /*13510*/  BSSY B1, `(.L_x_300) ;  /* 0x0000005000017945 */ /* 0x000fe20003800000 */
[----:B------:R-:W-:Y:S02]  /*13520*/  SHF.L.U32 R2, R20, 0x1f, RZ ;  /* 0x0000001f14027819 */ /* 0x000fe400000006ff */
[----:B------:R-:W-:Y:S02]  /*13530*/  LEA R4, R10, UR17, 0x4 ;  /* 0x000000110a047c11 */ /* 0x000fe4000f8e20ff */
[----:B------:R-:W1:Y:S02]  /*13540*/  SYNCS.PHASECHK.TRANS64.TRYWAIT P0, [R3+URZ+0x38400], R2 ;  /* 0x03840002030075a7 */ /* 0x000e64000800017f */
[----:B-1----:R-:W-:Y:S05]  /*13550*/  @!P0 BRA `(.L_x_301) ;  /* 0x0000003c00e08947 */ /* 0x002fea0003800000 */
.L_x_401:
[----:B------:R-:W-:Y:S05]  /*13560*/  BSYNC B1 ;  /* 0x0000000000017941 */ /* 0x000fea0003800000 */
.L_x_300:
[----:B------:R-:W2:Y:S01]  /*13570*/  LDS.128 R4, [R4+0x38530] ;  /* 0x0385300004047984 */ /* 0x000ea20000000c00 */
[----:B------:R-:W-:Y:S01]  /*13580*/  @!PT LDS RZ, [RZ] ;  /* 0x00000000fffff984 */ /* 0x000fe20000000800 */
[----:B------:R-:W-:Y:S01]  /*13590*/  @!PT LDS RZ, [RZ] ;  /* 0x00000000fffff984 */ /* 0x000fe20000000800 */
[----:B------:R-:W-:Y:S01]  /*135a0*/  @!PT LDS RZ, [RZ] ;  /* 0x00000000fffff984 */ /* 0x000fe20000000800 */
[----:B------:R-:W-:Y:S01]  /*135b0*/  @!PT LDS RZ, [RZ] ;  /* 0x00000000fffff984 */ /* 0x000fe20000000800 */
[----:B------:R3:W-:Y:S06]  /*135c0*/  MEMBAR.ALL.CTA ;  /* 0x0000000000007992 */ /* 0x0007ec0000008000 */
[----:B---3--:R-:W3:Y:S01]  /*135d0*/  FENCE.VIEW.ASYNC.S ;  /* 0x00000000000073c6 */ /* 0x008ee20000000000 */
[----:B--2---:R-:W-:Y:S01]  /*135e0*/  IMAD.MOV.U32 R17, RZ, RZ, R5 ;  /* 0x000000ffff117224 */ /* 0x004fe200078e0005 */
[----:B------:R-:W-:Y:S01]  /*135f0*/  MOV R16, R4 ;  /* 0x0000000400107202 */ /* 0x000fe20000000f00 */
[----:B---3--:R-:W-:Y:S06]  /*13600*/  @!P2 BRA `(.L_x_302) ;  /* 0x000000000004a947 */ /* 0x008fec0003800000 */
[----:B------:R-:W-:Y:S01]  /*13610*/  BPT.TRAP 0x1 ;  /* 0x000000040000795c */ /* 0x000fe20000300000 */
.L_x_302:
[----:B------:R-:W2:Y:S01]  /*13620*/  S2R R5, SR_CgaCtaId ;  /* 0x0000000000057919 */ /* 0x000ea20000008800 */
[----:B------:R-:W-:Y:S01]  /*13630*/  ISETP.NE.AND P0, PT, R7, RZ, PT ;  /* 0x000000ff0700720c */ /* 0x000fe20003f05270 */
[----:B-1----:R-:W-:Y:S01]  /*13640*/  VIADD R2, R3, 0x38440 ;  /* 0x0003844003027836 */ /* 0x002fe20000000000 */
[CC--:B------:R-:W-:Y:S02]  /*13650*/  ISETP.NE.AND P1, PT, R6.reuse, R18.reuse, PT ;  /* 0x000000120600720c */ /* 0x0c0fe40003f25270 */
[----:B------:R-:W-:Y:S02]  /*13660*/  ISETP.EQ.OR P0, PT, R6, R18, !P0 ;  /* 0x000000120600720c */ /* 0x000fe40004702670 */
[----:B--2---:R-:W-:-:S04]  /*13670*/  PRMT R2, R5, 0x654, R2 ;  /* 0x0000065405027816 */ /* 0x004fc80000000002 */
[----:B------:R1:W-:Y:S07]  /*13680*/  SYNCS.ARRIVE.TRANS64.RED.A1T0 RZ, [R2+URZ], RZ ;  /* 0x000000ff02ff79a7 */ /* 0x0003ee000810043f */
[----:B------:R-:W-:Y:S05]  /*13690*/  @P0 BRA `(.L_x_303) ;  /* 0x00000004008c0947 */ /* 0x000fea0003800000 */
[----:B-1----:R-:W1:Y:S02]  /*136a0*/  LDC.64 R2, c[0x0][0x290] ;  /* 0x0000a400ff027b82 */ /* 0x002e640000000a00 */
[----:B-1----:R-:W-:-:S05]  /*136b0*/  IMAD.WIDE R2, R6, 0xc, R2 ;  /* 0x0000000c06027825 */ /* 0x002fca00078e0202 */
[----:B------:R1:W5:Y:S01]  /*136c0*/  LDG.E R11, desc[UR56][R2.64+0x8] ;  /* 0x00000838020b7981 */ /* 0x000362000c1e1900 */
[----:B------:R-:W-:-:S03]  /*136d0*/  UMOV UR4, 0xffffffff ;  /* 0xffffffff00047882 */ /* 0x000fc60000000000 */
[----:B------:R-:W-:Y:S05]  /*136e0*/  BRA.DIV UR4, `(.L_x_304) ;  /* 0x0000003e04907947 */ /* 0x000fea000b800000 */
[----:B------:R-:W-:-:S13]  /*136f0*/  ELECT P6, URZ, PT ;  /* 0x00000000003f782f */ /* 0x000fda00038c0000 */
.L_x_404:
[----:B------:R-:W-:Y:S04]  /*13700*/  BSSY B1, `(.L_x_305) ;  /* 0x0000049000017945 */ /* 0x000fe80003800000 */
[----:B------:R-:W-:Y:S05]  /*13710*/  @!P6 BRA `(.L_x_306) ;  /* 0x00000004001ce947 */ /* 0x000fea0003800000 */
[----:B------:R-:W-:Y:S01]  /*13720*/  SHF.R.S32.HI R23, RZ, 0x1f, R6 ;  /* 0x0000001fff177819 */ /* 0x000fe20000011406 */
[----:B------:R-:W-:Y:S01]  /*13730*/  ULDC.64 UR4, c[0x0][0x510] ;  /* 0x0001440000047ab9 */ /* 0x000fe20000000a00 */
[C---:B------:R-:W-:Y:S01]  /*13740*/  SHF.L.U32 R22, R6.reuse, 0x3, RZ ;  /* 0x0000000306167819 */ /* 0x040fe200000006ff */
[----:B------:R-:W-:Y:S01]  /*13750*/  ULDC.64 UR6, c[0x0][0x520] ;  /* 0x0001480000067ab9 */ /* 0x000fe20000000a00 */
[----:B------:R-:W-:Y:S01]  /*13760*/  SHF.L.U64.HI R23, R6, 0x3, R23 ;  /* 0x0000000306177819 */ /* 0x000fe20000010217 */
[----:B------:R-:W2:Y:S01]  /*13770*/  LDG.E R18, desc[UR56][R2.64] ;  /* 0x0000003802127981 */ /* 0x000ea2000c1e1900 */
[C---:B------:R-:W-:Y:S02]  /*13780*/  IADD3 R8, P0, R22.reuse, UR4, RZ ;  /* 0x0000000416087c10 */ /* 0x040fe4000ff1e0ff */
[----:B------:R-:W-:Y:S02]  /*13790*/  IADD3 R4, P2, R22, UR6, RZ ;  /* 0x0000000616047c10 */ /* 0x000fe4000ff5e0ff */
[C---:B------:R-:W-:Y:S01]  /*137a0*/  IADD3.X R9, R23.reuse, UR5, RZ, P0, !PT ;  /* 0x0000000517097c10 */ /* 0x040fe200087fe4ff */
[----:B------:R-:W-:Y:S01]  /*137b0*/  ULDC.64 UR4, c[0x0][0x518] ;  /* 0x0001460000047ab9 */ /* 0x000fe20000000a00 */
[----:B------:R-:W-:-:S03]  /*137c0*/  IADD3.X R5, R23, UR7, RZ, P2, !PT ;  /* 0x0000000717057c10 */ /* 0x000fc600097fe4ff */
[----:B------:R-:W3:Y:S04]  /*137d0*/  LDG.E.64 R14, desc[UR56][R8.64] ;  /* 0x00000038080e7981 */ /* 0x000ee8000c1e1b00 */
[----:B------:R4:W2:Y:S04]  /*137e0*/  LDG.E.64 R12, desc[UR56][R4.64] ;  /* 0x00000038040c7981 */ /* 0x0008a8000c1e1b00 */
[----:B-1----:R-:W2:Y:S01]  /*137f0*/  LDG.E R2, desc[UR56][R2.64+0x4] ;  /* 0x0000043802027981 */ /* 0x002ea2000c1e1900 */
[----:B----4-:R-:W-:-:S04]  /*13800*/  IADD3 R4, P0, R22, UR4, RZ ;  /* 0x0000000416047c10 */ /* 0x010fc8000ff1e0ff */
[----:B------:R-:W-:Y:S01]  /*13810*/  IADD3.X R5, R23, UR5, RZ, P0, !PT ;  /* 0x0000000517057c10 */ /* 0x000fe200087fe4ff */
[----:B------:R-:W-:-:S04]  /*13820*/  ULDC.64 UR4, c[0x0][0x528] ;  /* 0x00014a0000047ab9 */ /* 0x000fc80000000a00 */
[----:B------:R1:W4:Y:S02]  /*13830*/  LDG.E.64 R8, desc[UR56][R4.64] ;  /* 0x0000003804087981 */ /* 0x000324000c1e1b00 */
[----:B-1----:R-:W-:-:S04]  /*13840*/  IADD3 R4, P0, R22, UR4, RZ ;  /* 0x0000000416047c10 */ /* 0x002fc8000ff1e0ff */
[----:B------:R-:W-:-:S06]  /*13850*/  IADD3.X R5, R23, UR5, RZ, P0, !PT ;  /* 0x0000000517057c10 */ /* 0x000fcc00087fe4ff */
[----:B------:R-:W4:Y:S04]  /*13860*/  LDG.E.64 R4, desc[UR56][R4.64] ;  /* 0x0000003804047981 */ /* 0x000f28000c1e1b00 */
[----:B---3--:R-:W-:Y:S04]  /*13870*/  STS.64 [UR20], R14 ;  /* 0x0000000eff007988 */ /* 0x008fe80008000a14 */
[----:B--2---:R-:W-:Y:S04]  /*13880*/  STS.64 [UR21], R12 ;  /* 0x0000000cff007988 */ /* 0x004fe80008000a15 */
[----:B------:R-:W1:Y:S01]  /*13890*/  LDS R22, [UR20+0x1c] ;  /* 0x00001c14ff167984 */ /* 0x000e620008000800 */
[----:B----4-:R-:W-:-:S04]  /*138a0*/  LOP3.LUT R25, R9, 0x1fffffff, RZ, 0xc0, !PT ;  /* 0x1fffffff09197812 */ /* 0x010fc800078ec0ff */
[----:B------:R-:W-:-:S04]  /*138b0*/  SHF.R.U32.HI R9, RZ, 0x4, R25 ;  /* 0x00000004ff097819 */ /* 0x000fc80000011619 */
[----:B-1----:R-:W-:-:S05]  /*138c0*/  LOP3.LUT R9, R22, 0xf, R9, 0xb8, !PT ;  /* 0x0000000f16097812 */ /* 0x002fca00078eb809 */
[----:B------:R-:W-:Y:S04]  /*138d0*/  STS [UR20+0x1c], R9 ;  /* 0x00001c09ff007988 */ /* 0x000fe80008000814 */
[----:B------:R-:W1:Y:S02]  /*138e0*/  LDS R24, [UR20+0x1c] ;  /* 0x00001c14ff187984 */ /* 0x000e640008000800 */
[----:B-1----:R-:W-:-:S05]  /*138f0*/  LOP3.LUT R24, R24, 0xf0, RZ, 0xb8, !PT ;  /* 0x000000f018187812 */ /* 0x002fca00078eb8ff */
[----:B------:R-:W-:Y:S04]  /*13900*/  STS [UR20+0x1c], R24 ;  /* 0x00001c18ff007988 */ /* 0x000fe80008000814 */
[----:B------:R-:W1:Y:S01]  /*13910*/  LDS R23, [UR20+0x1c] ;  /* 0x00001c14ff177984 */ /* 0x000e620008000800 */
[----:B------:R-:W-:-:S05]  /*13920*/  IMAD.U32 R22, RZ, RZ, UR20 ;  /* 0x00000014ff167e24 */ /* 0x000fca000f8e00ff */
[----:B------:R-:W-:Y:S02]  /*13930*/  SHF.R.U64 R22, R22, 0x4, RZ ;  /* 0x0000000416167819 */ /* 0x000fe400000012ff */
[----:B-1----:R-:W-:-:S05]  /*13940*/  LOP3.LUT R23, R23, 0xf00, RZ, 0xb8, !PT ;  /* 0x00000f0017177812 */ /* 0x002fca00078eb8ff */
[----:B------:R-:W-:Y:S04]  /*13950*/  STS.64 [UR20+0x18], R22 ;  /* 0x00001816ff007988 */ /* 0x000fe80008000a14 */
[----:B------:R-:W1:Y:S01]  /*13960*/  LDS R26, [UR20+0x1c] ;  /* 0x00001c14ff1a7984 */ /* 0x000e620008000800 */
[----:B------:R-:W-:Y:S02]  /*13970*/  SHF.R.U64 R9, R8, 0x4, R25 ;  /* 0x0000000408097819 */ /* 0x000fe40000001219 */
[----:B------:R-:W-:Y:S02]  /*13980*/  CS2R R14, SRZ ;  /* 0x00000000000e7805 */ /* 0x000fe4000001ff00 */
[----:B-----5:R-:W-:Y:S01]  /*13990*/  IADD3 R12, R11, -0x1, RZ ;  /* 0xffffffff0b0c7810 */ /* 0x020fe20007ffe0ff */
[----:B------:R-:W-:Y:S01]  /*139a0*/  VIADD R13, R18, 0xffffffff ;  /* 0xffffffff120d7836 */ /* 0x000fe20000000000 */
[----:B------:R-:W-:Y:S04]  /*139b0*/  STS [UR20+0x10], R22 ;  /* 0x00001016ff007988 */ /* 0x000fe80008000814 */
[----:B------:R-:W-:Y:S04]  /*139c0*/  STS [UR20+0x14], R22 ;  /* 0x00001416ff007988 */ /* 0x000fe80008000814 */
[----:B------:R-:W-:Y:S04]  /*139d0*/  STS.128 [UR20+0x20], R12 ;  /* 0x0000200cff007988 */ /* 0x000fe80008000c14 */
[----:B------:R-:W-:Y:S04]  /*139e0*/  STS [UR20+0xc], R9 ;  /* 0x00000c09ff007988 */ /* 0x000fe80008000814 */
[----:B------:R-:W-:Y:S01]  /*139f0*/  STS [UR20+0x30], RZ ;  /* 0x000030ffff007988 */ /* 0x000fe20008000814 */
[----:B-1----:R-:W-:-:S05]  /*13a00*/  LOP3.LUT R3, R26, 0xf000, RZ, 0xb8, !PT ;  /* 0x0000f0001a037812 */ /* 0x002fca00078eb8ff */
[----:B------:R-:W-:Y:S04]  /*13a10*/  STS [UR20+0x1c], R3 ;  /* 0x00001c03ff007988 */ /* 0x000fe80008000814 */
[----:B------:R-:W1:Y:S01]  /*13a20*/  LDS R8, [UR21+0x1c] ;  /* 0x00001c15ff087984 */ /* 0x000e620008000800 */
[----:B------:R-:W-:-:S04]  /*13a30*/  LOP3.LUT R23, R5, 0x1fffffff, RZ, 0xc0, !PT ;  /* 0x1fffffff05177812 */ /* 0x000fc800078ec0ff */
[----:B------:R-:W-:-:S04]  /*13a40*/  SHF.R.U32.HI R5, RZ, 0x4, R23 ;  /* 0x00000004ff057819 */ /* 0x000fc80000011617 */
[----:B-1----:R-:W-:-:S05]  /*13a50*/  LOP3.LUT R5, R8, 0xf, R5, 0xb8, !PT ;  /* 0x0000000f08057812 */ /* 0x002fca00078eb805 */
[----:B------:R-:W-:Y:S04]  /*13a60*/  STS [UR21+0x1c], R5 ;  /* 0x00001c05ff007988 */ /* 0x000fe80008000815 */
[----:B------:R-:W1:Y:S02]  /*13a70*/  LDS R18, [UR21+0x1c] ;  /* 0x00001c15ff127984 */ /* 0x000e640008000800 */
[----:B-1----:R-:W-:-:S05]  /*13a80*/  LOP3.LUT R18, R18, 0xf0, RZ, 0xb8, !PT ;  /* 0x000000f012127812 */ /* 0x002fca00078eb8ff */
[----:B------:R-:W-:Y:S04]  /*13a90*/  STS [UR21+0x1c], R18 ;  /* 0x00001c12ff007988 */ /* 0x000fe80008000815 */
[----:B------:R-:W1:Y:S01]  /*13aa0*/  LDS R9, [UR21+0x1c] ;  /* 0x00001c15ff097984 */ /* 0x000e620008000800 */
[----:B------:R-:W-:-:S04]  /*13ab0*/  MOV R8, UR21 ;  /* 0x0000001500087c02 */ /* 0x000fc80008000f00 */
[----:B------:R-:W-:Y:S02]  /*13ac0*/  SHF.R.U64 R8, R8, 0x4, RZ ;  /* 0x0000000408087819 */ /* 0x000fe400000012ff */
[----:B-1----:R-:W-:-:S05]  /*13ad0*/  LOP3.LUT R9, R9, 0xf00, RZ, 0xb8, !PT ;  /* 0x00000f0009097812 */ /* 0x002fca00078eb8ff */
[----:B------:R-:W-:Y:S04]  /*13ae0*/  STS.64 [UR21+0x18], R8 ;  /* 0x00001808ff007988 */ /* 0x000fe80008000a15 */
[----:B------:R-:W1:Y:S01]  /*13af0*/  LDS R3, [UR21+0x1c] ;  /* 0x00001c15ff037984 */ /* 0x000e620008000800 */
[----:B------:R-:W-:Y:S01]  /*13b00*/  VIADD R13, R2, 0xffffffff ;  /* 0xffffffff020d7836 */ /* 0x000fe20000000000 */
[----:B------:R-:W-:Y:S02]  /*13b10*/  SHF.R.U64 R4, R4, 0x4, R23 ;  /* 0x0000000404047819 */ /* 0x000fe40000001217 */
[----:B------:R2:W-:Y:S04]  /*13b20*/  STS [UR21+0x10], R8 ;  /* 0x00001008ff007988 */ /* 0x0005e80008000815 */
[----:B------:R2:W-:Y:S04]  /*13b30*/  STS.128 [UR21+0x20], R12 ;  /* 0x0000200cff007988 */ /* 0x0005e80008000c15 */
[----:B------:R2:W-:Y:S04]  /*13b40*/  STS [UR21+0xc], R4 ;  /* 0x00000c04ff007988 */ /* 0x0005e80008000815 */
[----:B------:R2:W-:Y:S04]  /*13b50*/  STS [UR21+0x14], R8 ;  /* 0x00001408ff007988 */ /* 0x0005e80008000815 */
[----:B------:R-:W-:Y:S01]  /*13b60*/  STS [UR21+0x30], RZ ;  /* 0x000030ffff007988 */ /* 0x000fe20008000815 */
[----:B-1----:R-:W-:-:S05]  /*13b70*/  LOP3.LUT R2, R3, 0xf000, RZ, 0xb8, !PT ;  /* 0x0000f00003027812 */ /* 0x002fca00078eb8ff */
[----:B------:R2:W-:Y:S02]  /*13b80*/  STS [UR21+0x1c], R2 ;  /* 0x00001c02ff007988 */ /* 0x0005e40008000815 */
.L_x_306:
[----:B------:R-:W-:Y:S05]  /*13b90*/  BSYNC B1 ;  /* 0x0000000000017941 */ /* 0x000fea0003800000 */
.L_x_305:
[----:B------:R-:W-:-:S03]  /*13ba0*/  UMOV UR4, 0xffffffff ;  /* 0xffffffff00047882 */ /* 0x000fc60000000000 */
[----:B------:R-:W-:Y:S05]  /*13bb0*/  BRA.DIV UR4, `(.L_x_307) ;  /* 0x0000003a047c7947 */ /* 0x000fea000b800000 */
[----:B------:R-:W-:Y:S01]  /*13bc0*/  ELECT P6, URZ, PT ;  /* 0x00000000003f782f */ /* 0x000fe200038c0000 */
[----:B------:R-:W-:-:S12]  /*13bd0*/  NOP ;  /* 0x0000000000007918 */ /* 0x000fd80000000000 */
.L_x_408:
[----:B-12---:R-:W1:Y:S02]  /*13be0*/  S2R R2, SR_LANEID ;  /* 0x0000000000027919 */ /* 0x006e640000000000 */
[----:B-1----:R-:W-:-:S04]  /*13bf0*/  SHF.L.U32 R8, R2, 0x2, RZ ;  /* 0x0000000202087819 */ /* 0x002fc800000006ff */
[C---:B------:R-:W-:Y:S01]  /*13c00*/  IADD3 R4, P0, R8.reuse, UR12, RZ ;  /* 0x0000000c08047c10 */ /* 0x040fe2000ff1e0ff */
[----:B------:R1:W2:Y:S01]  /*13c10*/  LDS R9, [R8+UR20] ;  /* 0x0000001408097984 */ /* 0x0002a20008000800 */
[----:B------:R-:W-:-:S03]  /*13c20*/  IADD3 R2, P2, R8, UR14, RZ ;  /* 0x0000000e08027c10 */ /* 0x000fc6000ff5e0ff */
[----:B------:R1:W3:Y:S01]  /*13c30*/  LDS R13, [R8+UR20+0x80] ;  /* 0x00008014080d7984 */ /* 0x0002e20008000800 */
[----:B------:R-:W-:Y:S09]  /*13c40*/  @!P6 BRA `(.L_x_308) ;  /* 0x000000000008e947 */ /* 0x000ff20003800000 */
[----:B------:R0:W-:Y:S01]  /*13c50*/  UTMACMDFLUSH ;  /* 0x00000000000079b7 */ /* 0x0001e20000000000 */
[----:B------:R-:W-:-:S04]  /*13c60*/  DEPBAR.LE SB0, 0x0 ;  /* 0x000080000000791a */ /* 0x000fc80000000000 */
.L_x_308:
[----:B------:R-:W-:Y:S01]  /*13c70*/  IMAD.X R5, RZ, RZ, UR13, P0 ;  /* 0x0000000dff057e24 */ /* 0x000fe200080e06ff */
[----:B------:R-:W-:Y:S01]  /*13c80*/  IADD3.X R3, RZ, UR15, RZ, P2, !PT ;  /* 0x0000000fff037c10 */ /* 0x000fe200097fe4ff */
[----:B------:R-:W-:Y:S05]  /*13c90*/  WARPSYNC.ALL ;  /* 0x0000000000007948 */ /* 0x000fea0003800000 */
[----:B--2---:R2:W5:Y:S04]  /*13ca0*/  ATOMG.E.EXCH.STRONG.GPU PT, RZ, [R4], R9 ;  /* 0x0000000904ff73a8 */ /* 0x00456800041ee100 */
[----:B---3--:R2:W5:Y:S01]  /*13cb0*/  ATOMG.E.EXCH.STRONG.GPU PT, RZ, [R2], R13 ;  /* 0x0000000d02ff73a8 */ /* 0x00856200041ee100 */
[----:B------:R-:W-:-:S07]  /*13cc0*/  IMAD.MOV.U32 R18, RZ, RZ, R6 ;  /* 0x000000ffff127224 */ /* 0x000fce00078e0006 */
.L_x_303:
[----:B------:R-:W-:Y:S02]  /*13cd0*/  ISETP.NE.AND P2, PT, R7, RZ, PT ;  /* 0x000000ff0700720c */ /* 0x000fe40003f45270 */
[----:B------:R-:W-:Y:S02]  /*13ce0*/  IADD3 R10, R10, 0x1, RZ ;  /* 0x000000010a0a7810 */ /* 0x000fe40007ffe0ff */
[----:B--2---:R-:W-:Y:S02]  /*13cf0*/  SEL R3, RZ, 0x1, !P1 ;  /* 0x00000001ff037807 */ /* 0x004fe40004800000 */
[----:B------:R-:W-:Y:S02]  /*13d00*/  ISETP.NE.AND P0, PT, R10, 0x8, PT ;  /* 0x000000080a00780c */ /* 0x000fe40003f05270 */
[----:B-1----:R-:W-:Y:S02]  /*13d10*/  PRMT R2, RZ, 0x7610, R2 ;  /* 0x00007610ff027816 */ /* 0x002fe40000000002 */
[----:B------:R-:W-:-:S02]  /*13d20*/  SEL R5, RZ, 0x1, P0 ;  /* 0x00000001ff057807 */ /* 0x000fc40000000000 */
[----:B------:R-:W-:Y:S02]  /*13d30*/  SEL R10, R10, RZ, P0 ;  /* 0x000000ff0a0a7207 */ /* 0x000fe40000000000 */
[----:B------:R-:W-:Y:S01]  /*13d40*/  LOP3.LUT R20, R20, R5, RZ, 0x3c, !PT ;  /* 0x0000000514147212 */ /* 0x000fe200078e3cff */
[----:B------:R-:W-:Y:S06]  /*13d50*/  @P2 BRA `(.L_x_309) ;  /* 0xfffffff000a02947 */ /* 0x000fec000383ffff */
[----:B------:R-:W-:Y:S05]  /*13d60*/  BSYNC B0 ;  /* 0x0000000000007941 */ /* 0x000fea0003800000 */
.L_x_290:
[----:B------:R-:W-:-:S03]  /*13d70*/  UMOV UR4, 0xffffffff ;  /* 0xffffffff00047882 */ /* 0x000fc60000000000 */
[----:B------:R-:W-:Y:S05]  /*13d80*/  BRA.DIV UR4, `(.L_x_310) ;  /* 0x0000003a04387947 */ /* 0x000fea000b800000 */
[----:B-----5:R-:W-:-:S13]  /*13d90*/  ELECT P6, URZ, PT ;  /* 0x00000000003f782f */ /* 0x020fda00038c0000 */
.L_x_411:
[----:B------:R-:W-:Y:S04]  /*13da0*/  BSSY B0, `(.L_x_311) ;  /* 0x000003c000007945 */ /* 0x000fe80003800000 */
[----:B------:R-:W-:Y:S05]  /*13db0*/  @!P6 BRA `(.L_x_312) ;  /* 0x0000000000e8e947 */ /* 0x000fea0003800000 */
[----:B------:R-:W-:-:S04]  /*13dc0*/  ULOP3.LUT UR4, UR52, 0x2, URZ, 0xfc, !UPT ;  /* 0x0000000234047892 */ /* 0x000fc8000f8efc3f */
[----:B------:R-:W-:-:S06]  /*13dd0*/  UISETP.NE.AND UP0, UPT, UR4, 0x3, UPT ;  /* 0x000000030400788c */ /* 0x000fcc000bf05270 */
[----:B------:R-:W-:-:S13]  /*13de0*/  PLOP3.LUT P0, PT, PT, PT, UP0, 0x80, 0x0 ;  /* 0x000000000000781c */ /* 0x000fda0003f0f008 */
[----:B------:R-:W-:Y:S05]  /*13df0*/  @!P0 BRA `(.L_x_313) ;  /* 0x0000000000048947 */ /* 0x000fea0003800000 */
[----:B------:R-:W-:Y:S01]  /*13e00*/  BPT.TRAP 0x1 ;  /* 0x000000040000795c */ /* 0x000fe20000300000 */
.L_x_313:
[----:B------:R-:W-:Y:S01]  /*13e10*/  IMAD.U32 R2, RZ, RZ, UR17 ;  /* 0x00000011ff027e24 */ /* 0x000fe2000f8e00ff */
[----:B------:R-:W-:-:S04]  /*13e20*/  SHF.L.U32 R4, R0, 0x1f, RZ ;  /* 0x0000001f00047819 */ /* 0x000fc800000006ff */
[----:B------:R-:W-:-:S05]  /*13e30*/  IADD3 R2, R2, 0x384b0, RZ ;  /* 0x000384b002027810 */ /* 0x000fca0007ffe0ff */
[C---:B------:R-:W-:Y:S01]  /*13e40*/  IMAD R7, R19.reuse, 0x8, R2 ;  /* 0x0000000813077824 */ /* 0x040fe200078e0202 */
[----:B------:R-:W-:-:S03]  /*13e50*/  IADD3 R19, R19, 0x1, RZ ;  /* 0x0000000113137810 */ /* 0x000fc60007ffe0ff */
[----:B------:R-:W1:Y:S01]  /*13e60*/  SYNCS.PHASECHK.TRANS64.TRYWAIT P0, [R7+URZ], R4 ;  /* 0x00000004070075a7 */ /* 0x000e62000800017f */
[----:B------:R-:W-:-:S04]  /*13e70*/  ISETP.NE.AND P1, PT, R19, 0x6, PT ;  /* 0x000000061300780c */ /* 0x000fc80003f25270 */
[----:B------:R-:W-:Y:S02]  /*13e80*/  SEL R3, RZ, 0x1, P1 ;  /* 0x00000001ff037807 */ /* 0x000fe40000800000 */
[----:B------:R-:W-:Y:S02]  /*13e90*/  SEL R19, R19, RZ, P1 ;  /* 0x000000ff13137207 */ /* 0x000fe40000800000 */
[----:B------:R-:W-:-:S03]  /*13ea0*/  LOP3.LUT R6, R0, R3, RZ, 0x3c, !PT ;  /* 0x0000000300067212 */ /* 0x000fc600078e3cff */
[----:B------:R-:W-:Y:S01]  /*13eb0*/  IMAD R8, R19, 0x8, R2 ;  /* 0x0000000813087824 */ /* 0x000fe200078e0202 */
[----:B------:R-:W-:Y:S01]  /*13ec0*/  SHF.L.U32 R5, R6, 0x1f, RZ ;  /* 0x0000001f06057819 */ /* 0x000fe200000006ff */
[----:B-1----:R-:W-:Y:S06]  /*13ed0*/  @!P0 BRA `(.L_x_314) ;  /* 0x0000003800048947 */ /* 0x002fec0003800000 */
.L_x_412:
[----:B------:R-:W2:Y:S01]  /*13ee0*/  SYNCS.PHASECHK.TRANS64.TRYWAIT P0, [R8+URZ], R5 ;  /* 0x00000005080075a7 */ /* 0x000ea2000800017f */
[----:B------:R-:W-:-:S04]  /*13ef0*/  IADD3 R0, R19, 0x1, RZ ;  /* 0x0000000113007810 */ /* 0x000fc80007ffe0ff */
[----:B------:R-:W-:-:S04]  /*13f00*/  ISETP.NE.AND P1, PT, R0, 0x6, PT ;  /* 0x000000060000780c */ /* 0x000fc80003f25270 */
[----:B------:R-:W-:Y:S02]  /*13f10*/  SEL R3, RZ, 0x1, P1 ;  /* 0x00000001ff037807 */ /* 0x000fe40000800000 */
[----:B-1----:R-:W-:Y:S02]  /*13f20*/  SEL R7, R0, RZ, P1 ;  /* 0x000000ff00077207 */ /* 0x002fe40000800000 */
[----:B------:R-:W-:-:S03]  /*13f30*/  LOP3.LUT R6, R6, R3, RZ, 0x3c, !PT ;  /* 0x0000000306067212 */ /* 0x000fc600078e3cff */
[----:B------:R-:W-:Y:S01]  /*13f40*/  IMAD R9, R7, 0x8, R2 ;  /* 0x0000000807097824 */ /* 0x000fe200078e0202 */
[----:B------:R-:W-:Y:S01]  /*13f50*/  SHF.L.U32 R4, R6, 0x1f, RZ ;  /* 0x0000001f06047819 */ /* 0x000fe200000006ff */
[----:B--2---:R-:W-:Y:S06]  /*13f60*/  @!P0 BRA `(.L_x_315) ;  /* 0x0000003400f48947 */ /* 0x004fec0003800000 */
.L_x_413:
[----:B------:R-:W2:Y:S01]  /*13f70*/  SYNCS.PHASECHK.TRANS64.TRYWAIT P0, [R9+URZ], R4 ;  /* 0x00000004090075a7 */ /* 0x000ea2000800017f */
[----:B------:R-:W-:-:S04]  /*13f80*/  IADD3 R0, R7, 0x1, RZ ;  /* 0x0000000107007810 */ /* 0x000fc80007ffe0ff */
[----:B------:R-:W-:-:S04]  /*13f90*/  ISETP.NE.AND P1, PT, R0, 0x6, PT ;  /* 0x000000060000780c */ /* 0x000fc80003f25270 */
[----:B------:R-:W-:Y:S02]  /*13fa0*/  SEL R3, RZ, 0x1, P1 ;  /* 0x00000001ff037807 */ /* 0x000fe40000800000 */
[----:B------:R-:W-:Y:S02]  /*13fb0*/  SEL R7, R0, RZ, P1 ;  /* 0x000000ff00077207 */ /* 0x000fe40000800000 */
[----:B------:R-:W-:-:S03]  /*13fc0*/  LOP3.LUT R6, R6, R3, RZ, 0x3c, !PT ;  /* 0x0000000306067212 */ /* 0x000fc600078e3cff */
[----:B-1----:R-:W-:Y:S01]  /*13fd0*/  IMAD R8, R7, 0x8, R2 ;  /* 0x0000000807087824 */ /* 0x002fe200078e0202 */
[----:B------:R-:W-:Y:S01]  /*13fe0*/  SHF.L.U32 R5, R6, 0x1f, RZ ;  /* 0x0000001f06057819 */ /* 0x000fe200000006ff */
[----:B--2---:R-:W-:Y:S06]  /*13ff0*/  @!P0 BRA `(.L_x_316) ;  /* 0x0000003400e48947 */ /* 0x004fec0003800000 */
.L_x_414:
[----:B------:R-:W2:Y:S01]  /*14000*/  SYNCS.PHASECHK.TRANS64.TRYWAIT P0, [R8+URZ], R5 ;  /* 0x00000005080075a7 */ /* 0x000ea2000800017f */
[----:B------:R-:W-:-:S04]  /*14010*/  IADD3 R0, R7, 0x1, RZ ;  /* 0x0000000107007810 */ /* 0x000fc80007ffe0ff */
[----:B------:R-:W-:-:S04]  /*14020*/  ISETP.NE.AND P1, PT, R0, 0x6, PT ;  /* 0x000000060000780c */ /* 0x000fc80003f25270 */
[----:B------:R-:W-:Y:S02]  /*14030*/  SEL R3, RZ, 0x1, P1 ;  /* 0x00000001ff037807 */ /* 0x000fe40000800000 */
[----:B------:R-:W-:Y:S02]  /*14040*/  SEL R7, R0, RZ, P1 ;  /* 0x000000ff00077207 */ /* 0x000fe40000800000 */
[----:B-1----:R-:W-:-:S03]  /*14050*/  LOP3.LUT R9, R6, R3, RZ, 0x3c, !PT ;  /* 0x0000000306097212 */ /* 0x002fc600078e3cff */
[----:B------:R-:W-:Y:S01]  /*14060*/  IMAD R11, R7, 0x8, R2 ;  /* 0x00000008070b7824 */ /* 0x000fe200078e0202 */
[----:B------:R-:W-:Y:S01]  /*14070*/  SHF.L.U32 R6, R9, 0x1f, RZ ;  /* 0x0000001f09067819 */ /* 0x000fe200000006ff */
[----:B--2---:R-:W-:Y:S06]  /*14080*/  @!P0 BRA `(.L_x_317) ;  /* 0x0000003400d48947 */ /* 0x004fec0003800000 */
.L_x_415:
[----:B------:R-:W2:Y:S01]  /*14090*/  SYNCS.PHASECHK.TRANS64.TRYWAIT P0, [R11+URZ], R6 ;  /* 0x000000060b0075a7 */ /* 0x000ea2000800017f */
[----:B------:R-:W-:-:S04]  /*140a0*/  IADD3 R0, R7, 0x1, RZ ;  /* 0x0000000107007810 */ /* 0x000fc80007ffe0ff */
[----:B------:R-:W-:-:S04]  /*140b0*/  ISETP.NE.AND P1, PT, R0, 0x6, PT ;  /* 0x000000060000780c */ /* 0x000fc80003f25270 */
[----:B------:R-:W-:Y:S02]  /*140c0*/  SEL R4, RZ, 0x1, P1 ;  /* 0x00000001ff047807 */ /* 0x000fe40000800000 */
[----:B------:R-:W-:Y:S02]  /*140d0*/  SEL R3, R0, RZ, P1 ;  /* 0x000000ff00037207 */ /* 0x000fe40000800000 */
[----:B------:R-:W-:Y:S01]  /*140e0*/  LOP3.LUT R0, R9, R4, RZ, 0x3c, !PT ;  /* 0x0000000409007212 */ /* 0x000fe200078e3cff */
[----:B--2---:R-:W-:Y:S06]  /*140f0*/  @!P0 BRA `(.L_x_318) ;  /* 0x0000003400cc8947 */ /* 0x004fec0003800000 */
.L_x_416:
[----:B------:R-:W-:Y:S01]  /*14100*/  IMAD R3, R3, 0x8, R2 ;  /* 0x0000000803037824 */ /* 0x000fe200078e0202 */
[----:B------:R-:W-:-:S07]  /*14110*/  SHF.L.U32 R0, R0, 0x1f, RZ ;  /* 0x0000001f00007819 */ /* 0x000fce00000006ff */
.L_x_319:
[----:B---3--:R3:W4:Y:S02]  /*14120*/  SYNCS.PHASECHK.TRANS64.TRYWAIT P0, [R3+URZ], R0 ;  /* 0x00000000030075a7 */ /* 0x008724000800017f */
[----:B----4-:R-:W-:Y:S05]  /*14130*/  @!P0 NANOSLEEP.SYNCS 0x989680 ;  /* 0x009896800000895d */ /* 0x010fea0003900000 */
[----:B------:R-:W4:Y:S02]  /*14140*/  @!P0 SYNCS.PHASECHK.TRANS64 P0, [R3+URZ], R0 ;  /* 0x00000000030085a7 */ /* 0x000f24000800007f */
[----:B----4-:R-:W-:Y:S05]  /*14150*/  @!P0 BRA `(.L_x_319) ;  /* 0xfffffffc00f08947 */ /* 0x010fea000383ffff */
.L_x_312:
[----:B------:R-:W-:Y:S05]  /*14160*/  BSYNC B0 ;  /* 0x0000000000007941 */ /* 0x000fea0003800000 */
.L_x_311:
[----:B------:R-:W-:Y:S05]  /*14170*/  EXIT ;  /* 0x000000000000794d */ /* 0x000fea0003800000 */
.L_x_155:
[----:B------:R-:W-:Y:S01]  /*14180*/  PLOP3.LUT P1, PT, PT, PT, UP3, 0x80, 0x0 ;  /* 0x000000000000781c */ /* 0x000fe20003f2f038 */
[----:B------:R-:W-:Y:S01]  /*14190*/  ULDC UR19, c[0x0][0x14] ;  /* 0x0000050000137ab9 */ /* 0x000fe20000000800 */
[----:B------:R-:W-:Y:S01]  /*141a0*/  ULDC UR20, c[0x0][0x10] ;  /* 0x0000040000147ab9 */ /* 0x000fe20000000800 */
[----:B------:R-:W-:Y:S01]  /*141b0*/  ULDC.64 UR12, c[0x0][0x8c8] ;  /* 0x00023200000c7ab9 */ /* 0x000fe20000000a00 */
[----:B------:R-:W-:Y:S01]  /*141c0*/  UIMAD.WIDE.U32 UR20, UR39, UR20, URZ ;  /* 0x00000014271472a5 */ /* 0x000fe2000f8e003f */
[----:B------:R-:W-:Y:S01]  /*141d0*/  MOV R14, 0x1 ;  /* 0x00000001000e7802 */ /* 0x000fe20000000f00 */
[----:B------:R-:W-:Y:S01]  /*141e0*/  ULDC.64 UR14, c[0x0][0x8e0] ;  /* 0x00023800000e7ab9 */ /* 0x000fe20000000a00 */
[----:B------:R-:W-:Y:S01]  /*141f0*/  ULDC UR24, c[0x0][0x904] ;  /* 0x0002410000187ab9 */ /* 0x000fe20000000800 */
[----:B------:R-:W-:Y:S01]  /*14200*/  UMOV UR22, 0xffffffff ;  /* 0xffffffff00167882 */ /* 0x000fe20000000000 */
[----:B------:R-:W-:Y:S01]  /*14210*/  UIADD3 UR11, UP1, UR12, -0x1, URZ ;  /* 0xffffffff0c0b7890 */ /* 0x000fe2000ff3e03f */
[----:B------:R-:W-:Y:S01]  /*14220*/  IMAD.MOV.U32 R13, RZ, RZ, RZ ;  /* 0x000000ffff0d7224 */ /* 0x000fe200078e00ff */
[----:B------:R-:W-:-:S02]  /*14230*/  UIADD3 UR12, UP2, UR14, -0x1, URZ ;  /* 0xffffffff0e0c7890 */ /* 0x000fc4000ff5e03f */
[----:B------:R-:W1:Y:S01]  /*14240*/  @P1 S2R R2, SR_CTAID.Y ;  /* 0x0000000000021919 */ /* 0x000e620000002600 */
[----:B------:R-:W-:Y:S02]  /*14250*/  USHF.L.U32 UR25, UR22, UR24, URZ ;  /* 0x0000001816197299 */ /* 0x000fe4000800063f */
[----:B------:R-:W-:Y:S02]  /*14260*/  UIMAD.WIDE.U32 UR22, UR20, UR19, URZ ;  /* 0x00000013141672a5 */ /* 0x000fe4000f8e003f */
[----:B------:R-:W-:Y:S01]  /*14270*/  UIMAD UR21, UR21, UR19, URZ ;  /* 0x00000013151572a4 */ /* 0x000fe2000f8e023f */
[----:B------:R-:W-:Y:S01]  /*14280*/  ULDC UR18, c[0x0][0x8a8] ;  /* 0x00022a0000127ab9 */ /* 0x000fe20000000800 */
[----:B------:R-:W-:Y:S01]  /*14290*/  UMOV UR26, 0x1 ;  /* 0x00000001001a7882 */ /* 0x000fe20000000000 */
[----:B------:R-:W-:Y:S02]  /*142a0*/  UIADD3.X UR14, UR15, -0x1, URZ, UP2, !UPT ;  /* 0xffffffff0f0e7890 */ /* 0x000fe400097fe43f */
[----:B------:R-:W-:-:S02]  /*142b0*/  UIADD3.X UR13, UR13, -0x1, URZ, UP1, !UPT ;  /* 0xffffffff0d0d7890 */ /* 0x000fc40008ffe43f */
[----:B------:R-:W-:Y:S02]  /*142c0*/  ULOP3.LUT UR15, UR53, 0x2, URZ, 0xfc, !UPT ;  /* 0x00000002350f7892 */ /* 0x000fe4000f8efc3f */
[----:B------:R-:W-:Y:S02]  /*142d0*/  UIADD3 UR16, UR8, -0x1, URZ ;  /* 0xffffffff08107890 */ /* 0x000fe4000fffe03f */
[----:B------:R-:W-:Y:S02]  /*142e0*/  UIADD3 UR17, UR7, -0x1, URZ ;  /* 0xffffffff07117890 */ /* 0x000fe4000fffe03f */
[----:B------:R-:W-:Y:S02]  /*142f0*/  UIADD3 UR18, UR18, -0x1, URZ ;  /* 0xffffffff12127890 */ /* 0x000fe4000fffe03f */
[----:B------:R-:W-:Y:S02]  /*14300*/  USHF.L.U32 UR19, UR26, UR24, URZ ;  /* 0x000000181a137299 */ /* 0x000fe4000800063f */
[----:B------:R-:W-:-:S02]  /*14310*/  ULOP3.LUT UR20, URZ, UR25, URZ, 0x33, !UPT ;  /* 0x000000193f147292 */ /* 0x000fc4000f8e333f */
[----:B------:R-:W-:Y:S01]  /*14320*/  UIADD3 UR21, UR23, UR21, URZ ;  /* 0x0000001517157290 */ /* 0x000fe2000fffe03f */
[----:B-1----:R-:W-:-:S15]  /*14330*/  @P1 R2UR UR40, R2 ;  /* 0x00000000022812ca */ /* 0x002fde00000e0000 */
.L_x_340:
[----:B------:R-:W1:Y:S01]  /*14340*/  LDC.64 R2, c[0x0][0x8f8] ;  /* 0x00023e00ff027b82 */ /* 0x000e620000000a00 */
[----:B------:R-:W-:Y:S01]  /*14350*/  UIADD3 UR10, UP1, UR10, UR22, URZ ;  /* 0x000000160a0a7290 */ /* 0x000fe2000ff3e03f */
[----:B------:R-:W-:Y:S01]  /*14360*/  ISETP.NE.AND P2, PT, R15, RZ, PT ;  /* 0x000000ff0f00720c */ /* 0x000fe20003f45270 */
[----:B------:R-:W-:Y:S01]  /*14370*/  UMOV UR24, 0xffffffff ;  /* 0xffffffff00187882 */ /* 0x000fe20000000000 */
[----:B------:R-:W-:Y:S01]  /*14380*/  UMOV UR25, 0xffffffff ;  /* 0xffffffff00197882 */ /* 0x000fe20000000000 */
[----:B------:R-:W-:Y:S01]  /*14390*/  UIADD3.X UR9, UR9, UR21, URZ, UP1, !UPT ;  /* 0x0000001509097290 */ /* 0x000fe20008ffe43f */
[----:B------:R-:W-:Y:S01]  /*143a0*/  IMAD.MOV.U32 R19, RZ, RZ, RZ ;  /* 0x000000ffff137224 */ /* 0x000fe200078e00ff */
[----:B------:R-:W-:Y:S01]  /*143b0*/  UMOV UR26, 0xffffffff ;  /* 0xffffffff001a7882 */ /* 0x000fe20000000000 */
[----:B-1----:R-:W-:-:S03]  /*143c0*/  ISETP.LE.U32.AND P1, PT, R2, UR10, PT ;  /* 0x0000000a02007c0c */ /* 0x002fc6000bf23070 */
[----:B------:R-:W-:-:S04]  /*143d0*/  MOV R2, UR9 ;  /* 0x0000000900027c02 */ /* 0x000fc80008000f00 */
[----:B------:R-:W-:-:S13]  /*143e0*/  ISETP.GE.U32.AND.EX P1, PT, R2, R3, PT, P1 ;  /* 0x000000030200720c */ /* 0x000fda0003f26110 */
[----:B---345:R-:W-:Y:S05]  /*143f0*/  @P2 BRA P1, `(.L_x_320) ;  /* 0x0000001800442947 */ /* 0x038fea0000800000 */
[----:B------:R-:W-:-:S04]  /*14400*/  IADD3 R2, P2, R6, UR5, RZ ;  /* 0x0000000506027c10 */ /* 0x000fc8000ff5e0ff */
[----:B------:R-:W-:Y:S02]  /*14410*/  ISETP.GT.U32.AND P1, PT, R2, UR10, PT ;  /* 0x0000000a02007c0c */ /* 0x000fe4000bf24070 */
[----:B------:R-:W-:-:S04]  /*14420*/  IADD3.X R2, R7, UR4, RZ, P2, !PT ;  /* 0x0000000407027c10 */ /* 0x000fc800097fe4ff */
[----:B------:R-:W-:-:S13]  /*14430*/  ISETP.GT.U32.AND.EX P1, PT, R2, UR9, PT, P1 ;  /* 0x0000000902007c0c */ /* 0x000fda000bf24110 */
[----:B------:R-:W-:Y:S05]  /*14440*/  @P1 BRA `(.L_x_321) ;  /* 0x0000001400241947 */ /* 0x000fea0003800000 */
[----:B------:R-:W-:Y:S01]  /*14450*/  IADD3 R11, R20, UR6, RZ ;  /* 0x00000006140b7c10 */ /* 0x000fe2000fffe0ff */
[----:B------:R-:W-:Y:S01]  /*14460*/  ULDC UR24, c[0x0][0x910] ;  /* 0x0002440000187ab9 */ /* 0x000fe20000000800 */
[----:B------:R-:W-:Y:S01]  /*14470*/  IMAD.MOV.U32 R23, RZ, RZ, R8 ;  /* 0x000000ffff177224 */ /* 0x000fe200078e0008 */
[----:B------:R-:W-:Y:S02]  /*14480*/  MOV R16, R0 ;  /* 0x0000000000107202 */ /* 0x000fe40000000f00 */
[----:B------:R-:W-:-:S05]  /*14490*/  VIADD R12, R11, 0x20 ;  /* 0x000000200b0c7836 */ /* 0x000fca0000000000 */
[----:B------:R-:W-:-:S13]  /*144a0*/  ISETP.GE.AND P1, PT, R12, UR24, PT ;  /* 0x000000180c007c0c */ /* 0x000fda000bf26270 */
[----:B------:R-:W1:Y:S01]  /*144b0*/  @!P1 LDC.64 R2, c[0x0][0x918] ;  /* 0x00024600ff029b82 */ /* 0x000e620000000a00 */
[----:B------:R-:W-:Y:S01]  /*144c0*/  @!P1 IADD3 R7, R11, 0x20, RZ ;  /* 0x000000200b079810 */ /* 0x000fe20007ffe0ff */
[----:B------:R-:W-:Y:S01]  /*144d0*/  BSSY B0, `(.L_x_322) ;  /* 0x0000064000007945 */ /* 0x000fe20003800000 */
[----:B------:R-:W-:-:S03]  /*144e0*/  IMAD.MOV.U32 R6, RZ, RZ, 0x7fffffff ;  /* 0x7fffffffff067424 */ /* 0x000fc600078e00ff */
[----:B-1----:R-:W-:-:S05]  /*144f0*/  @!P1 IMAD.WIDE R2, R7, 0xc, R2 ;  /* 0x0000000c07029825 */ /* 0x002fca00078e0202 */
[----:B------:R1:W5:Y:S04]  /*14500*/  @!P1 LDG.E R8, desc[UR56][R2.64] ;  /* 0x0000003802089981 */ /* 0x000368000c1e1900 */
[----:B------:R1:W5:Y:S01]  /*14510*/  @!P1 LDG.E R0, desc[UR56][R2.64+0x4] ;  /* 0x0000043802009981 */ /* 0x000362000c1e1900 */
[----:B------:R-:W-:Y:S02]  /*14520*/  ISETP.GE.AND P1, PT, R11, UR24, PT ;  /* 0x000000180b007c0c */ /* 0x000fe4000bf26270 */
[----:B------:R-:W-:-:S11]  /*14530*/  MOV R7, RZ ;  /* 0x000000ff00077202 */ /* 0x000fd60000000f00 */
[----:B-1----:R-:W-:Y:S05]  /*14540*/  @P1 BRA `(.L_x_323) ;  /* 0x0000000400701947 */ /* 0x002fea0003800000 */
[----:B------:R-:W-:Y:S01]  /*14550*/  IABS R7, R9 ;  /* 0x0000000900077213 */ /* 0x000fe20000000000 */
[----:B------:R-:W-:Y:S01]  /*14560*/  ULDC UR25, c[0x0][0x8f0] ;  /* 0x00023c0000197ab9 */ /* 0x000fe20000000800 */
[----:B------:R-:W-:Y:S02]  /*14570*/  IABS R6, R10 ;  /* 0x0000000a00067213 */ /* 0x000fe40000000000 */
[----:B------:R-:W1:Y:S01]  /*14580*/  I2F.RP R3, R7 ;  /* 0x0000000700037306 */ /* 0x000e620000209400 */
[----:B------:R-:W-:Y:S02]  /*14590*/  PLOP3.LUT P3, PT, PT, PT, UP0, 0x80, 0x0 ;  /* 0x000000000000781c */ /* 0x000fe40003f6f008 */
[C---:B------:R-:W-:Y:S02]  /*145a0*/  IADD3 R22, P2, R16.reuse, UR12, RZ ;  /* 0x0000000c10167c10 */ /* 0x040fe4000ff5e0ff */
[C---:B------:R-:W-:Y:S02]  /*145b0*/  IADD3 R21, P1, R23.reuse, UR11, RZ ;  /* 0x0000000b17157c10 */ /* 0x040fe4000ff3e0ff */
[----:B------:R-:W-:Y:S01]  /*145c0*/  LEA.HI.X.SX32 R25, R16, UR14, 0x1, P2 ;  /* 0x0000000e10197c11 */ /* 0x000fe200090f0eff */
[----:B------:R-:W3:Y:S01]  /*145d0*/  I2F.RP R2, R6 ;  /* 0x0000000600027306 */ /* 0x000ee20000209400 */
[----:B------:R-:W-:-:S07]  /*145e0*/  LEA.HI.X.SX32 R24, R23, UR13, 0x1, P1 ;  /* 0x0000000d17187c11 */ /* 0x000fce00088f0eff */
[----:B-1----:R-:W1:Y:S08]  /*145f0*/  MUFU.RCP R3, R3 ;  /* 0x0000000300037308 */ /* 0x002e700000001000 */
[----:B---3--:R-:W3:Y:S01]  /*14600*/  MUFU.RCP R2, R2 ;  /* 0x0000000200027308 */ /* 0x008ee20000001000 */
[----:B-1----:R-:W-:-:S07]  /*14610*/  VIADD R19, R3, 0xffffffe ;  /* 0x0ffffffe03137836 */ /* 0x002fce0000000000 */
[----:B------:R-:W1:Y:S01]  /*14620*/  F2I.FTZ.U32.TRUNC.NTZ R19, R19 ;  /* 0x0000001300137305 */ /* 0x000e62000021f000 */
[----:B---3--:R-:W-:-:S07]  /*14630*/  IADD3 R17, R2, 0xffffffe, RZ ;  /* 0x0ffffffe02117810 */ /* 0x008fce0007ffe0ff */
[----:B------:R-:W3:Y:S01]  /*14640*/  F2I.FTZ.U32.TRUNC.NTZ R17, R17 ;  /* 0x0000001100117305 */ /* 0x000ee2000021f000 */
[----:B-1----:R-:W-:Y:S01]  /*14650*/  IMAD.MOV R18, RZ, RZ, -R19 ;  /* 0x000000ffff127224 */ /* 0x002fe200078e0a13 */
[----:B---3--:R-:W-:Y:S01]  /*14660*/  IADD3 R16, RZ, -R17, RZ ;  /* 0x80000011ff107210 */ /* 0x008fe20007ffe0ff */
[----:B------:R-:W-:Y:S06]  /*14670*/  @!P3 BRA `(.L_x_324) ;  /* 0x000000000034b947 */ /* 0x000fec0003800000 */
[----:B------:R-:W-:Y:S01]  /*14680*/  ULDC UR6, c[0x0][0x8dc] ;  /* 0x0002370000067ab9 */ /* 0x000fe20000000800 */
[----:B------:R-:W-:Y:S01]  /*14690*/  ULDC.64 UR26, c[0x0][0x8d0] ;  /* 0x00023400001a7ab9 */ /* 0x000fe20000000a00 */
[----:B------:R-:W-:-:S05]  /*146a0*/  IADD3 R3, P1, R21, UR6, RZ ;  /* 0x0000000615037c10 */ /* 0x000fca000ff3e0ff */
[----:B------:R-:W-:-:S04]  /*146b0*/  IMAD.X R21, RZ, RZ, R24, P1 ;  /* 0x000000ffff157224 */ /* 0x000fc800008e0618 */
[----:B------:R-:W-:-:S04]  /*146c0*/  IMAD.WIDE.U32 R4, R21, UR26, RZ ;  /* 0x0000001a15047c25 */ /* 0x000fc8000f8e00ff */
[----:B------:R-:W-:-:S04]  /*146d0*/  IMAD.WIDE.U32 R4, P1, R3, UR27, R4 ;  /* 0x0000001b03047c25 */ /* 0x000fc8000f820004 */
[----:B------:R-:W-:-:S04]  /*146e0*/  IMAD.WIDE.U32 R2, R3, UR26, RZ ;  /* 0x0000001a03027c25 */ /* 0x000fc8000f8e00ff */
[----:B------:R-:W-:Y:S01]  /*146f0*/  IMAD.MOV.U32 R2, RZ, RZ, R5 ;  /* 0x000000ffff027224 */ /* 0x000fe200078e0005 */
[----:B------:R-:W-:Y:S02]  /*14700*/  IADD3 RZ, P2, R3, R4, RZ ;  /* 0x0000000403ff7210 */ /* 0x000fe40007f5e0ff */
[----:B------:R-:W-:-:S03]  /*14710*/  IADD3.X R3, RZ, RZ, RZ, P1, !PT ;  /* 0x000000ffff037210 */ /* 0x000fc60000ffe4ff */
[----:B------:R-:W-:-:S04]  /*14720*/  IMAD.WIDE.U32.X R2, R21, UR27, R2, P2 ;  /* 0x0000001b15027c25 */ /* 0x000fc800090e0402 */
[----:B------:R-:W-:Y:S01]  /*14730*/  IMAD.MOV.U32 R24, RZ, RZ, R3 ;  /* 0x000000ffff187224 */ /* 0x000fe200078e0003 */
[----:B------:R-:W-:-:S07]  /*14740*/  MOV R21, R2 ;  /* 0x0000000200157202 */ /* 0x000fce0000000f00 */
.L_x_324:
[----:B------:R-:W-:Y:S05]  /*14750*/  @!P0 BRA `(.L_x_325) ;  /* 0x0000000000348947 */ /* 0x000fea0003800000 */
[----:B------:R-:W-:Y:S01]  /*14760*/  ULDC UR6, c[0x0][0x8f4] ;  /* 0x00023d0000067ab9 */ /* 0x000fe20000000800 */
[----:B------:R-:W-:Y:S01]  /*14770*/  ULDC.64 UR26, c[0x0][0x8e8] ;  /* 0x00023a00001a7ab9 */ /* 0x000fe20000000a00 */
[----:B------:R-:W-:-:S04]  /*14780*/  IADD3 R3, P1, R22, UR6, RZ ;  /* 0x0000000616037c10 */ /* 0x000fc8000ff3e0ff */
[----:B------:R-:W-:-:S05]  /*14790*/  IADD3.X R23, RZ, R25, RZ, P1, !PT ;  /* 0x00000019ff177210 */ /* 0x000fca0000ffe4ff */
[----:B------:R-:W-:-:S04]  /*147a0*/  IMAD.WIDE.U32 R4, R23, UR26, RZ ;  /* 0x0000001a17047c25 */ /* 0x000fc8000f8e00ff */
[----:B------:R-:W-:-:S04]  /*147b0*/  IMAD.WIDE.U32 R4, P1, R3, UR27, R4 ;  /* 0x0000001b03047c25 */ /* 0x000fc8000f820004 */
[----:B------:R-:W-:Y:S01]  /*147c0*/  IMAD.WIDE.U32 R2, R3, UR26, RZ ;  /* 0x0000001a03027c25 */ /* 0x000fe2000f8e00ff */
[----:B------:R-:W-:-:S04]  /*147d0*/  MOV R2, R5 ;  /* 0x0000000500027202 */ /* 0x000fc80000000f00 */
[----:B------:R-:W-:Y:S01]  /*147e0*/  IADD3 RZ, P2, R3, R4, RZ ;  /* 0x0000000403ff7210 */ /* 0x000fe20007f5e0ff */
[----:B------:R-:W-:-:S04]  /*147f0*/  IMAD.X R3, RZ, RZ, RZ, P1 ;  /* 0x000000ffff037224 */ /* 0x000fc800008e06ff */
[----:B------:R-:W-:-:S04]  /*14800*/  IMAD.WIDE.U32.X R2, R23, UR27, R2, P2 ;  /* 0x0000001b17027c25 */ /* 0x000fc800090e0402 */
[----:B------:R-:W-:Y:S01]  /*14810*/  IMAD.MOV.U32 R22, RZ, RZ, R2 ;  /* 0x000000ffff167224 */ /* 0x000fe200078e0002 */
[----:B------:R-:W-:-:S07]  /*14820*/  MOV R25, R3 ;  /* 0x0000000300197202 */ /* 0x000fce0000000f00 */
.L_x_325:
[----:B------:R-:W-:Y:S01]  /*14830*/  MOV R3, R19 ;  /* 0x0000001300037202 */ /* 0x000fe20000000f00 */
[----:B------:R-:W-:Y:S01]  /*14840*/  IMAD R18, R18, R7, RZ ;  /* 0x0000000712127224 */ /* 0x000fe200078e02ff */
[----:B------:R-:W-:Y:S01]  /*14850*/  ULDC UR6, c[0x0][0x8d8] ;  /* 0x0002360000067ab9 */ /* 0x000fe20000000800 */
[----:B------:R-:W-:Y:S01]  /*14860*/  IMAD.MOV.U32 R2, RZ, RZ, RZ ;  /* 0x000000ffff027224 */ /* 0x000fe200078e00ff */
[----:B------:R-:W-:Y:S01]  /*14870*/  SHF.R.U64 R21, R21, UR6, R24 ;  /* 0x0000000615157c19 */ /* 0x000fe20008001218 */
[----:B------:R-:W-:Y:S01]  /*14880*/  IMAD R4, R16, R6, RZ ;  /* 0x0000000610047224 */ /* 0x000fe200078e02ff */
[----:B------:R-:W-:Y:S01]  /*14890*/  SHF.R.U64 R22, R22, UR25, R25 ;  /* 0x0000001916167c19 */ /* 0x000fe20008001219 */
[----:B------:R-:W-:Y:S01]  /*148a0*/  IMAD.HI.U32 R19, R19, R18, R2 ;  /* 0x0000001213137227 */ /* 0x000fe200078e0002 */
[----:B------:R-:W-:Y:S02]  /*148b0*/  IABS R18, R9 ;  /* 0x0000000900127213 */ /* 0x000fe40000000000 */
[----:B------:R-:W-:Y:S01]  /*148c0*/  PLOP3.LUT P5, PT, PT, PT, UP3, 0x80, 0x0 ;  /* 0x000000000000781c */ /* 0x000fe20003faf038 */
[----:B------:R-:W-:-:S02]  /*148d0*/  IMAD.MOV.U32 R3, RZ, RZ, R17 ;  /* 0x000000ffff037224 */ /* 0x000fc400078e0011 */
[----:B------:R-:W-:Y:S01]  /*148e0*/  VIADD R16, R21, UR16 ;  /* 0x0000001015107c36 */ /* 0x000fe20008000000 */
[----:B------:R-:W-:Y:S01]  /*148f0*/  IADD3 R21, RZ, -R18, RZ ;  /* 0x80000012ff157210 */ /* 0x000fe20007ffe0ff */
[----:B------:R-:W-:Y:S01]  /*14900*/  IMAD.HI.U32 R2, R17, R4, R2 ;  /* 0x0000000411027227 */ /* 0x000fe200078e0002 */
[----:B------:R-:W-:Y:S02]  /*14910*/  IADD3 R17, R22, UR17, RZ ;  /* 0x0000001116117c10 */ /* 0x000fe4000fffe0ff */
[----:B------:R-:W-:Y:S02]  /*14920*/  IABS R3, R10 ;  /* 0x0000000a00037213 */ /* 0x000fe40000000000 */
[----:B------:R-:W-:Y:S02]  /*14930*/  IABS R4, R17 ;  /* 0x0000001100047213 */ /* 0x000fe40000000000 */
[----:B------:R-:W-:Y:S01]  /*14940*/  IABS R5, R16 ;  /* 0x0000001000057213 */ /* 0x000fe20000000000 */
[----:B------:R-:W-:-:S02]  /*14950*/  IMAD.MOV R18, RZ, RZ, -R3 ;  /* 0x000000ffff127224 */ /* 0x000fc400078e0a03 */
[----:B------:R-:W-:-:S04]  /*14960*/  IMAD.HI.U32 R3, R19, R4, RZ ;  /* 0x0000000413037227 */ /* 0x000fc800078e00ff */
[----:B------:R-:W-:-:S04]  /*14970*/  IMAD.HI.U32 R2, R2, R5, RZ ;  /* 0x0000000502027227 */ /* 0x000fc800078e00ff */
[----:B------:R-:W-:Y:S02]  /*14980*/  IMAD R4, R3, R21, R4 ;  /* 0x0000001503047224 */ /* 0x000fe400078e0204 */
[----:B------:R-:W-:-:S03]  /*14990*/  IMAD R3, R2, R18, R5 ;  /* 0x0000001202037224 */ /* 0x000fc600078e0205 */
[----:B------:R-:W-:Y:S02]  /*149a0*/  ISETP.GT.U32.AND P2, PT, R7, R4, PT ;  /* 0x000000040700720c */ /* 0x000fe40003f44070 */
[----:B------:R-:W-:-:S11]  /*149b0*/  ISETP.GT.U32.AND P1, PT, R6, R3, PT ;  /* 0x000000030600720c */ /* 0x000fd60003f24070 */
[----:B------:R-:W-:Y:S02]  /*149c0*/  @!P2 IADD3 R4, R4, -R7, RZ ;  /* 0x800000070404a210 */ /* 0x000fe40007ffe0ff */
[----:B------:R-:W-:Y:S01]  /*149d0*/  @!P1 IMAD.IADD R3, R3, 0x1, -R6 ;  /* 0x0000000103039824 */ /* 0x000fe200078e0a06 */
[----:B------:R-:W-:Y:S02]  /*149e0*/  ISETP.GE.AND P2, PT, R17, RZ, PT ;  /* 0x000000ff1100720c */ /* 0x000fe40003f46270 */
[----:B------:R-:W-:Y:S02]  /*149f0*/  ISETP.GT.U32.AND P4, PT, R7, R4, PT ;  /* 0x000000040700720c */ /* 0x000fe40003f84070 */
[----:B------:R-:W-:Y:S02]  /*14a00*/  ISETP.GT.U32.AND P3, PT, R6, R3, PT ;  /* 0x000000030600720c */ /* 0x000fe40003f64070 */
[----:B------:R-:W-:-:S09]  /*14a10*/  ISETP.GE.AND P1, PT, R16, RZ, PT ;  /* 0x000000ff1000720c */ /* 0x000fd20003f26270 */
[----:B------:R-:W-:Y:S02]  /*14a20*/  @!P4 IADD3 R4, R4, -R7, RZ ;  /* 0x800000070404c210 */ /* 0x000fe40007ffe0ff */
[----:B------:R-:W-:Y:S01]  /*14a30*/  @!P3 IMAD.IADD R3, R3, 0x1, -R6 ;  /* 0x000000010303b824 */ /* 0x000fe200078e0a06 */
[----:B------:R-:W-:Y:S02]  /*14a40*/  ISETP.NE.AND P4, PT, RZ, UR7, PT ;  /* 0x00000007ff007c0c */ /* 0x000fe4000bf85270 */
[----:B------:R-:W-:Y:S01]  /*14a50*/  ISETP.NE.AND P3, PT, RZ, UR8, PT ;  /* 0x00000008ff007c0c */ /* 0x000fe2000bf65270 */
[----:B------:R-:W-:Y:S01]  /*14a60*/  @!P1 IMAD.MOV R3, RZ, RZ, -R3 ;  /* 0x000000ffff039224 */ /* 0x000fe200078e0a03 */
[----:B------:R-:W-:-:S09]  /*14a70*/  @!P2 IADD3 R4, -R4, RZ, RZ ;  /* 0x000000ff0404a210 */ /* 0x000fd20007ffe1ff */
[----:B------:R-:W-:Y:S02]  /*14a80*/  @!P4 LOP3.LUT R4, RZ, UR7, RZ, 0x33, !PT ;  /* 0x00000007ff04cc12 */ /* 0x000fe4000f8e33ff */
[----:B------:R-:W-:Y:S02]  /*14a90*/  @!P3 LOP3.LUT R3, RZ, UR8, RZ, 0x33, !PT ;  /* 0x00000008ff03bc12 */ /* 0x000fe4000f8e33ff */
[----:B------:R-:W-:-:S03]  /*14aa0*/  IADD3 R4, R17, -R4, RZ ;  /* 0x8000000411047210 */ /* 0x000fc60007ffe0ff */
[----:B------:R-:W-:-:S04]  /*14ab0*/  IMAD.IADD R3, R16, 0x1, -R3 ;  /* 0x0000000110037824 */ /* 0x000fc800078e0a03 */
[----:B------:R-:W-:Y:S01]  /*14ac0*/  IMAD R6, R3, R4, RZ ;  /* 0x0000000403067224 */ /* 0x000fe200078e02ff */
[----:B------:R-:W-:-:S04]  /*14ad0*/  SEL R2, R4, R3, !P5 ;  /* 0x0000000304027207 */ /* 0x000fc80006800000 */
[----:B------:R-:W-:Y:S02]  /*14ae0*/  SHF.R.S32.HI R5, RZ, 0x1f, R2 ;  /* 0x0000001fff057819 */ /* 0x000fe40000011402 */
[----:B------:R-:W-:Y:S02]  /*14af0*/  SHF.R.S32.HI R7, RZ, 0x1f, R6 ;  /* 0x0000001fff077819 */ /* 0x000fe40000011406 */
[----:B------:R-:W-:-:S07]  /*14b00*/  MOV R4, R2 ;  /* 0x0000000200047202 */ /* 0x000fce0000000f00 */
.L_x_323:
[----:B--2---:R-:W-:Y:S05]  /*14b10*/  BSYNC B0 ;  /* 0x0000000000007941 */ /* 0x004fea0003800000 */
.L_x_322:
[----:B------:R-:W1:Y:S01]  /*14b20*/  SHFL.UP PT, R3, R6, 0x1, RZ ;  /* 0x0420000006037989 */ /* 0x000e6200000e00ff */
[----:B------:R-:W-:-:S03]  /*14b30*/  ISETP.NE.AND P1, PT, R20, RZ, PT ;  /* 0x000000ff1400720c */ /* 0x000fc60003f25270 */
[----:B------:R-:W2:Y:S01]  /*14b40*/  SHFL.UP PT, R2, R7, 0x1, RZ ;  /* 0x0420000007027989 */ /* 0x000ea200000e00ff */
[----:B-1----:R-:W-:Y:S02]  /*14b50*/  SEL R3, R3, RZ, P1 ;  /* 0x000000ff03037207 */ /* 0x002fe40000800000 */
[----:B--2---:R-:W-:Y:S02]  /*14b60*/  SEL R2, R2, RZ, P1 ;  /* 0x000000ff02027207 */ /* 0x004fe40000800000 */
[----:B------:R-:W-:-:S05]  /*14b70*/  IADD3 R18, P2, R3, R6, RZ ;  /* 0x0000000603127210 */ /* 0x000fca0007f5e0ff */
[----:B------:R-:W-:Y:S01]  /*14b80*/  IMAD.X R19, R2, 0x1, R7, P2 ;  /* 0x0000000102137824 */ /* 0x000fe200010e0607 */
[----:B------:R-:W1:Y:S01]  /*14b90*/  SHFL.UP PT, R3, R18, 0x2, RZ ;  /* 0x0440000012037989 */ /* 0x000e6200000e00ff */
[----:B------:R-:W-:-:S03]  /*14ba0*/  ISETP.GE.U32.AND P2, PT, R20, 0x2, PT ;  /* 0x000000021400780c */ /* 0x000fc60003f46070 */
[----:B------:R-:W2:Y:S01]  /*14bb0*/  SHFL.UP PT, R2, R19, 0x2, RZ ;  /* 0x0440000013027989 */ /* 0x000ea200000e00ff */
[----:B-1----:R-:W-:-:S04]  /*14bc0*/  SEL R3, R3, RZ, P2 ;  /* 0x000000ff03037207 */ /* 0x002fc80001000000 */
[----:B------:R-:W-:Y:S02]  /*14bd0*/  IADD3 R16, P3, R3, R18, RZ ;  /* 0x0000001203107210 */ /* 0x000fe40007f7e0ff */
[----:B--2---:R-:W-:-:S03]  /*14be0*/  SEL R2, R2, RZ, P2 ;  /* 0x000000ff02027207 */ /* 0x004fc60001000000 */
[----:B------:R-:W1:Y:S01]  /*14bf0*/  SHFL.UP PT, R3, R16, 0x4, RZ ;  /* 0x0480000010037989 */ /* 0x000e6200000e00ff */
[----:B------:R-:W-:Y:S02]  /*14c00*/  IADD3.X R17, R2, R19, RZ, P3, !PT ;  /* 0x0000001302117210 */ /* 0x000fe40001ffe4ff */
[----:B------:R-:W-:-:S03]  /*14c10*/  ISETP.GE.U32.AND P3, PT, R20, 0x4, PT ;  /* 0x000000041400780c */ /* 0x000fc60003f66070 */
[----:B------:R-:W2:Y:S01]  /*14c20*/  SHFL.UP PT, R2, R17, 0x4, RZ ;  /* 0x0480000011027989 */ /* 0x000ea200000e00ff */
[----:B-1----:R-:W-:-:S04]  /*14c30*/  SEL R3, R3, RZ, P3 ;  /* 0x000000ff03037207 */ /* 0x002fc80001800000 */
[----:B------:R-:W-:Y:S02]  /*14c40*/  IADD3 R18, P4, R3, R16, RZ ;  /* 0x0000001003127210 */ /* 0x000fe40007f9e0ff */
[----:B--2---:R-:W-:-:S03]  /*14c50*/  SEL R2, R2, RZ, P3 ;  /* 0x000000ff02027207 */ /* 0x004fc60001800000 */
[----:B------:R-:W1:Y:S02]  /*14c60*/  SHFL.UP PT, R3, R18, 0x8, RZ ;  /* 0x0500000012037989 */ /* 0x000e6400000e00ff */
[----:B------:R-:W-:Y:S01]  /*14c70*/  IMAD.X R19, R2, 0x1, R17, P4 ;  /* 0x0000000102137824 */ /* 0x000fe200020e0611 */
[----:B------:R-:W-:-:S04]  /*14c80*/  ISETP.GE.U32.AND P4, PT, R20, 0x8, PT ;  /* 0x000000081400780c */ /* 0x000fc80003f86070 */
        /* <DEDUP_REMOVED lines=10> */
[----:B--2---:R-:W-:-:S05]  /*14d30*/  SEL R2, R2, RZ, P5 ;  /* 0x000000ff02027207 */ /* 0x004fca0002800000 */
[----:B------:R-:W-:Y:S01]  /*14d40*/  IMAD.X R18, R2, 0x1, R17, P6 ;  /* 0x0000000102127824 */ /* 0x000fe200030e0611 */
[----:B------:R-:W-:-:S04]  /*14d50*/  IADD3 R2, P6, R19, UR5, RZ ;  /* 0x0000000513027c10 */ /* 0x000fc8000ffde0ff */
[----:B------:R-:W-:Y:S02]  /*14d60*/  IADD3.X R3, R18, UR4, RZ, P6, !PT ;  /* 0x0000000412037c10 */ /* 0x000fe4000b7fe4ff */
[----:B------:R-:W-:-:S04]  /*14d70*/  ISETP.GT.U32.AND P6, PT, R2, UR10, PT ;  /* 0x0000000a02007c0c */ /* 0x000fc8000bfc4070 */
[----:B------:R-:W-:-:S13]  /*14d80*/  ISETP.GT.U32.AND.EX P6, PT, R3, UR9, PT, P6 ;  /* 0x0000000903007c0c */ /* 0x000fda000bfc4160 */
[----:B------:R-:W-:-:S04]  /*14d90*/  VOTE.ANY R16, PT, P6 ;  /* 0x0000000000107806 */ /* 0x000fc800030e0100 */
[----:B------:R-:W-:-:S13]  /*14da0*/  ISETP.NE.AND P6, PT, R16, RZ, PT ;  /* 0x000000ff1000720c */ /* 0x000fda0003fc5270 */
[----:B------:R-:W-:Y:S05]  /*14db0*/  @P6 BRA `(.L_x_326) ;  /* 0x0000000800786947 */ /* 0x000fea0003800000 */
[----:B------:R-:W-:Y:S01]  /*14dc0*/  MOV R19, R2 ;  /* 0x0000000200137202 */ /* 0x000fe20000000f00 */
[----:B------:R-:W-:Y:S01]  /*14dd0*/  IMAD.MOV.U32 R21, RZ, RZ, R3 ;  /* 0x000000ffff157224 */ /* 0x000fe200078e0003 */
[----:B------:R-:W-:Y:S01]  /*14de0*/  ULDC UR24, c[0x0][0x910] ;  /* 0x0002440000187ab9 */ /* 0x000fe20000000800 */
[----:B------:R-:W-:Y:S01]  /*14df0*/  ULDC UR25, c[0x0][0x8f4] ;  /* 0x00023d0000197ab9 */ /* 0x000fe20000000800 */
[----:B------:R-:W-:Y:S01]  /*14e00*/  ULDC UR6, c[0x0][0x8dc] ;  /* 0x0002370000067ab9 */ /* 0x000fe20000000800 */
[----:B------:R-:W-:Y:S01]  /*14e10*/  ULDC UR30, c[0x0][0x8d8] ;  /* 0x00023600001e7ab9 */ /* 0x000fe20000000800 */
[----:B------:R-:W-:Y:S01]  /*14e20*/  ULDC UR31, c[0x0][0x8f0] ;  /* 0x00023c00001f7ab9 */ /* 0x000fe20000000800 */
[----:B------:R-:W-:Y:S01]  /*14e30*/  ULDC.64 UR26, c[0x0][0x8d0] ;  /* 0x00023400001a7ab9 */ /* 0x000fe20000000a00 */
[----:B------:R-:W-:-:S05]  /*14e40*/  ULDC.64 UR28, c[0x0][0x8e8] ;  /* 0x00023a00001c7ab9 */ /* 0x000fca0000000a00 */
.L_x_331:
[----:B------:R-:W-:Y:S01]  /*14e50*/  MOV R11, R12 ;  /* 0x0000000c000b7202 */ /* 0x000fe20000000f00 */
[----:B------:R-:W-:Y:S01]  /*14e60*/  VIADD R12, R12, 0x20 ;  /* 0x000000200c0c7836 */ /* 0x000fe20000000000 */
[----:B-----5:R-:W-:Y:S01]  /*14e70*/  MOV R17, R0 ;  /* 0x0000000000117202 */ /* 0x020fe20000000f00 */
[----:B------:R-:W-:-:S03]  /*14e80*/  IMAD.MOV.U32 R16, RZ, RZ, R8 ;  /* 0x000000ffff107224 */ /* 0x000fc600078e0008 */
[----:B------:R-:W-:-:S13]  /*14e90*/  ISETP.GE.AND P6, PT, R12, UR24, PT ;  /* 0x000000180c007c0c */ /* 0x000fda000bfc6270 */
[----:B------:R-:W1:Y:S01]  /*14ea0*/  @!P6 LDC.64 R2, c[0x0][0x918] ;  /* 0x00024600ff02eb82 */ /* 0x000e620000000a00 */
[----:B------:R-:W2:Y:S01]  /*14eb0*/  SHFL.IDX PT, R21, R21, 0x1f, 0x1f ;  /* 0x03e01f0015157f89 */ /* 0x000ea200000e0000 */
[----:B------:R-:W-:-:S03]  /*14ec0*/  @!P6 IADD3 R7, R11, 0x20, RZ ;  /* 0x000000200b07e810 */ /* 0x000fc60007ffe0ff */
[----:B------:R-:W3:Y:S01]  /*14ed0*/  SHFL.IDX PT, R19, R19, 0x1f, 0x1f ;  /* 0x03e01f0013137f89 */ /* 0x000ee200000e0000 */
[----:B------:R-:W-:Y:S01]  /*14ee0*/  BSSY B0, `(.L_x_327) ;  /* 0x0000064000007945 */ /* 0x000fe20003800000 */
[----:B-1----:R-:W-:-:S05]  /*14ef0*/  @!P6 IMAD.WIDE R2, R7, 0xc, R2 ;  /* 0x0000000c0702e825 */ /* 0x002fca00078e0202 */
[----:B------:R1:W5:Y:S04]  /*14f00*/  @!P6 LDG.E R8, desc[UR56][R2.64] ;  /* 0x000000380208e981 */ /* 0x000368000c1e1900 */
[----:B------:R1:W5:Y:S01]  /*14f10*/  @!P6 LDG.E R0, desc[UR56][R2.64+0x4] ;  /* 0x000004380200e981 */ /* 0x000362000c1e1900 */
[----:B------:R-:W-:Y:S01]  /*14f20*/  ISETP.GE.AND P6, PT, R11, UR24, PT ;  /* 0x000000180b007c0c */ /* 0x000fe2000bfc6270 */
[----:B------:R-:W-:Y:S01]  /*14f30*/  IMAD.MOV.U32 R6, RZ, RZ, 0x7fffffff ;  /* 0x7fffffffff067424 */ /* 0x000fe200078e00ff */
[----:B--2---:R-:W-:Y:S02]  /*14f40*/  R2UR UR4, R21 ;  /* 0x00000000150472ca */ /* 0x004fe400000e0000 */
[----:B---3--:R-:W-:Y:S02]  /*14f50*/  R2UR UR5, R19 ;  /* 0x00000000130572ca */ /* 0x008fe400000e0000 */
[----:B------:R-:W-:-:S07]  /*14f60*/  MOV R7, RZ ;  /* 0x000000ff00077202 */ /* 0x000fce0000000f00 */
[----:B-1----:R-:W-:Y:S06]  /*14f70*/  @P6 BRA `(.L_x_328) ;  /* 0x0000000400686947 */ /* 0x002fec0003800000 */
[----:B------:R-:W-:-:S04]  /*14f80*/  IADD3 R18, P6, R16, UR11, RZ ;  /* 0x0000000b10127c10 */ /* 0x000fc8000ffde0ff */
[----:B------:R-:W-:Y:S02]  /*14f90*/  LEA.HI.X.SX32 R21, R16, UR13, 0x1, P6 ;  /* 0x0000000d10157c11 */ /* 0x000fe4000b0f0eff */
[----:B------:R-:W-:Y:S02]  /*14fa0*/  IABS R16, R9 ;  /* 0x0000000900107213 */ /* 0x000fe40000000000 */
[C---:B------:R-:W-:Y:S02]  /*14fb0*/  IADD3 R22, P6, R17.reuse, UR12, RZ ;  /* 0x0000000c11167c10 */ /* 0x040fe4000ffde0ff */
[----:B------:R-:W1:Y:S02]  /*14fc0*/  I2F.RP R2, R16 ;  /* 0x0000001000027306 */ /* 0x000e640000209400 */
[----:B------:R-:W-:Y:S02]  /*14fd0*/  LEA.HI.X.SX32 R23, R17, UR14, 0x1, P6 ;  /* 0x0000000e11177c11 */ /* 0x000fe4000b0f0eff */
[----:B------:R-:W-:-:S04]  /*14fe0*/  PLOP3.LUT P6, PT, PT, PT, UP0, 0x80, 0x0 ;  /* 0x000000000000781c */ /* 0x000fc80003fcf008 */
[----:B-1----:R-:W1:Y:S02]  /*14ff0*/  MUFU.RCP R2, R2 ;  /* 0x0000000200027308 */ /* 0x002e640000001000 */
[----:B-1----:R-:W-:-:S06]  /*15000*/  VIADD R17, R2, 0xffffffe ;  /* 0x0ffffffe02117836 */ /* 0x002fcc0000000000 */
[----:B------:R-:W1:Y:S02]  /*15010*/  F2I.FTZ.U32.TRUNC.NTZ R17, R17 ;  /* 0x0000001100117305 */ /* 0x000e64000021f000 */
[----:B-1----:R-:W-:Y:S01]  /*15020*/  IADD3 R19, RZ, -R17, RZ ;  /* 0x80000011ff137210 */ /* 0x002fe20007ffe0ff */
[----:B------:R-:W-:Y:S06]  /*15030*/  @!P6 BRA `(.L_x_329) ;  /* 0x00000000002ce947 */ /* 0x000fec0003800000 */
        /* <DEDUP_REMOVED lines=11> */
.L_x_329:
[----:B------:R-:W-:Y:S05]  /*150f0*/  @!P0 BRA `(.L_x_330) ;  /* 0x00000000002c8947 */ /* 0x000fea0003800000 */
[----:B------:R-:W-:-:S04]  /*15100*/  IADD3 R7, P6, R22, UR25, RZ ;  /* 0x0000001916077c10 */ /* 0x000fc8000ffde0ff */
[----:B------:R-:W-:-:S05]  /*15110*/  IADD3.X R23, RZ, R23, RZ, P6, !PT ;  /* 0x00000017ff177210 */ /* 0x000fca00037fe4ff */
[----:B------:R-:W-:-:S04]  /*15120*/  IMAD.WIDE.U32 R4, R23, UR28, RZ ;  /* 0x0000001c17047c25 */ /* 0x000fc8000f8e00ff */
[----:B------:R-:W-:-:S04]  /*15130*/  IMAD.WIDE.U32 R4, P6, R7, UR29, R4 ;  /* 0x0000001d07047c25 */ /* 0x000fc8000f8c0004 */
[----:B------:R-:W-:Y:S01]  /*15140*/  IMAD.WIDE.U32 R6, R7, UR28, RZ ;  /* 0x0000001c07067c25 */ /* 0x000fe2000f8e00ff */
[----:B------:R-:W-:-:S03]  /*15150*/  MOV R2, R5 ;  /* 0x0000000500027202 */ /* 0x000fc60000000f00 */
[----:B------:R-:W-:Y:S01]  /*15160*/  IMAD.X R3, RZ, RZ, RZ, P6 ;  /* 0x000000ffff037224 */ /* 0x000fe200030e06ff */
[----:B------:R-:W-:-:S05]  /*15170*/  IADD3 RZ, P6, R7, R4, RZ ;  /* 0x0000000407ff7210 */ /* 0x000fca0007fde0ff */
[----:B------:R-:W-:-:S04]  /*15180*/  IMAD.WIDE.U32.X R2, R23, UR29, R2, P6 ;  /* 0x0000001d17027c25 */ /* 0x000fc8000b0e0402 */
[----:B------:R-:W-:Y:S01]  /*15190*/  IMAD.MOV.U32 R22, RZ, RZ, R2 ;  /* 0x000000ffff167224 */ /* 0x000fe200078e0002 */
[----:B------:R-:W-:-:S07]  /*151a0*/  MOV R23, R3 ;  /* 0x0000000300177202 */ /* 0x000fce0000000f00 */
.L_x_330:
[----:B------:R-:W-:Y:S01]  /*151b0*/  SHF.R.U64 R4, R22, UR31, R23 ;  /* 0x0000001f16047c19 */ /* 0x000fe20008001217 */
[----:B------:R-:W-:Y:S01]  /*151c0*/  IMAD R5, R19, R16, RZ ;  /* 0x0000001013057224 */ /* 0x000fe200078e02ff */
[----:B------:R-:W-:Y:S02]  /*151d0*/  IABS R2, R9 ;  /* 0x0000000900027213 */ /* 0x000fe40000000000 */
[----:B------:R-:W-:Y:S01]  /*151e0*/  MOV R3, R17 ;  /* 0x0000001100037202 */ /* 0x000fe20000000f00 */
[----:B------:R-:W-:Y:S01]  /*151f0*/  VIADD R4, R4, UR17 ;  /* 0x0000001104047c36 */ /* 0x000fe20008000000 */
[----:B------:R-:W-:Y:S01]  /*15200*/  IADD3 R7, RZ, -R2, RZ ;  /* 0x80000002ff077210 */ /* 0x000fe20007ffe0ff */
[----:B------:R-:W-:Y:S01]  /*15210*/  IMAD.MOV.U32 R2, RZ, RZ, RZ ;  /* 0x000000ffff027224 */ /* 0x000fe200078e00ff */
[----:B------:R-:W-:Y:S02]  /*15220*/  SHF.R.U64 R18, R18, UR30, R21 ;  /* 0x0000001e12127c19 */ /* 0x000fe40008001215 */
[----:B------:R-:W-:Y:S01]  /*15230*/  IABS R6, R4 ;  /* 0x0000000400067213 */ /* 0x000fe20000000000 */
[----:B------:R-:W-:Y:S01]  /*15240*/  IMAD.HI.U32 R2, R17, R5, R2 ;  /* 0x0000000511027227 */ /* 0x000fe200078e0002 */
[----:B------:R-:W-:-:S02]  /*15250*/  IABS R17, R10 ;  /* 0x0000000a00117213 */ /* 0x000fc40000000000 */
[----:B------:R-:W-:Y:S01]  /*15260*/  MOV R3, R7 ;  /* 0x0000000700037202 */ /* 0x000fe20000000f00 */
[----:B------:R-:W-:Y:S01]  /*15270*/  IMAD.MOV.U32 R5, RZ, RZ, R6 ;  /* 0x000000ffff057224 */ /* 0x000fe200078e0006 */
[----:B------:R-:W-:Y:S01]  /*15280*/  IADD3 R7, R18, UR16, RZ ;  /* 0x0000001012077c10 */ /* 0x000fe2000fffe0ff */
[----:B------:R-:W1:Y:S01]  /*15290*/  I2F.RP R6, R17 ;  /* 0x0000001100067306 */ /* 0x000e620000209400 */
[----:B------:R-:W-:Y:S01]  /*152a0*/  IABS R21, R10 ;  /* 0x0000000a00157213 */ /* 0x000fe20000000000 */
[----:B------:R-:W-:Y:S01]  /*152b0*/  IMAD.HI.U32 R2, R2, R5, RZ ;  /* 0x0000000502027227 */ /* 0x000fe200078e00ff */
[----:B------:R-:W-:Y:S02]  /*152c0*/  IABS R18, R7 ;  /* 0x0000000700127213 */ /* 0x000fe40000000000 */
[----:B------:R-:W-:Y:S01]  /*152d0*/  IADD3 R21, RZ, -R21, RZ ;  /* 0x80000015ff157210 */ /* 0x000fe20007ffe0ff */
[----:B------:R-:W-:-:S05]  /*152e0*/  IMAD R5, R2, R3, R5 ;  /* 0x0000000302057224 */ /* 0x000fca00078e0205 */
[----:B------:R-:W-:Y:S01]  /*152f0*/  ISETP.GT.U32.AND P6, PT, R16, R5, PT ;  /* 0x000000051000720c */ /* 0x000fe20003fc4070 */
[----:B-1----:R-:W1:-:S12]  /*15300*/  MUFU.RCP R6, R6 ;  /* 0x0000000600067308 */ /* 0x002e580000001000 */
[----:B------:R-:W-:Y:S01]  /*15310*/  @!P6 IMAD.IADD R5, R5, 0x1, -R16 ;  /* 0x000000010505e824 */ /* 0x000fe200078e0a10 */
[----:B-1----:R-:W-:-:S04]  /*15320*/  IADD3 R2, R6, 0xffffffe, RZ ;  /* 0x0ffffffe06027810 */ /* 0x002fc80007ffe0ff */
[----:B------:R1:W2:Y:S02]  /*15330*/  F2I.FTZ.U32.TRUNC.NTZ R3, R2 ;  /* 0x0000000200037305 */ /* 0x0002a4000021f000 */
[----:B-1----:R-:W-:Y:S02]  /*15340*/  IMAD.MOV.U32 R2, RZ, RZ, RZ ;  /* 0x000000ffff027224 */ /* 0x002fe400078e00ff */
[----:B--2---:R-:W-:-:S04]  /*15350*/  IMAD.MOV R22, RZ, RZ, -R3 ;  /* 0x000000ffff167224 */ /* 0x004fc800078e0a03 */
[----:B------:R-:W-:-:S04]  /*15360*/  IMAD R19, R22, R17, RZ ;  /* 0x0000001116137224 */ /* 0x000fc800078e02ff */
[----:B------:R-:W-:-:S04]  /*15370*/  IMAD.HI.U32 R6, R3, R19, R2 ;  /* 0x0000001303067227 */ /* 0x000fc800078e0002 */
[----:B------:R-:W-:Y:S01]  /*15380*/  IMAD.MOV.U32 R3, RZ, RZ, R18 ;  /* 0x000000ffff037224 */ /* 0x000fe200078e0012 */
[----:B------:R-:W-:-:S03]  /*15390*/  MOV R18, R21 ;  /* 0x0000001500127202 */ /* 0x000fc60000000f00 */
[----:B------:R-:W-:-:S04]  /*153a0*/  IMAD.HI.U32 R2, R6, R3, RZ ;  /* 0x0000000306027227 */ /* 0x000fc800078e00ff */
[----:B------:R-:W-:-:S05]  /*153b0*/  IMAD R2, R2, R18, R3 ;  /* 0x0000001202027224 */ /* 0x000fca00078e0203 */
[----:B------:R-:W-:-:S13]  /*153c0*/  ISETP.GT.U32.AND P6, PT, R17, R2, PT ;  /* 0x000000021100720c */ /* 0x000fda0003fc4070 */
[----:B------:R-:W-:Y:S01]  /*153d0*/  @!P6 IMAD.IADD R2, R2, 0x1, -R17 ;  /* 0x000000010202e824 */ /* 0x000fe200078e0a11 */
[----:B------:R-:W-:-:S13]  /*153e0*/  ISETP.GT.U32.AND P6, PT, R16, R5, PT ;  /* 0x000000051000720c */ /* 0x000fda0003fc4070 */
[----:B------:R-:W-:Y:S02]  /*153f0*/  @!P6 IADD3 R5, R5, -R16, RZ ;  /* 0x800000100505e210 */ /* 0x000fe40007ffe0ff */
[----:B------:R-:W-:Y:S02]  /*15400*/  ISETP.GT.U32.AND P6, PT, R17, R2, PT ;  /* 0x000000021100720c */ /* 0x000fe40003fc4070 */
[----:B------:R-:W-:-:S11]  /*15410*/  MOV R3, R5 ;  /* 0x0000000500037202 */ /* 0x000fd60000000f00 */
[----:B------:R-:W-:Y:S01]  /*15420*/  @!P6 IMAD.IADD R2, R2, 0x1, -R17 ;  /* 0x000000010202e824 */ /* 0x000fe200078e0a11 */
[----:B------:R-:W-:-:S13]  /*15430*/  ISETP.GE.AND P6, PT, R4, RZ, PT ;  /* 0x000000ff0400720c */ /* 0x000fda0003fc6270 */
[----:B------:R-:W-:Y:S01]  /*15440*/  @!P6 IMAD.MOV R3, RZ, RZ, -R3 ;  /* 0x000000ffff03e224 */ /* 0x000fe200078e0a03 */
[----:B------:R-:W-:-:S13]  /*15450*/  ISETP.GE.AND P6, PT, R7, RZ, PT ;  /* 0x000000ff0700720c */ /* 0x000fda0003fc6270 */
[----:B------:R-:W-:Y:S02]  /*15460*/  @!P6 IADD3 R2, -R2, RZ, RZ ;  /* 0x000000ff0202e210 */ /* 0x000fe40007ffe1ff */
[----:B------:R-:W-:-:S13]  /*15470*/  ISETP.NE.AND P6, PT, RZ, UR7, PT ;  /* 0x00000007ff007c0c */ /* 0x000fda000bfc5270 */
[----:B------:R-:W-:Y:S02]  /*15480*/  @!P6 LOP3.LUT R3, RZ, UR7, RZ, 0x33, !PT ;  /* 0x00000007ff03ec12 */ /* 0x000fe4000f8e33ff */
[----:B------:R-:W-:-:S03]  /*15490*/  ISETP.NE.AND P6, PT, RZ, UR8, PT ;  /* 0x00000008ff007c0c */ /* 0x000fc6000bfc5270 */
[----:B------:R-:W-:-:S10]  /*154a0*/  IMAD.IADD R3, R4, 0x1, -R3 ;  /* 0x0000000104037824 */ /* 0x000fd400078e0a03 */
[----:B------:R-:W-:Y:S02]  /*154b0*/  @!P6 LOP3.LUT R2, RZ, UR8, RZ, 0x33, !PT ;  /* 0x00000008ff02ec12 */ /* 0x000fe4000f8e33ff */
[----:B------:R-:W-:Y:S02]  /*154c0*/  PLOP3.LUT P6, PT, PT, PT, UP3, 0x80, 0x0 ;  /* 0x000000000000781c */ /* 0x000fe40003fcf038 */
[----:B------:R-:W-:-:S04]  /*154d0*/  IADD3 R2, -R2, R7, RZ ;  /* 0x0000000702027210 */ /* 0x000fc80007ffe1ff */
[CC--:B------:R-:W-:Y:S01]  /*154e0*/  SEL R4, R3.reuse, R2.reuse, !P6 ;  /* 0x0000000203047207 */ /* 0x0c0fe20007000000 */
[----:B------:R-:W-:-:S03]  /*154f0*/  IMAD R6, R3, R2, RZ ;  /* 0x0000000203067224 */ /* 0x000fc600078e02ff */
[----:B------:R-:W-:Y:S02]  /*15500*/  SHF.R.S32.HI R5, RZ, 0x1f, R4 ;  /* 0x0000001fff057819 */ /* 0x000fe40000011404 */
[----:B------:R-:W-:-:S07]  /*15510*/  SHF.R.S32.HI R7, RZ, 0x1f, R6 ;  /* 0x0000001fff077819 */ /* 0x000fce0000011406 */
.L_x_328:
[----:B------:R-:W-:Y:S05]  /*15520*/  BSYNC B0 ;  /* 0x0000000000007941 */ /* 0x000fea0003800000 */
.L_x_327:
[----:B------:R-:W1:Y:S04]  /*15530*/  SHFL.UP PT, R3, R6, 0x1, RZ ;  /* 0x0420000006037989 */ /* 0x000e6800000e00ff */
[----:B------:R-:W2:Y:S01]  /*15540*/  SHFL.UP PT, R2, R7, 0x1, RZ ;  /* 0x0420000007027989 */ /* 0x000ea200000e00ff */
[----:B-1----:R-:W-:Y:S02]  /*15550*/  SEL R3, R3, RZ, P1 ;  /* 0x000000ff03037207 */ /* 0x002fe40000800000 */
[----:B--2---:R-:W-:Y:S02]  /*15560*/  SEL R2, R2, RZ, P1 ;  /* 0x000000ff02027207 */ /* 0x004fe40000800000 */
[----:B------:R-:W-:-:S05]  /*15570*/  IADD3 R18, P6, R3, R6, RZ ;  /* 0x0000000603127210 */ /* 0x000fca0007fde0ff */
[----:B------:R-:W-:Y:S01]  /*15580*/  IMAD.X R17, R2, 0x1, R7, P6 ;  /* 0x0000000102117824 */ /* 0x000fe200030e0607 */
[----:B------:R-:W1:Y:S04]  /*15590*/  SHFL.UP PT, R3, R18, 0x2, RZ ;  /* 0x0440000012037989 */ /* 0x000e6800000e00ff */
[----:B------:R-:W2:Y:S01]  /*155a0*/  SHFL.UP PT, R2, R17, 0x2, RZ ;  /* 0x0440000011027989 */ /* 0x000ea200000e00ff */
[----:B-1----:R-:W-:Y:S02]  /*155b0*/  SEL R3, R3, RZ, P2 ;  /* 0x000000ff03037207 */ /* 0x002fe40001000000 */
[----:B--2---:R-:W-:Y:S02]  /*155c0*/  SEL R2, R2, RZ, P2 ;  /* 0x000000ff02027207 */ /* 0x004fe40001000000 */
[----:B------:R-:W-:-:S04]  /*155d0*/  IADD3 R16, P6, R3, R18, RZ ;  /* 0x0000001203107210 */ /* 0x000fc80007fde0ff */
[----:B------:R-:W-:Y:S01]  /*155e0*/  IADD3.X R21, R2, R17, RZ, P6, !PT ;  /* 0x0000001102157210 */ /* 0x000fe200037fe4ff */
        /* <DEDUP_REMOVED lines=18> */
[----:B------:R-:W-:-:S04]  /*15710*/  IADD3 R19, P6, R2, UR5, RZ ;  /* 0x0000000502137c10 */ /* 0x000fc8000ffde0ff */
[----:B------:R-:W-:Y:S02]  /*15720*/  IADD3.X R21, R3, UR4, RZ, P6, !PT ;  /* 0x0000000403157c10 */ /* 0x000fe4000b7fe4ff */
[----:B------:R-:W-:-:S04]  /*15730*/  ISETP.GT.U32.AND P6, PT, R19, UR10, PT ;  /* 0x0000000a13007c0c */ /* 0x000fc8000bfc4070 */
[----:B------:R-:W-:-:S13]  /*15740*/  ISETP.GT.U32.AND.EX P6, PT, R21, UR9, PT, P6 ;  /* 0x0000000915007c0c */ /* 0x000fda000bfc4160 */
[----:B------:R-:W-:-:S04]  /*15750*/  VOTE.ANY R16, PT, P6 ;  /* 0x0000000000107806 */ /* 0x000fc800030e0100 */
[----:B------:R-:W-:-:S13]  /*15760*/  ISETP.NE.AND P6, PT, R16, RZ, PT ;  /* 0x000000ff1000720c */ /* 0x000fda0003fc5270 */
[----:B------:R-:W-:Y:S05]  /*15770*/  @!P6 BRA `(.L_x_331) ;  /* 0xfffffff400b4e947 */ /* 0x000fea000383ffff */
[----:B------:R-:W-:Y:S01]  /*15780*/  MOV R19, R2 ;  /* 0x0000000200137202 */ /* 0x000fe20000000f00 */
[----:B------:R-:W-:-:S07]  /*15790*/  IMAD.MOV.U32 R18, RZ, RZ, R3 ;  /* 0x000000ffff127224 */ /* 0x000fce00078e0003 */
.L_x_326:
[----:B------:R-:W1:Y:S08]  /*157a0*/  BREV R16, R16 ;  /* 0x0000001000107301 */ /* 0x000e700000000000 */
[----:B-1----:R-:W1:Y:S02]  /*157b0*/  FLO.U32.SH R17, R16 ;  /* 0x0000001000117300 */ /* 0x002e6400000e0400 */
[----:B-1----:R-:W1:Y:S02]  /*157c0*/  SHFL.IDX PT, R11, R11, R17, 0x1f ;  /* 0x00001f110b0b7589 */ /* 0x002e6400000e0000 */
[----:B-1----:R-:W-:-:S13]  /*157d0*/  R2UR UR6, R11 ;  /* 0x000000000b0672ca */ /* 0x002fda00000e0000 */
[----:B------:R-:W-:-:S04]  /*157e0*/  IADD3 R21, R20, UR6, RZ ;  /* 0x0000000614157c10 */ /* 0x000fc8000fffe0ff */
[----:B------:R-:W-:-:S13]  /*157f0*/  ISETP.GE.AND P1, PT, R21, UR24, PT ;  /* 0x0000001815007c0c */ /* 0x000fda000bf26270 */
[----:B------:R-:W1:Y:S02]  /*15800*/  @!P1 LDC.64 R2, c[0x0][0x918] ;  /* 0x00024600ff029b82 */ /* 0x000e640000000a00 */
[----:B-1----:R-:W-:-:S05]  /*15810*/  @!P1 IMAD.WIDE R2, R21, 0xc, R2 ;  /* 0x0000000c15029825 */ /* 0x002fca00078e0202 */
[----:B-----5:R1:W5:Y:S04]  /*15820*/  @!P1 LDG.E R8, desc[UR56][R2.64] ;  /* 0x0000003802089981 */ /* 0x020368000c1e1900 */
[----:B------:R1:W5:Y:S01]  /*15830*/  @!P1 LDG.E R0, desc[UR56][R2.64+0x4] ;  /* 0x0000043802009981 */ /* 0x000362000c1e1900 */
[----:B------:R-:W-:-:S03]  /*15840*/  IADD3 R12, P1, P2, R19, UR5, -R6 ;  /* 0x00000005130c7c10 */ /* 0x000fc6000fa3e806 */
[----:B------:R-:W-:Y:S01]  /*15850*/  SHFL.IDX PT, R6, R6, R17, 0x1f ;  /* 0x00001f1106067589 */ /* 0x000fe200000e0000 */
[----:B------:R-:W-:-:S03]  /*15860*/  IADD3.X R18, R18, UR4, ~R7, P1, P2 ;  /* 0x0000000412127c10 */ /* 0x000fc60008fe4c07 */
[----:B------:R-:W2:Y:S04]  /*15870*/  SHFL.IDX PT, R12, R12, R17, 0x1f ;  /* 0x00001f110c0c7589 */ /* 0x000ea800000e0000 */
[----:B------:R-:W3:Y:S04]  /*15880*/  SHFL.IDX PT, R18, R18, R17, 0x1f ;  /* 0x00001f1112127589 */ /* 0x000ee800000e0000 */
[----:B------:R1:W4:Y:S04]  /*15890*/  SHFL.IDX PT, R7, R7, R17, 0x1f ;  /* 0x00001f1107077589 */ /* 0x00032800000e0000 */
[----:B------:R1:W1:Y:S04]  /*158a0*/  SHFL.IDX PT, R5, R5, R17, 0x1f ;  /* 0x00001f1105057589 */ /* 0x00026800000e0000 */
[----:B------:R1:W1:Y:S01]  /*158b0*/  SHFL.IDX PT, R4, R4, R17, 0x1f ;  /* 0x00001f1104047589 */ /* 0x00026200000e0000 */
[----:B--2---:R-:W-:-:S02]  /*158c0*/  R2UR UR5, R12 ;  /* 0x000000000c0572ca */ /* 0x004fc400000e0000 */
[----:B---3--:R-:W-:-:S15]  /*158d0*/  R2UR UR4, R18 ;  /* 0x00000000120472ca */ /* 0x008fde00000e0000 */
.L_x_321:
[----:B-1----:R-:W1:Y:S01]  /*158e0*/  LDC R2, c[0x0][0x910] ;  /* 0x00024400ff027b82 */ /* 0x002e620000000800 */
[----:B------:R-:W-:Y:S01]  /*158f0*/  UMOV UR24, 0xffffffff ;  /* 0xffffffff00187882 */ /* 0x000fe20000000000 */
[----:B------:R-:W-:Y:S01]  /*15900*/  UMOV UR25, 0xffffffff ;  /* 0xffffffff00197882 */ /* 0x000fe20000000000 */
[----:B------:R-:W-:Y:S01]  /*15910*/  UMOV UR26, 0xffffffff ;  /* 0xffffffff001a7882 */ /* 0x000fe20000000000 */
[----:B------:R-:W-:Y:S01]  /*15920*/  IMAD.MOV.U32 R19, RZ, RZ, RZ ;  /* 0x000000ffff137224 */ /* 0x000fe200078e00ff */
[----:B-1----:R-:W-:-:S13]  /*15930*/  ISETP.LE.AND P1, PT, R2, UR6, PT ;  /* 0x0000000602007c0c */ /* 0x002fda000bf23270 */
[----:B------:R-:W-:Y:S05]  /*15940*/  @P1 BRA `(.L_x_320) ;  /* 0x0000000000f01947 */ /* 0x000fea0003800000 */
[C---:B------:R-:W-:Y:S01]  /*15950*/  R2UR UR24, R4.reuse ;  /* 0x00000000041872ca */ /* 0x040fe200000e0000 */
[----:B------:R-:W-:Y:S01]  /*15960*/  UIADD3 UR30, UP1, -UR5, UR10, URZ ;  /* 0x0000000a051e7290 */ /* 0x000fe2000ff3e13f */
[----:B------:R-:W-:Y:S01]  /*15970*/  R2UR UR25, R5 ;  /* 0x00000000051972ca */ /* 0x000fe200000e0000 */
[----:B------:R-:W-:Y:S01]  /*15980*/  ULDC UR26, c[0x0][0x8c0] ;  /* 0x00023000001a7ab9 */ /* 0x000fe20000000800 */
[----:B------:R-:W-:Y:S01]  /*15990*/  ULDC UR27, c[0x0][0x8b0] ;  /* 0x00022c00001b7ab9 */ /* 0x000fe20000000800 */
[----:B------:R-:W-:Y:S01]  /*159a0*/  ULDC UR28, c[0x0][0x904] ;  /* 0x00024100001c7ab9 */ /* 0x000fe20000000800 */
[----:B------:R-:W-:-:S03]  /*159b0*/  SHF.R.U64 R2, R4, UR27, R5 ;  /* 0x0000001b04027c19 */ /* 0x000fc60008001205 */
[----:B------:R-:W-:Y:S01]  /*159c0*/  UIADD3.X UR24, ~UR4, UR9, URZ, UP1, !UPT ;  /* 0x0000000904187290 */ /* 0x000fe20008ffe53f */
[----:B------:R-:W-:-:S03]  /*159d0*/  R2UR UR32, R2 ;  /* 0x00000000022072ca */ /* 0x000fc600000e0000 */
[----:B------:R-:W-:Y:S02]  /*159e0*/  USHF.R.U32.HI UR31, URZ, UR26, UR24 ;  /* 0x0000001a3f1f7299 */ /* 0x000fe40008011618 */
[----:B------:R-:W-:Y:S02]  /*159f0*/  USHF.R.U32.HI UR35, URZ, UR27, UR25 ;  /* 0x0000001b3f237299 */ /* 0x000fe40008011619 */
[----:B------:R-:W-:Y:S02]  /*15a00*/  USHF.R.U32.HI UR33, URZ, UR27, UR31 ;  /* 0x0000001b3f217299 */ /* 0x000fe4000801161f */
[----:B------:R-:W-:Y:S02]  /*15a10*/  USHF.R.U64 UR30, UR30, UR26, UR24 ;  /* 0x0000001a1e1e7299 */ /* 0x000fe40008001218 */
[----:B------:R-:W-:Y:S02]  /*15a20*/  USHF.R.U32.HI UR34, URZ, UR28, UR33 ;  /* 0x0000001c3f227299 */ /* 0x000fe40008011621 */
[----:B------:R-:W-:-:S02]  /*15a30*/  USHF.R.U64 UR31, UR30, UR27, UR31 ;  /* 0x0000001b1e1f7299 */ /* 0x000fc4000800121f */
[----:B------:R-:W-:Y:S02]  /*15a40*/  ULOP3.LUT UR24, UR34, UR35, URZ, 0xfc, !UPT ;  /* 0x0000002322187292 */ /* 0x000fe4000f8efc3f */
[----:B------:R-:W-:-:S04]  /*15a50*/  USHF.R.U64 UR33, UR31, UR28, UR33 ;  /* 0x0000001c1f217299 */ /* 0x000fc80008001221 */
[----:B------:R-:W-:-:S13]  /*15a60*/  ISETP.NE.U32.AND P1, PT, RZ, UR24, PT ;  /* 0x00000018ff007c0c */ /* 0x000fda000bf25070 */
[----:B------:R-:W-:Y:S05]  /*15a70*/  @!P1 BRA `(.L_x_332) ;  /* 0x0000000000189947 */ /* 0x000fea0003800000 */
[----:B------:R-:W-:-:S07]  /*15a80*/  MOV R12, 0x15aa0 ;  /* 0x00015aa0000c7802 */ /* 0x000fce0000000f00 */
[----:B--2-45:R-:W-:Y:S05]  /*15a90*/  CALL.REL.NOINC `(.L_x_333) ;  /* 0x0000002400107944 */ /* 0x034fea0003c00000 */
[----:B------:R-:W-:-:S04]  /*15aa0*/  UIADD3 UR24, -UR25, URZ, URZ ;  /* 0x0000003f19187290 */ /* 0x000fc8000fffe13f */
[----:B------:R-:W-:-:S03]  /*15ab0*/  UIMAD UR32, UR32, UR24, UR33 ;  /* 0x00000018202072a4 */ /* 0x000fc6000f8e0221 */
[----:B------:R-:W-:Y:S01]  /*15ac0*/  UMOV UR24, UR25 ;  /* 0x0000001900187c82 */ /* 0x000fe20008000000 */
[----:B------:R-:W-:Y:S08]  /*15ad0*/  BRA `(.L_x_334) ;  /* 0x0000000000587947 */ /* 0x000ff00003800000 */
.L_x_332:
[----:B------:R-:W1:Y:S01]  /*15ae0*/  I2F.U32.RP R2, UR32 ;  /* 0x0000002000027d06 */ /* 0x000e620008209000 */
[----:B------:R-:W-:Y:S01]  /*15af0*/  UMOV UR24, URZ ;  /* 0x0000003f00187c82 */ /* 0x000fe20008000000 */
[----:B------:R-:W-:-:S06]  /*15b00*/  UISETP.NE.U32.AND UP4, UPT, UR32, URZ, UPT ;  /* 0x0000003f2000728c */ /* 0x000fcc000bf85070 */
[----:B-1----:R-:W1:Y:S02]  /*15b10*/  MUFU.RCP R2, R2 ;  /* 0x0000000200027308 */ /* 0x002e640000001000 */
[----:B-1----:R-:W-:-:S06]  /*15b20*/  IADD3 R3, R2, 0xffffffe, RZ ;  /* 0x0ffffffe02037810 */ /* 0x002fcc0007ffe0ff */
[----:B------:R-:W1:Y:S02]  /*15b30*/  F2I.FTZ.U32.TRUNC.NTZ R3, R3 ;  /* 0x0000000300037305 */ /* 0x000e64000021f000 */
[----:B-1----:R-:W-:-:S13]  /*15b40*/  R2UR UR25, R3 ;  /* 0x00000000031972ca */ /* 0x002fda00000e0000 */
[----:B------:R-:W-:-:S04]  /*15b50*/  UIADD3 UR26, URZ, -UR25, URZ ;  /* 0x800000193f1a7290 */ /* 0x000fc8000fffe03f */
[----:B------:R-:W-:-:S04]  /*15b60*/  UIMAD UR26, UR26, UR32, URZ ;  /* 0x000000201a1a72a4 */ /* 0x000fc8000f8e023f */
[----:B------:R-:W-:-:S04]  /*15b70*/  UIMAD.WIDE.U32 UR24, UR25, UR26, UR24 ;  /* 0x0000001a191872a5 */ /* 0x000fc8000f8e0018 */
[----:B------:R-:W-:-:S04]  /*15b80*/  UIMAD.WIDE.U32 UR24, UR25, UR33, URZ ;  /* 0x00000021191872a5 */ /* 0x000fc8000f8e003f */
[----:B------:R-:W-:-:S04]  /*15b90*/  UIADD3 UR24, -UR25, URZ, URZ ;  /* 0x0000003f19187290 */ /* 0x000fc8000fffe13f */
[----:B------:R-:W-:-:S04]  /*15ba0*/  UIMAD UR24, UR32, UR24, UR33 ;  /* 0x00000018201872a4 */ /* 0x000fc8000f8e0221 */
[----:B------:R-:W-:-:S11]  /*15bb0*/  UISETP.GE.U32.AND UP1, UPT, UR24, UR32, UPT ;  /* 0x000000201800728c */ /* 0x000fd6000bf26070 */
[----:B------:R-:W-:Y:S02]  /*15bc0*/  @UP1 UIADD3 UR24, UR24, -UR32, URZ ;  /* 0x8000002018181290 */ /* 0x000fe4000fffe03f */
[----:B------:R-:W-:Y:S02]  /*15bd0*/  @UP1 UIADD3 UR25, UR25, 0x1, URZ ;  /* 0x0000000119191890 */ /* 0x000fe4000fffe03f */
[----:B------:R-:W-:-:S11]  /*15be0*/  UISETP.GE.U32.AND UP2, UPT, UR24, UR32, UPT ;  /* 0x000000201800728c */ /* 0x000fd6000bf46070 */
[----:B------:R-:W-:Y:S02]  /*15bf0*/  @UP2 UIADD3 UR25, UR25, 0x1, URZ ;  /* 0x0000000119192890 */ /* 0x000fe4000fffe03f */
[----:B------:R-:W-:-:S04]  /*15c00*/  @!UP4 ULOP3.LUT UR25, URZ, UR32, URZ, 0x33, !UPT ;  /* 0x000000203f19c292 */ /* 0x000fc8000f8e333f */
[----:B------:R-:W-:-:S04]  /*15c10*/  UIADD3 UR24, -UR25, URZ, URZ ;  /* 0x0000003f19187290 */ /* 0x000fc8000fffe13f */
[----:B------:R-:W-:-:S03]  /*15c20*/  UIMAD UR32, UR32, UR24, UR33 ;  /* 0x00000018202072a4 */ /* 0x000fc6000f8e0221 */
[----:B------:R-:W-:-:S09]  /*15c30*/  UMOV UR24, UR25 ;  /* 0x0000001900187c82 */ /* 0x000fd20008000000 */
.L_x_334:
[----:B------:R-:W-:Y:S01]  /*15c40*/  ULOP3.LUT UR31, UR31, UR20, URZ, 0xc0, !UPT ;  /* 0x000000141f1f7292 */ /* 0x000fe2000f8ec03f */
[----:B------:R-:W-:Y:S01]  /*15c50*/  IMAD.MOV.U32 R19, RZ, RZ, 0x1 ;  /* 0x00000001ff137424 */ /* 0x000fe200078e00ff */
[----:B------:R-:W-:Y:S02]  /*15c60*/  ULOP3.LUT UR30, UR30, UR18, URZ, 0xc0, !UPT ;  /* 0x000000121e1e7292 */ /* 0x000fe4000f8ec03f */
[----:B------:R-:W-:Y:S01]  /*15c70*/  UIMAD UR24, UR19, UR24, UR31 ;  /* 0x00000018131872a4 */ /* 0x000fe2000f8e021f */
[----:B------:R-:W-:Y:S01]  /*15c80*/  ULDC UR26, c[0x0][0x8a8] ;  /* 0x00022a00001a7ab9 */ /* 0x000fe20000000800 */
[----:B------:R-:W-:Y:S01]  /*15c90*/  ULDC UR25, c[0x0][0x8b8] ;  /* 0x00022e0000197ab9 */ /* 0x000fe20000000800 */
[----:B------:R-:W-:Y:S02]  /*15ca0*/  UIMAD UR30, UR32, UR26, UR30 ;  /* 0x0000001a201e72a4 */ /* 0x000fe4000f8e021e */
[----:B------:R-:W-:Y:S01]  /*15cb0*/  UIMAD UR25, UR24, UR25, UR40 ;  /* 0x00000019181972a4 */ /* 0x000fe2000f8e0228 */
[----:B------:R-:W-:Y:S01]  /*15cc0*/  @UP3 UMOV UR26, UR6 ;  /* 0x00000006001a3c82 */ /* 0x000fe20008000000 */
[----:B------:R-:W-:-:S03]  /*15cd0*/  @!UP3 UMOV UR26, UR6 ;  /* 0x00000006001abc82 */ /* 0x000fc60008000000 */
[----:B------:R-:W-:Y:S02]  /*15ce0*/  @UP3 UMOV UR24, UR30 ;  /* 0x0000001e00183c82 */ /* 0x000fe40008000000 */
[----:B------:R-:W-:Y:S01]  /*15cf0*/  @!UP3 UMOV UR24, UR25 ;  /* 0x000000190018bc82 */ /* 0x000fe20008000000 */
[----:B------:R-:W-:-:S05]  /*15d00*/  @!UP3 UMOV UR25, UR30 ;  /* 0x0000001e0019bc82 */ /* 0x000fca0008000000 */
.L_x_320:
[----:B------:R-:W-:-:S06]  /*15d10*/  UISETP.NE.AND UP1, UPT, UR15, 0x3, UPT ;  /* 0x000000030f00788c */ /* 0x000fcc000bf25270 */
[----:B------:R-:W-:-:S13]  /*15d20*/  PLOP3.LUT P1, PT, PT, PT, UP1, 0x80, 0x0 ;  /* 0x000000000000781c */ /* 0x000fda0003f2f018 */
[----:B------:R-:W-:Y:S05]  /*15d30*/  @!P1 BRA `(.L_x_335) ;  /* 0x0000000000049947 */ /* 0x000fea0003800000 */
[----:B--2---:R-:W-:Y:S01]  /*15d40*/  BPT.TRAP 0x1 ;  /* 0x000000040000795c */ /* 0x004fe20000300000 */
.L_x_335:
[----:B------:R-:W1:Y:S01]  /*15d50*/  S2R R3, SR_CgaCtaId ;  /* 0x0000000000037919 */ /* 0x000e620000008800 */
[----:B------:R-:W-:-:S04]  /*15d60*/  MOV R2, 0x400 ;  /* 0x0000040000027802 */ /* 0x000fc80000000f00 */
[----:B-1----:R-:W-:Y:S02]  /*15d70*/  LEA R2, R3, R2, 0x18 ;  /* 0x0000000203027211 */ /* 0x002fe400078ec0ff */
[----:B------:R-:W-:Y:S02]  /*15d80*/  SHF.L.U32 R3, R14, 0x1f, RZ ;  /* 0x0000001f0e037819 */ /* 0x000fe400000006ff */
[----:B------:R-:W-:-:S04]  /*15d90*/  LEA R12, R13, R2, 0x3 ;  /* 0x000000020d0c7211 */ /* 0x000fc800078e18ff */
[----:B------:R-:W1:Y:S02]  /*15da0*/  SYNCS.PHASECHK.TRANS64.TRYWAIT P2, [R12+URZ+0x38440], R3 ;  /* 0x038440030c0075a7 */ /* 0x000e64000804017f */
[----:B-1----:R-:W-:Y:S05]  /*15db0*/  @!P2 BRA `(.L_x_336) ;  /* 0x0000001800b0a947 */ /* 0x002fea0003800000 */
.L_x_417:
[----:B------:R-:W-:Y:S01]  /*15dc0*/  ELECT P2, URZ, PT ;  /* 0x00000000003f782f */ /* 0x000fe20003840000 */
[----:B------:R-:W-:-:S12]  /*15dd0*/  BSSY B0, `(.L_x_337) ;  /* 0x0000010000007945 */ /* 0x000fd80003800000 */
[----:B------:R-:W-:Y:S05]  /*15de0*/  @!P2 BRA `(.L_x_338) ;  /* 0x000000000038a947 */ /* 0x000fea0003800000 */
[----:B-1----:R-:W-:Y:S01]  /*15df0*/  IMAD R3, R13, 0x10, R2 ;  /* 0x000000100d037824 */ /* 0x002fe200078e0202 */
[----:B------:R-:W-:Y:S01]  /*15e00*/  MOV R18, UR26 ;  /* 0x0000001a00127c02 */ /* 0x000fe20008000f00 */
[----:B------:R-:W-:Y:S01]  /*15e10*/  IMAD.U32 R17, RZ, RZ, UR25 ;  /* 0x00000019ff117e24 */ /* 0x000fe2000f8e00ff */
[----:B------:R-:W-:-:S05]  /*15e20*/  MOV R16, UR24 ;  /* 0x0000001800107c02 */ /* 0x000fca0008000f00 */
[----:B------:R1:W-:Y:S01]  /*15e30*/  STS.128 [R3+0x38530], R16 ;  /* 0x0385301003007388 */ /* 0x0003e20000000c00 */
[----:B------:R-:W-:Y:S01]  /*15e40*/  @!PT LDS RZ, [RZ] ;  /* 0x00000000fffff984 */ /* 0x000fe20000000800 */
[----:B------:R-:W-:Y:S01]  /*15e50*/  @!PT LDS RZ, [RZ] ;  /* 0x00000000fffff984 */ /* 0x000fe20000000800 */
[----:B------:R-:W-:Y:S01]  /*15e60*/  @!PT LDS RZ, [RZ] ;  /* 0x00000000fffff984 */ /* 0x000fe20000000800 */
[----:B------:R-:W-:Y:S01]  /*15e70*/  @!PT LDS RZ, [RZ] ;  /* 0x00000000fffff984 */ /* 0x000fe20000000800 */
[----:B------:R3:W-:Y:S06]  /*15e80*/  MEMBAR.ALL.CTA ;  /* 0x0000000000007992 */ /* 0x0007ec0000008000 */
[----:B---3--:R-:W3:Y:S01]  /*15e90*/  FENCE.VIEW.ASYNC.S ;  /* 0x00000000000073c6 */ /* 0x008ee20000000000 */
[----:B------:R-:W-:Y:S05]  /*15ea0*/  @!P1 BRA `(.L_x_339) ;  /* 0x0000000000049947 */ /* 0x000fea0003800000 */
[----:B--2---:R-:W-:Y:S01]  /*15eb0*/  BPT.TRAP 0x1 ;  /* 0x000000040000795c */ /* 0x004fe20000300000 */
.L_x_339:
[----:B---3--:R3:W-:Y:S02]  /*15ec0*/  SYNCS.ARRIVE.TRANS64.A1T0 RZ, [R12+URZ+0x38400], RZ ;  /* 0x038400ff0cff79a7 */ /* 0x0087e4000810003f */
.L_x_338:
[----:B--2---:R-:W-:Y:S05]  /*15ed0*/  BSYNC B0 ;  /* 0x0000000000007941 */ /* 0x004fea0003800000 */
.L_x_337:
[----:B------:R-:W-:Y:S01]  /*15ee0*/  ISETP.NE.AND P3, PT, R19, RZ, PT ;  /* 0x000000ff1300720c */ /* 0x000fe20003f65270 */
[----:B------:R-:W-:-:S05]  /*15ef0*/  VIADD R13, R13, 0x1 ;  /* 0x000000010d0d7836 */ /* 0x000fca0000000000 */
[----:B------:R-:W-:-:S04]  /*15f00*/  ISETP.NE.AND P2, PT, R13, 0x8, PT ;  /* 0x000000080d00780c */ /* 0x000fc80003f45270 */
[----:B-1----:R-:W-:Y:S02]  /*15f10*/  SEL R3, RZ, 0x1, P2 ;  /* 0x00000001ff037807 */ /* 0x002fe40001000000 */
[----:B------:R-:W-:Y:S02]  /*15f20*/  SEL R13, R13, RZ, P2 ;  /* 0x000000ff0d0d7207 */ /* 0x000fe40001000000 */
[----:B------:R-:W-:Y:S01]  /*15f30*/  LOP3.LUT R14, R14, R3, RZ, 0x3c, !PT ;  /* 0x000000030e0e7212 */ /* 0x000fe200078e3cff */
[----:B------:R-:W-:Y:S06]  /*15f40*/  @P3 BRA `(.L_x_340) ;  /* 0xffffffe000fc3947 */ /* 0x000fec000383ffff */
[----:B------:R-:W-:Y:S05]  /*15f50*/  @!P1 BRA `(.L_x_341) ;  /* 0x0000000000049947 */ /* 0x000fea0003800000 */
[----:B------:R-:W-:Y:S01]  /*15f60*/  BPT.TRAP 0x1 ;  /* 0x000000040000795c */ /* 0x000fe20000300000 */
.L_x_341:
[----:B------:R-:W-:Y:S02]  /*15f70*/  LEA R3, R13, R2, 0x3 ;  /* 0x000000020d037211 */ /* 0x000fe400078e18ff */
[----:B-----5:R-:W-:-:S04]  /*15f80*/  SHF.L.U32 R0, R14, 0x1f, RZ ;  /* 0x0000001f0e007819 */ /* 0x020fc800000006ff */
[----:B------:R-:W1:Y:S02]  /*15f90*/  SYNCS.PHASECHK.TRANS64.TRYWAIT P0, [R3+URZ+0x38440], R0 ;  /* 0x03844000030075a7 */ /* 0x000e64000800017f */
[----:B-1----:R-:W-:Y:S05]  /*15fa0*/  @!P0 BRA `(.L_x_342) ;  /* 0x0000001800488947 */ /* 0x002fea0003800000 */
.L_x_418:
[----:B------:R-:W-:Y:S05]  /*15fb0*/  @!P1 BRA `(.L_x_343) ;  /* 0x0000000000049947 */ /* 0x000fea0003800000 */
[----:B------:R-:W-:Y:S01]  /*15fc0*/  BPT.TRAP 0x1 ;  /* 0x000000040000795c */ /* 0x000fe20000300000 */
.L_x_343:
[----:B------:R-:W-:-:S05]  /*15fd0*/  VIADD R13, R13, 0x1 ;  /* 0x000000010d0d7836 */ /* 0x000fca0000000000 */
[----:B------:R-:W-:-:S04]  /*15fe0*/  ISETP.NE.AND P0, PT, R13, 0x8, PT ;  /* 0x000000080d00780c */ /* 0x000fc80003f05270 */
[----:B-1----:R-:W-:Y:S02]  /*15ff0*/  SEL R3, RZ, 0x1, P0 ;  /* 0x00000001ff037807 */ /* 0x002fe40000000000 */
[----:B------:R-:W-:Y:S02]  /*16000*/  SEL R13, R13, RZ, P0 ;  /* 0x000000ff0d0d7207 */ /* 0x000fe40000000000 */
[----:B------:R-:W-:Y:S02]  /*16010*/  LOP3.LUT R14, R14, R3, RZ, 0x3c, !PT ;  /* 0x000000030e0e7212 */ /* 0x000fe400078e3cff */
[----:B------:R-:W-:Y:S02]  /*16020*/  LEA R3, R13, R2, 0x3 ;  /* 0x000000020d037211 */ /* 0x000fe400078e18ff */
[----:B------:R-:W-:-:S04]  /*16030*/  SHF.L.U32 R0, R14, 0x1f, RZ ;  /* 0x0000001f0e007819 */ /* 0x000fc800000006ff */
[----:B------:R-:W1:Y:S02]  /*16040*/  SYNCS.PHASECHK.TRANS64.TRYWAIT P0, [R3+URZ+0x38440], R0 ;  /* 0x03844000030075a7 */ /* 0x000e64000800017f */
[----:B-1----:R-:W-:Y:S05]  /*16050*/  @!P0 BRA `(.L_x_344) ;  /* 0x0000001800308947 */ /* 0x002fea0003800000 */
.L_x_419:
[----:B------:R-:W-:Y:S05]  /*16060*/  @!P1 BRA `(.L_x_345) ;  /* 0x0000000000049947 */ /* 0x000fea0003800000 */
[----:B------:R-:W-:Y:S01]  /*16070*/  BPT.TRAP 0x1 ;  /* 0x000000040000795c */ /* 0x000fe20000300000 */
.L_x_345:
[----:B-1----:R-:W-:-:S05]  /*16080*/  VIADD R0, R13, 0x1 ;  /* 0x000000010d007836 */ /* 0x002fca0000000000 */
[----:B------:R-:W-:-:S04]  /*16090*/  ISETP.NE.AND P0, PT, R0, 0x8, PT ;  /* 0x000000080000780c */ /* 0x000fc80003f05270 */
[----:B------:R-:W-:Y:S02]  /*160a0*/  SEL R3, RZ, 0x1, P0 ;  /* 0x00000001ff037807 */ /* 0x000fe40000000000 */
[----:B------:R-:W-:Y:S02]  /*160b0*/  SEL R5, R0, RZ, P0 ;  /* 0x000000ff00057207 */ /* 0x000fe40000000000 */
[----:B------:R-:W-:Y:S02]  /*160c0*/  LOP3.LUT R14, R14, R3, RZ, 0x3c, !PT ;  /* 0x000000030e0e7212 */ /* 0x000fe400078e3cff */
[----:B------:R-:W-:Y:S02]  /*160d0*/  LEA R3, R5, R2, 0x3 ;  /* 0x0000000205037211 */ /* 0x000fe400078e18ff */
[----:B------:R-:W-:-:S04]  /*160e0*/  SHF.L.U32 R0, R14, 0x1f, RZ ;  /* 0x0000001f0e007819 */ /* 0x000fc800000006ff */
[----:B------:R-:W1:Y:S02]  /*160f0*/  SYNCS.PHASECHK.TRANS64.TRYWAIT P0, [R3+URZ+0x38440], R0 ;  /* 0x03844000030075a7 */ /* 0x000e64000800017f */
[----:B-1----:R-:W-:Y:S05]  /*16100*/  @!P0 BRA `(.L_x_346) ;  /* 0x0000001800188947 */ /* 0x002fea0003800000 */
.L_x_420:
[----:B------:R-:W-:Y:S05]  /*16110*/  @!P1 BRA `(.L_x_347) ;  /* 0x0000000000049947 */ /* 0x000fea0003800000 */
[----:B------:R-:W-:Y:S01]  /*16120*/  BPT.TRAP 0x1 ;  /* 0x000000040000795c */ /* 0x000fe20000300000 */
.L_x_347:
        /* <DEDUP_REMOVED lines=9> */
.L_x_421:
[----:B------:R-:W-:Y:S05]  /*161c0*/  @!P1 BRA `(.L_x_349) ;  /* 0x0000000000049947 */ /* 0x000fea0003800000 */
[----:B------:R-:W-:Y:S01]  /*161d0*/  BPT.TRAP 0x1 ;  /* 0x000000040000795c */ /* 0x000fe20000300000 */
.L_x_349:
        /* <DEDUP_REMOVED lines=9> */
.L_x_422:
[----:B------:R-:W-:Y:S05]  /*16270*/  @!P1 BRA `(.L_x_351) ;  /* 0x0000000000049947 */ /* 0x000fea0003800000 */
[----:B------:R-:W-:Y:S01]  /*16280*/  BPT.TRAP 0x1 ;  /* 0x000000040000795c */ /* 0x000fe20000300000 */
.L_x_351:
        /* <DEDUP_REMOVED lines=9> */
.L_x_423:
[----:B------:R-:W-:Y:S05]  /*16320*/  @!P1 BRA `(.L_x_353) ;  /* 0x0000000000049947 */ /* 0x000fea0003800000 */
[----:B------:R-:W-:Y:S01]  /*16330*/  BPT.TRAP 0x1 ;  /* 0x000000040000795c */ /* 0x000fe20000300000 */
.L_x_353:
[----:B-1----:R-:W-:-:S05]  /*16340*/  VIADD R0, R5, 0x1 ;  /* 0x0000000105007836 */ /* 0x002fca0000000000 */
[----:B------:R-:W-:-:S04]  /*16350*/  ISETP.NE.AND P0, PT, R0, 0x8, PT ;  /* 0x000000080000780c */ /* 0x000fc80003f05270 */
[----:B------:R-:W-:Y:S02]  /*16360*/  SEL R3, RZ, 0x1, P0 ;  /* 0x00000001ff037807 */ /* 0x000fe40000000000 */
[----:B------:R-:W-:Y:S02]  /*16370*/  SEL R5, R0, RZ, P0 ;  /* 0x000000ff00057207 */ /* 0x000fe40000000000 */
[----:B----4-:R-:W-:Y:S02]  /*16380*/  LOP3.LUT R7, R14, R3, RZ, 0x3c, !PT ;  /* 0x000000030e077212 */ /* 0x010fe400078e3cff */
[----:B------:R-:W-:Y:S02]  /*16390*/  LEA R3, R5, R2, 0x3 ;  /* 0x0000000205037211 */ /* 0x000fe400078e18ff */
[----:B------:R-:W-:-:S04]  /*163a0*/  SHF.L.U32 R0, R7, 0x1f, RZ ;  /* 0x0000001f07007819 */ /* 0x000fc800000006ff */
[----:B------:R-:W1:Y:S02]  /*163b0*/  SYNCS.PHASECHK.TRANS64.TRYWAIT P0, [R3+URZ+0x38440], R0 ;  /* 0x03844000030075a7 */ /* 0x000e64000800017f */
[----:B-1----:R-:W-:Y:S05]  /*163c0*/  @!P0 BRA `(.L_x_354) ;  /* 0x0000001400b88947 */ /* 0x002fea0003800000 */
.L_x_424:
[----:B------:R-:W-:Y:S05]  /*163d0*/  @!P1 BRA `(.L_x_355) ;  /* 0x0000000000049947 */ /* 0x000fea0003800000 */
[----:B------:R-:W-:Y:S01]  /*163e0*/  BPT.TRAP 0x1 ;  /* 0x000000040000795c */ /* 0x000fe20000300000 */
.L_x_355:
[----:B-1----:R-:W-:-:S05]  /*163f0*/  VIADD R0, R5, 0x1 ;  /* 0x0000000105007836 */ /* 0x002fca0000000000 */
[----:B------:R-:W-:-:S04]  /*16400*/  ISETP.NE.AND P0, PT, R0, 0x8, PT ;  /* 0x000000080000780c */ /* 0x000fc80003f05270 */
[----:B------:R-:W-:Y:S02]  /*16410*/  SEL R4, RZ, 0x1, P0 ;  /* 0x00000001ff047807 */ /* 0x000fe40000000000 */
[----:B------:R-:W-:Y:S02]  /*16420*/  SEL R3, R0, RZ, P0 ;  /* 0x000000ff00037207 */ /* 0x000fe40000000000 */
[----:B------:R-:W-:Y:S02]  /*16430*/  LOP3.LUT R0, R7, R4, RZ, 0x3c, !PT ;  /* 0x0000000407007212 */ /* 0x000fe400078e3cff */
[----:B------:R-:W-:Y:S02]  /*16440*/  LEA R3, R3, R2, 0x3 ;  /* 0x0000000203037211 */ /* 0x000fe400078e18ff */
[----:B------:R-:W-:-:S07]  /*16450*/  SHF.L.U32 R0, R0, 0x1f, RZ ;  /* 0x0000001f00007819 */ /* 0x000fce00000006ff */
.L_x_356:
[----:B-1----:R1:W2:Y:S02]  /*16460*/  SYNCS.PHASECHK.TRANS64.TRYWAIT P0, [R3+URZ+0x38440], R0 ;  /* 0x03844000030075a7 */ /* 0x0022a4000800017f */
[----:B--2---:R-:W-:Y:S05]  /*16470*/  @!P0 NANOSLEEP.SYNCS 0x989680 ;  /* 0x009896800000895d */ /* 0x004fea0003900000 */
[----:B------:R-:W2:Y:S02]  /*16480*/  @!P0 SYNCS.PHASECHK.TRANS64 P0, [R3+URZ+0x38440], R0 ;  /* 0x03844000030085a7 */ /* 0x000ea4000800007f */
[----:B--2---:R-:W-:Y:S05]  /*16490*/  @P0 EXIT ;  /* 0x000000000000094d */ /* 0x004fea0003800000 */
[----:B------:R-:W-:Y:S05]  /*164a0*/  BRA `(.L_x_356) ;  /* 0xfffffffc00ec7947 */ /* 0x000fea000383ffff */
.L_x_37:
[----:B---3--:R-:W-:-:S04]  /*164b0*/  IMAD.U32 R3, RZ, RZ, UR4 ;  /* 0x00000004ff037e24 */ /* 0x008fc8000f8e00ff */
[----:B------:R3:W4:Y:S03]  /*164c0*/  SYNCS.PHASECHK.TRANS64.TRYWAIT P0, [R3+URZ+0x38480], R0 ;  /* 0x03848000030075a7 */ /* 0x000726000800017f */
[----:B----4-:R-:W-:Y:S05]  /*164d0*/  @!P0 NANOSLEEP.SYNCS 0x989680 ;  /* 0x009896800000895d */ /* 0x010fea0003900000 */
[----:B------:R-:W4:Y:S02]  /*164e0*/  @!P0 SYNCS.PHASECHK.TRANS64 P0, [R3+URZ+0x38480], R0 ;  /* 0x03848000030085a7 */ /* 0x000f24000800007f */
[----:B----4-:R-:W-:Y:S05]  /*164f0*/  @!P0 BRA `(.L_x_37) ;  /* 0xfffffffc00ec8947 */ /* 0x010fea000383ffff */
[----:B------:R-:W-:Y:S05]  /*16500*/  BRA `(.L_x_36) ;  /* 0xfffffee000d87947 */ /* 0x000fea000383ffff */
.L_x_42:
[----:B---3--:R-:W-:-:S04]  /*16510*/  MOV R8, UR4 ;  /* 0x0000000400087c02 */ /* 0x008fc80008000f00 */
[----:B------:R3:W4:Y:S03]  /*16520*/  SYNCS.PHASECHK.TRANS64.TRYWAIT P0, [R8+URZ+0x38480], R4 ;  /* 0x03848004080075a7 */ /* 0x000726000800017f */
[----:B----4-:R-:W-:Y:S05]  /*16530*/  @!P0 NANOSLEEP.SYNCS 0x989680 ;  /* 0x009896800000895d */ /* 0x010fea0003900000 */
[----:B------:R-:W4:Y:S02]  /*16540*/  @!P0 SYNCS.PHASECHK.TRANS64 P0, [R8+URZ+0x38480], R4 ;  /* 0x03848004080085a7 */ /* 0x000f24000800007f */
[----:B----4-:R-:W-:Y:S05]  /*16550*/  @!P0 BRA `(.L_x_42) ;  /* 0xfffffffc00ec8947 */ /* 0x010fea000383ffff */
[----:B------:R-:W-:Y:S05]  /*16560*/  BRA `(.L_x_41) ;  /* 0xfffffef800587947 */ /* 0x000fea000383ffff */
.L_x_59:
[----:B------:R-:W-:-:S07]  /*16570*/  IMAD.MOV.U32 R15, RZ, RZ, -0x1 ;  /* 0xffffffffff0f7424 */ /* 0x000fce00078e00ff */
[----:B-123--:R-:W-:Y:S05]  /*16580*/  WARPSYNC.COLLECTIVE R15, `(.L_x_357) ;  /* 0x000000000f0c7348 */ /* 0x00efea0003c00000 */
[----:B------:R-:W-:Y:S02]  /*16590*/  ELECT P6, UR62, PT ;  /* 0x00000000003e782f */ /* 0x000fe400038c0000 */
[----:B------:R-:W-:Y:S01]  /*165a0*/  MOV R14, UR62 ;  /* 0x0000003e000e7c02 */ /* 0x000fe20008000f00 */
[----:B-123--:R-:W-:Y:S10]  /*165b0*/  ENDCOLLECTIVE ;  /* 0x000000000000791b */ /* 0x00eff40003800000 */
.L_x_357:
[----:B------:R-:W-:Y:S05]  /*165c0*/  BRA `(.L_x_358) ;  /* 0xffffff2000b47947 */ /* 0x000fea000383ffff */
.L_x_61:
[----:B-1----:R-:W-:-:S04]  /*165d0*/  MOV R4, UR43 ;  /* 0x0000002b00047c02 */ /* 0x002fc80008000f00 */
[----:B------:R1:W3:Y:S03]  /*165e0*/  SYNCS.PHASECHK.TRANS64.TRYWAIT P2, [R4+URZ+0x384e0], R159 ;  /* 0x0384e09f040075a7 */ /* 0x0002e6000804017f */
[----:B---3--:R-:W-:Y:S05]  /*165f0*/  @!P2 NANOSLEEP.SYNCS 0x989680 ;  /* 0x009896800000a95d */ /* 0x008fea0003900000 */
[----:B------:R-:W3:Y:S02]  /*16600*/  @!P2 SYNCS.PHASECHK.TRANS64 P2, [R4+URZ+0x384e0], R159 ;  /* 0x0384e09f0400a5a7 */ /* 0x000ee4000804007f */
[----:B---3--:R-:W-:Y:S05]  /*16610*/  @!P2 BRA `(.L_x_61) ;  /* 0xfffffffc00eca947 */ /* 0x008fea000383ffff */
[----:B------:R-:W-:Y:S05]  /*16620*/  BRA `(.L_x_359) ;  /* 0xffffff2000c47947 */ /* 0x000fea000383ffff */
.L_x_69:
[----:B-1----:R-:W-:-:S04]  /*16630*/  IMAD.U32 R12, RZ, RZ, UR43 ;  /* 0x0000002bff0c7e24 */ /* 0x002fc8000f8e00ff */
[----:B------:R1:W2:Y:S03]  /*16640*/  SYNCS.PHASECHK.TRANS64.TRYWAIT P3, [R12+URZ+0x384e8], R159 ;  /* 0x0384e89f0c0075a7 */ /* 0x0002a6000806017f */
[----:B--2---:R-:W-:Y:S05]  /*16650*/  @!P3 NANOSLEEP.SYNCS 0x989680 ;  /* 0x009896800000b95d */ /* 0x004fea0003900000 */
[----:B------:R-:W2:Y:S02]  /*16660*/  @!P3 SYNCS.PHASECHK.TRANS64 P3, [R12+URZ+0x384e8], R159 ;  /* 0x0384e89f0c00b5a7 */ /* 0x000ea4000806007f */
[----:B--2---:R-:W-:Y:S05]  /*16670*/  @!P3 BRA `(.L_x_69) ;  /* 0xfffffffc00ecb947 */ /* 0x004fea000383ffff */
[----:B------:R-:W-:Y:S05]  /*16680*/  BRA `(.L_x_360) ;  /* 0xffffff2800a07947 */ /* 0x000fea000383ffff */
.L_x_74:
[----:B-1----:R-:W-:-:S04]  /*16690*/  MOV R12, UR43 ;  /* 0x0000002b000c7c02 */ /* 0x002fc80008000f00 */
[----:B------:R1:W2:Y:S03]  /*166a0*/  SYNCS.PHASECHK.TRANS64.TRYWAIT P3, [R12+URZ+0x384f0], R159 ;  /* 0x0384f09f0c0075a7 */ /* 0x0002a6000806017f */
[----:B--2---:R-:W-:Y:S05]  /*166b0*/  @!P3 NANOSLEEP.SYNCS 0x989680 ;  /* 0x009896800000b95d */ /* 0x004fea0003900000 */
[----:B------:R-:W2:Y:S02]  /*166c0*/  @!P3 SYNCS.PHASECHK.TRANS64 P3, [R12+URZ+0x384f0], R159 ;  /* 0x0384f09f0c00b5a7 */ /* 0x000ea4000806007f */
[----:B--2---:R-:W-:Y:S05]  /*166d0*/  @!P3 BRA `(.L_x_74) ;  /* 0xfffffffc00ecb947 */ /* 0x004fea000383ffff */
[----:B------:R-:W-:Y:S05]  /*166e0*/  BRA `(.L_x_361) ;  /* 0xffffff2c00fc7947 */ /* 0x000fea000383ffff */
.L_x_79:
[----:B-1----:R-:W-:-:S04]  /*166f0*/  IMAD.U32 R12, RZ, RZ, UR43 ;  /* 0x0000002bff0c7e24 */ /* 0x002fc8000f8e00ff */
[----:B------:R1:W2:Y:S03]  /*16700*/  SYNCS.PHASECHK.TRANS64.TRYWAIT P3, [R12+URZ+0x384f8], R159 ;  /* 0x0384f89f0c0075a7 */ /* 0x0002a6000806017f */
[----:B--2---:R-:W-:Y:S05]  /*16710*/  @!P3 NANOSLEEP.SYNCS 0x989680 ;  /* 0x009896800000b95d */ /* 0x004fea0003900000 */
[----:B------:R-:W2:Y:S02]  /*16720*/  @!P3 SYNCS.PHASECHK.TRANS64 P3, [R12+URZ+0x384f8], R159 ;  /* 0x0384f89f0c00b5a7 */ /* 0x000ea4000806007f */
[----:B--2---:R-:W-:Y:S05]  /*16730*/  @!P3 BRA `(.L_x_79) ;  /* 0xfffffffc00ecb947 */ /* 0x004fea000383ffff */
[----:B------:R-:W-:Y:S05]  /*16740*/  BRA `(.L_x_362) ;  /* 0xffffff3400a47947 */ /* 0x000fea000383ffff */
.L_x_84:
[----:B-1----:R-:W-:-:S04]  /*16750*/  MOV R13, UR43 ;  /* 0x0000002b000d7c02 */ /* 0x002fc80008000f00 */
[----:B------:R1:W2:Y:S03]  /*16760*/  SYNCS.PHASECHK.TRANS64.TRYWAIT P3, [R13+URZ+0x384e0], R20 ;  /* 0x0384e0140d0075a7 */ /* 0x0002a6000806017f */
[----:B--2---:R-:W-:Y:S05]  /*16770*/  @!P3 NANOSLEEP.SYNCS 0x989680 ;  /* 0x009896800000b95d */ /* 0x004fea0003900000 */
[----:B------:R-:W2:Y:S02]  /*16780*/  @!P3 SYNCS.PHASECHK.TRANS64 P3, [R13+URZ+0x384e0], R20 ;  /* 0x0384e0140d00b5a7 */ /* 0x000ea4000806007f */
[----:B--2---:R-:W-:Y:S05]  /*16790*/  @!P3 BRA `(.L_x_84) ;  /* 0xfffffffc00ecb947 */ /* 0x004fea000383ffff */
[----:B------:R-:W-:Y:S05]  /*167a0*/  BRA `(.L_x_363) ;  /* 0xffffff3c00147947 */ /* 0x000fea000383ffff */
.L_x_89:
[----:B-1----:R-:W-:-:S04]  /*167b0*/  IMAD.U32 R13, RZ, RZ, UR43 ;  /* 0x0000002bff0d7e24 */ /* 0x002fc8000f8e00ff */
[----:B------:R1:W2:Y:S03]  /*167c0*/  SYNCS.PHASECHK.TRANS64.TRYWAIT P3, [R13+URZ+0x384e8], R20 ;  /* 0x0384e8140d0075a7 */ /* 0x0002a6000806017f */
[----:B--2---:R-:W-:Y:S05]  /*167d0*/  @!P3 NANOSLEEP.SYNCS 0x989680 ;  /* 0x009896800000b95d */ /* 0x004fea0003900000 */
[----:B------:R-:W2:Y:S02]  /*167e0*/  @!P3 SYNCS.PHASECHK.TRANS64 P3, [R13+URZ+0x384e8], R20 ;  /* 0x0384e8140d00b5a7 */ /* 0x000ea4000806007f */
[----:B--2---:R-:W-:Y:S05]  /*167f0*/  @!P3 BRA `(.L_x_89) ;  /* 0xfffffffc00ecb947 */ /* 0x004fea000383ffff */
[----:B------:R-:W-:Y:S05]  /*16800*/  BRA `(.L_x_364) ;  /* 0xffffff4000bc7947 */ /* 0x000fea000383ffff */
.L_x_94:
[----:B-1----:R-:W-:-:S04]  /*16810*/  MOV R13, UR43 ;  /* 0x0000002b000d7c02 */ /* 0x002fc80008000f00 */
[----:B------:R1:W2:Y:S03]  /*16820*/  SYNCS.PHASECHK.TRANS64.TRYWAIT P3, [R13+URZ+0x384f0], R20 ;  /* 0x0384f0140d0075a7 */ /* 0x0002a6000806017f */
[----:B--2---:R-:W-:Y:S05]  /*16830*/  @!P3 NANOSLEEP.SYNCS 0x989680 ;  /* 0x009896800000b95d */ /* 0x004fea0003900000 */
[----:B------:R-:W2:Y:S02]  /*16840*/  @!P3 SYNCS.PHASECHK.TRANS64 P3, [R13+URZ+0x384f0], R20 ;  /* 0x0384f0140d00b5a7 */ /* 0x000ea4000806007f */
[----:B--2---:R-:W-:Y:S05]  /*16850*/  @!P3 BRA `(.L_x_94) ;  /* 0xfffffffc00ecb947 */ /* 0x004fea000383ffff */
[----:B------:R-:W-:Y:S05]  /*16860*/  BRA `(.L_x_365) ;  /* 0xffffff4800247947 */ /* 0x000fea000383ffff */
.L_x_99:
[----:B-1----:R-:W-:-:S04]  /*16870*/  IMAD.U32 R13, RZ, RZ, UR43 ;  /* 0x0000002bff0d7e24 */ /* 0x002fc8000f8e00ff */
[----:B------:R1:W2:Y:S03]  /*16880*/  SYNCS.PHASECHK.TRANS64.TRYWAIT P3, [R13+URZ+0x384f8], R20 ;  /* 0x0384f8140d0075a7 */ /* 0x0002a6000806017f */
[----:B--2---:R-:W-:Y:S05]  /*16890*/  @!P3 NANOSLEEP.SYNCS 0x989680 ;  /* 0x009896800000b95d */ /* 0x004fea0003900000 */
[----:B------:R-:W2:Y:S02]  /*168a0*/  @!P3 SYNCS.PHASECHK.TRANS64 P3, [R13+URZ+0x384f8], R20 ;  /* 0x0384f8140d00b5a7 */ /* 0x000ea4000806007f */
[----:B--2---:R-:W-:Y:S05]  /*168b0*/  @!P3 BRA `(.L_x_99) ;  /* 0xfffffffc00ecb947 */ /* 0x004fea000383ffff */
[----:B------:R-:W-:Y:S05]  /*168c0*/  BRA `(.L_x_366) ;  /* 0xffffff4c00cc7947 */ /* 0x000fea000383ffff */
.L_x_104:
[----:B-1----:R-:W-:-:S04]  /*168d0*/  MOV R12, UR43 ;  /* 0x0000002b000c7c02 */ /* 0x002fc80008000f00 */
[----:B------:R1:W2:Y:S03]  /*168e0*/  SYNCS.PHASECHK.TRANS64.TRYWAIT P3, [R12+URZ+0x384e0], R159 ;  /* 0x0384e09f0c0075a7 */ /* 0x0002a6000806017f */
[----:B--2---:R-:W-:Y:S05]  /*168f0*/  @!P3 NANOSLEEP.SYNCS 0x989680 ;  /* 0x009896800000b95d */ /* 0x004fea0003900000 */
[----:B------:R-:W2:Y:S02]  /*16900*/  @!P3 SYNCS.PHASECHK.TRANS64 P3, [R12+URZ+0x384e0], R159 ;  /* 0x0384e09f0c00b5a7 */ /* 0x000ea4000806007f */
[----:B--2---:R-:W-:Y:S05]  /*16910*/  @!P3 BRA `(.L_x_104) ;  /* 0xfffffffc00ecb947 */ /* 0x004fea000383ffff */
[----:B------:R-:W-:Y:S05]  /*16920*/  BRA `(.L_x_367) ;  /* 0xffffff5400347947 */ /* 0x000fea000383ffff */
.L_x_109:
[----:B-1----:R-:W-:-:S04]  /*16930*/  IMAD.U32 R12, RZ, RZ, UR43 ;  /* 0x0000002bff0c7e24 */ /* 0x002fc8000f8e00ff */
[----:B------:R1:W2:Y:S03]  /*16940*/  SYNCS.PHASECHK.TRANS64.TRYWAIT P3, [R12+URZ+0x384e8], R159 ;  /* 0x0384e89f0c0075a7 */ /* 0x0002a6000806017f */
[----:B--2---:R-:W-:Y:S05]  /*16950*/  @!P3 NANOSLEEP.SYNCS 0x989680 ;  /* 0x009896800000b95d */ /* 0x004fea0003900000 */
[----:B------:R-:W2:Y:S02]  /*16960*/  @!P3 SYNCS.PHASECHK.TRANS64 P3, [R12+URZ+0x384e8], R159 ;  /* 0x0384e89f0c00b5a7 */ /* 0x000ea4000806007f */
[----:B--2---:R-:W-:Y:S05]  /*16970*/  @!P3 BRA `(.L_x_109) ;  /* 0xfffffffc00ecb947 */ /* 0x004fea000383ffff */
[----:B------:R-:W-:Y:S05]  /*16980*/  BRA `(.L_x_368) ;  /* 0xffffff5800dc7947 */ /* 0x000fea000383ffff */
.L_x_114:
[----:B-1----:R-:W-:-:S04]  /*16990*/  MOV R12, UR43 ;  /* 0x0000002b000c7c02 */ /* 0x002fc80008000f00 */
[----:B------:R1:W2:Y:S03]  /*169a0*/  SYNCS.PHASECHK.TRANS64.TRYWAIT P3, [R12+URZ+0x384f0], R159 ;  /* 0x0384f09f0c0075a7 */ /* 0x0002a6000806017f */
[----:B--2---:R-:W-:Y:S05]  /*169b0*/  @!P3 NANOSLEEP.SYNCS 0x989680 ;  /* 0x009896800000b95d */ /* 0x004fea0003900000 */
[----:B------:R-:W2:Y:S02]  /*169c0*/  @!P3 SYNCS.PHASECHK.TRANS64 P3, [R12+URZ+0x384f0], R159 ;  /* 0x0384f09f0c00b5a7 */ /* 0x000ea4000806007f */
[----:B--2---:R-:W-:Y:S05]  /*169d0*/  @!P3 BRA `(.L_x_114) ;  /* 0xfffffffc00ecb947 */ /* 0x004fea000383ffff */
[----:B------:R-:W-:Y:S05]  /*169e0*/  BRA `(.L_x_369) ;  /* 0xffffff6000447947 */ /* 0x000fea000383ffff */
.L_x_119:
[----:B-1----:R-:W-:-:S04]  /*169f0*/  IMAD.U32 R12, RZ, RZ, UR43 ;  /* 0x0000002bff0c7e24 */ /* 0x002fc8000f8e00ff */
[----:B------:R1:W2:Y:S03]  /*16a00*/  SYNCS.PHASECHK.TRANS64.TRYWAIT P3, [R12+URZ+0x384f8], R159 ;  /* 0x0384f89f0c0075a7 */ /* 0x0002a6000806017f */
[----:B--2---:R-:W-:Y:S05]  /*16a10*/  @!P3 NANOSLEEP.SYNCS 0x989680 ;  /* 0x009896800000b95d */ /* 0x004fea0003900000 */
[----:B------:R-:W2:Y:S02]  /*16a20*/  @!P3 SYNCS.PHASECHK.TRANS64 P3, [R12+URZ+0x384f8], R159 ;  /* 0x0384f89f0c00b5a7 */ /* 0x000ea4000806007f */
[----:B--2---:R-:W-:Y:S05]  /*16a30*/  @!P3 BRA `(.L_x_119) ;  /* 0xfffffffc00ecb947 */ /* 0x004fea000383ffff */
[----:B------:R-:W-:Y:S05]  /*16a40*/  BRA `(.L_x_370) ;  /* 0xffffff6400ec7947 */ /* 0x000fea000383ffff */
.L_x_124:
[----:B-1----:R-:W-:-:S04]  /*16a50*/  MOV R13, UR43 ;  /* 0x0000002b000d7c02 */ /* 0x002fc80008000f00 */
[----:B------:R1:W2:Y:S03]  /*16a60*/  SYNCS.PHASECHK.TRANS64.TRYWAIT P3, [R13+URZ+0x384e0], R20 ;  /* 0x0384e0140d0075a7 */ /* 0x0002a6000806017f */
[----:B--2---:R-:W-:Y:S05]  /*16a70*/  @!P3 NANOSLEEP.SYNCS 0x989680 ;  /* 0x009896800000b95d */ /* 0x004fea0003900000 */
[----:B------:R-:W2:Y:S02]  /*16a80*/  @!P3 SYNCS.PHASECHK.TRANS64 P3, [R13+URZ+0x384e0], R20 ;  /* 0x0384e0140d00b5a7 */ /* 0x000ea4000806007f */
[----:B--2---:R-:W-:Y:S05]  /*16a90*/  @!P3 BRA `(.L_x_124) ;  /* 0xfffffffc00ecb947 */ /* 0x004fea000383ffff */
[----:B------:R-:W-:Y:S05]  /*16aa0*/  BRA `(.L_x_371) ;  /* 0xffffff6c00547947 */ /* 0x000fea000383ffff */
.L_x_129:
[----:B-1----:R-:W-:-:S04]  /*16ab0*/  IMAD.U32 R13, RZ, RZ, UR43 ;  /* 0x0000002bff0d7e24 */ /* 0x002fc8000f8e00ff */
[----:B------:R1:W2:Y:S03]  /*16ac0*/  SYNCS.PHASECHK.TRANS64.TRYWAIT P3, [R13+URZ+0x384e8], R20 ;  /* 0x0384e8140d0075a7 */ /* 0x0002a6000806017f */
[----:B--2---:R-:W-:Y:S05]  /*16ad0*/  @!P3 NANOSLEEP.SYNCS 0x989680 ;  /* 0x009896800000b95d */ /* 0x004fea0003900000 */
[----:B------:R-:W2:Y:S02]  /*16ae0*/  @!P3 SYNCS.PHASECHK.TRANS64 P3, [R13+URZ+0x384e8], R20 ;  /* 0x0384e8140d00b5a7 */ /* 0x000ea4000806007f */
[----:B--2---:R-:W-:Y:S05]  /*16af0*/  @!P3 BRA `(.L_x_129) ;  /* 0xfffffffc00ecb947 */ /* 0x004fea000383ffff */
[----:B------:R-:W-:Y:S05]  /*16b00*/  BRA `(.L_x_372) ;  /* 0xffffff7000fc7947 */ /* 0x000fea000383ffff */
.L_x_134:
[----:B-1----:R-:W-:-:S04]  /*16b10*/  MOV R13, UR43 ;  /* 0x0000002b000d7c02 */ /* 0x002fc80008000f00 */
[----:B------:R1:W2:Y:S03]  /*16b20*/  SYNCS.PHASECHK.TRANS64.TRYWAIT P3, [R13+URZ+0x384f0], R20 ;  /* 0x0384f0140d0075a7 */ /* 0x0002a6000806017f */
[----:B--2---:R-:W-:Y:S05]  /*16b30*/  @!P3 NANOSLEEP.SYNCS 0x989680 ;  /* 0x009896800000b95d */ /* 0x004fea0003900000 */
[----:B------:R-:W2:Y:S02]  /*16b40*/  @!P3 SYNCS.PHASECHK.TRANS64 P3, [R13+URZ+0x384f0], R20 ;  /* 0x0384f0140d00b5a7 */ /* 0x000ea4000806007f */
[----:B--2---:R-:W-:Y:S05]  /*16b50*/  @!P3 BRA `(.L_x_134) ;  /* 0xfffffffc00ecb947 */ /* 0x004fea000383ffff */
[----:B------:R-:W-:Y:S05]  /*16b60*/  BRA `(.L_x_373) ;  /* 0xffffff7800647947 */ /* 0x000fea000383ffff */
.L_x_139:
[----:B-1----:R-:W-:-:S04]  /*16b70*/  IMAD.U32 R13, RZ, RZ, UR43 ;  /* 0x0000002bff0d7e24 */ /* 0x002fc8000f8e00ff */
[----:B------:R1:W2:Y:S03]  /*16b80*/  SYNCS.PHASECHK.TRANS64.TRYWAIT P3, [R13+URZ+0x384f8], R20 ;  /* 0x0384f8140d0075a7 */ /* 0x0002a6000806017f */
[----:B--2---:R-:W-:Y:S05]  /*16b90*/  @!P3 NANOSLEEP.SYNCS 0x989680 ;  /* 0x009896800000b95d */ /* 0x004fea0003900000 */
[----:B------:R-:W2:Y:S02]  /*16ba0*/  @!P3 SYNCS.PHASECHK.TRANS64 P3, [R13+URZ+0x384f8], R20 ;  /* 0x0384f8140d00b5a7 */ /* 0x000ea4000806007f */
[----:B--2---:R-:W-:Y:S05]  /*16bb0*/  @!P3 BRA `(.L_x_139) ;  /* 0xfffffffc00ecb947 */ /* 0x004fea000383ffff */
[----:B------:R-:W-:Y:S05]  /*16bc0*/  BRA `(.L_x_374) ;  /* 0xffffff80000c7947 */ /* 0x000fea000383ffff */
.L_x_146:
[----:B-1----:R-:W-:-:S04]  /*16bd0*/  MOV R3, UR4 ;  /* 0x0000000400037c02 */ /* 0x002fc80008000f00 */
[----:B------:R1:W2:Y:S03]  /*16be0*/  SYNCS.PHASECHK.TRANS64.TRYWAIT P0, [R3+URZ+0x38400], R0 ;  /* 0x03840000030075a7 */ /* 0x0002a6000800017f */
[----:B--2---:R-:W-:Y:S05]  /*16bf0*/  @!P0 NANOSLEEP.SYNCS 0x989680 ;  /* 0x009896800000895d */ /* 0x004fea0003900000 */
[----:B------:R-:W2:Y:S02]  /*16c00*/  @!P0 SYNCS.PHASECHK.TRANS64 P0, [R3+URZ+0x38400], R0 ;  /* 0x03840000030085a7 */ /* 0x000ea4000800007f */
[----:B--2---:R-:W-:Y:S05]  /*16c10*/  @!P0 BRA `(.L_x_146) ;  /* 0xfffffffc00ec8947 */ /* 0x004fea000383ffff */
[----:B------:R-:W-:Y:S05]  /*16c20*/  BRA `(.L_x_375) ;  /* 0xffffff84009c7947 */ /* 0x000fea000383ffff */
.L_x_164:
[----:B-1----:R-:W-:-:S04]  /*16c30*/  IMAD.U32 R3, RZ, RZ, UR35 ;  /* 0x00000023ff037e24 */ /* 0x002fc8000f8e00ff */
[----:B------:R1:W2:Y:S03]  /*16c40*/  SYNCS.PHASECHK.TRANS64.TRYWAIT P0, [R3+URZ+0x38528], R0 ;  /* 0x03852800030075a7 */ /* 0x0002a6000800017f */
[----:B--2---:R-:W-:Y:S05]  /*16c50*/  @!P0 NANOSLEEP.SYNCS 0x989680 ;  /* 0x009896800000895d */ /* 0x004fea0003900000 */
[----:B------:R-:W2:Y:S02]  /*16c60*/  @!P0 SYNCS.PHASECHK.TRANS64 P0, [R3+URZ+0x38528], R0 ;  /* 0x03852800030085a7 */ /* 0x000ea4000800007f */
[----:B--2---:R-:W-:Y:S05]  /*16c70*/  @!P0 BRA `(.L_x_164) ;  /* 0xfffffffc00ec8947 */ /* 0x004fea000383ffff */
[----:B------:R-:W-:Y:S05]  /*16c80*/  BRA `(.L_x_376) ;  /* 0xffffff94000c7947 */ /* 0x000fea000383ffff */
.L_x_166:
[----:B-1----:R-:W-:-:S04]  /*16c90*/  MOV R3, UR8 ;  /* 0x0000000800037c02 */ /* 0x002fc80008000f00 */
[----:B------:R1:W2:Y:S03]  /*16ca0*/  SYNCS.PHASECHK.TRANS64.TRYWAIT P0, [R3+URZ+0x38400], R0 ;  /* 0x03840000030075a7 */ /* 0x0002a6000800017f */
[----:B--2---:R-:W-:Y:S05]  /*16cb0*/  @!P0 NANOSLEEP.SYNCS 0x989680 ;  /* 0x009896800000895d */ /* 0x004fea0003900000 */
[----:B------:R-:W2:Y:S02]  /*16cc0*/  @!P0 SYNCS.PHASECHK.TRANS64 P0, [R3+URZ+0x38400], R0 ;  /* 0x03840000030085a7 */ /* 0x000ea4000800007f */
[----:B--2---:R-:W-:Y:S05]  /*16cd0*/  @!P0 BRA `(.L_x_166) ;  /* 0xfffffffc00ec8947 */ /* 0x004fea000383ffff */
[----:B------:R-:W-:Y:S05]  /*16ce0*/  BRA `(.L_x_377) ;  /* 0xffffff94002c7947 */ /* 0x000fea000383ffff */
.L_x_172:
[----:B-1----:R-:W-:-:S04]  /*16cf0*/  IMAD.U32 R3, RZ, RZ, UR35 ;  /* 0x00000023ff037e24 */ /* 0x002fc8000f8e00ff */
[----:B------:R1:W3:Y:S03]  /*16d00*/  SYNCS.PHASECHK.TRANS64.TRYWAIT P1, [R3+URZ+0x38500], R0 ;  /* 0x03850000030075a7 */ /* 0x0002e6000802017f */
[----:B---3--:R-:W-:Y:S05]  /*16d10*/  @!P1 NANOSLEEP.SYNCS 0x989680 ;  /* 0x009896800000995d */ /* 0x008fea0003900000 */
[----:B------:R-:W3:Y:S02]  /*16d20*/  @!P1 SYNCS.PHASECHK.TRANS64 P1, [R3+URZ+0x38500], R0 ;  /* 0x03850000030095a7 */ /* 0x000ee4000802007f */
[----:B---3--:R-:W-:Y:S05]  /*16d30*/  @!P1 BRA `(.L_x_172) ;  /* 0xfffffffc00ec9947 */ /* 0x008fea000383ffff */
[----:B------:R-:W-:Y:S05]  /*16d40*/  BRA `(.L_x_378) ;  /* 0xffffff9400dc7947 */ /* 0x000fea000383ffff */
.L_x_178:
[----:B-1----:R-:W-:-:S04]  /*16d50*/  MOV R3, UR35 ;  /* 0x0000002300037c02 */ /* 0x002fc80008000f00 */
[----:B------:R1:W4:Y:S03]  /*16d60*/  SYNCS.PHASECHK.TRANS64.TRYWAIT P1, [R3+URZ+0x38508], R0 ;  /* 0x03850800030075a7 */ /* 0x000326000802017f */
[----:B----4-:R-:W-:Y:S05]  /*16d70*/  @!P1 NANOSLEEP.SYNCS 0x989680 ;  /* 0x009896800000995d */ /* 0x010fea0003900000 */
[----:B------:R-:W4:Y:S02]  /*16d80*/  @!P1 SYNCS.PHASECHK.TRANS64 P1, [R3+URZ+0x38508], R0 ;  /* 0x03850800030095a7 */ /* 0x000f24000802007f */
[----:B----4-:R-:W-:Y:S05]  /*16d90*/  @!P1 BRA `(.L_x_178) ;  /* 0xfffffffc00ec9947 */ /* 0x010fea000383ffff */
[----:B------:R-:W-:Y:S05]  /*16da0*/  BRA `(.L_x_379) ;  /* 0xffffff98002c7947 */ /* 0x000fea000383ffff */
.L_x_184:
[----:B-1----:R-:W-:-:S04]  /*16db0*/  IMAD.U32 R3, RZ, RZ, UR35 ;  /* 0x00000023ff037e24 */ /* 0x002fc8000f8e00ff */
[----:B------:R1:W1:Y:S03]  /*16dc0*/  SYNCS.PHASECHK.TRANS64.TRYWAIT P1, [R3+URZ+0x38510], R0 ;  /* 0x03851000030075a7 */ /* 0x000266000802017f */
[----:B-1----:R-:W-:Y:S05]  /*16dd0*/  @!P1 NANOSLEEP.SYNCS 0x989680 ;  /* 0x009896800000995d */ /* 0x002fea0003900000 */
[----:B------:R-:W1:Y:S02]  /*16de0*/  @!P1 SYNCS.PHASECHK.TRANS64 P1, [R3+URZ+0x38510], R0 ;  /* 0x03851000030095a7 */ /* 0x000e64000802007f */
[----:B-1----:R-:W-:Y:S05]  /*16df0*/  @!P1 BRA `(.L_x_184) ;  /* 0xfffffffc00ec9947 */ /* 0x002fea000383ffff */
[----:B------:R-:W-:Y:S05]  /*16e00*/  BRA `(.L_x_380) ;  /* 0xffffff9800887947 */ /* 0x000fea000383ffff */
.L_x_190:
[----:B-1----:R-:W-:-:S04]  /*16e10*/  MOV R3, UR35 ;  /* 0x0000002300037c02 */ /* 0x002fc80008000f00 */
[----:B------:R1:W1:Y:S03]  /*16e20*/  SYNCS.PHASECHK.TRANS64.TRYWAIT P1, [R3+URZ+0x38518], R0 ;  /* 0x03851800030075a7 */ /* 0x000266000802017f */
[----:B-1----:R-:W-:Y:S05]  /*16e30*/  @!P1 NANOSLEEP.SYNCS 0x989680 ;  /* 0x009896800000995d */ /* 0x002fea0003900000 */
[----:B------:R-:W1:Y:S02]  /*16e40*/  @!P1 SYNCS.PHASECHK.TRANS64 P1, [R3+URZ+0x38518], R0 ;  /* 0x03851800030095a7 */ /* 0x000e64000802007f */
[----:B-1----:R-:W-:Y:S05]  /*16e50*/  @!P1 BRA `(.L_x_190) ;  /* 0xfffffffc00ec9947 */ /* 0x002fea000383ffff */
[----:B------:R-:W-:Y:S05]  /*16e60*/  BRA `(.L_x_381) ;  /* 0xffffff9800dc7947 */ /* 0x000fea000383ffff */
.L_x_196:
[----:B-1----:R-:W-:-:S04]  /*16e70*/  IMAD.U32 R3, RZ, RZ, UR35 ;  /* 0x00000023ff037e24 */ /* 0x002fc8000f8e00ff */
[----:B------:R1:W3:Y:S03]  /*16e80*/  SYNCS.PHASECHK.TRANS64.TRYWAIT P1, [R3+URZ+0x38500], R2 ;  /* 0x03850002030075a7 */ /* 0x0002e6000802017f */
[----:B---3--:R-:W-:Y:S05]  /*16e90*/  @!P1 NANOSLEEP.SYNCS 0x989680 ;  /* 0x009896800000995d */ /* 0x008fea0003900000 */
[----:B------:R-:W3:Y:S02]  /*16ea0*/  @!P1 SYNCS.PHASECHK.TRANS64 P1, [R3+URZ+0x38500], R2 ;  /* 0x03850002030095a7 */ /* 0x000ee4000802007f */
[----:B---3--:R-:W-:Y:S05]  /*16eb0*/  @!P1 BRA `(.L_x_196) ;  /* 0xfffffffc00ec9947 */ /* 0x008fea000383ffff */
[----:B------:R-:W-:Y:S05]  /*16ec0*/  BRA `(.L_x_382) ;  /* 0xffffff9c00387947 */ /* 0x000fea000383ffff */
.L_x_202:
[----:B-1-3--:R-:W-:-:S04]  /*16ed0*/  MOV R3, UR35 ;  /* 0x0000002300037c02 */ /* 0x00afc80008000f00 */
[----:B------:R1:W3:Y:S03]  /*16ee0*/  SYNCS.PHASECHK.TRANS64.TRYWAIT P1, [R3+URZ+0x38508], R2 ;  /* 0x03850802030075a7 */ /* 0x0002e6000802017f */
[----:B---3--:R-:W-:Y:S05]  /*16ef0*/  @!P1 NANOSLEEP.SYNCS 0x989680 ;  /* 0x009896800000995d */ /* 0x008fea0003900000 */
[----:B------:R-:W3:Y:S02]  /*16f00*/  @!P1 SYNCS.PHASECHK.TRANS64 P1, [R3+URZ+0x38508], R2 ;  /* 0x03850802030095a7 */ /* 0x000ee4000802007f */
[----:B---3--:R-:W-:Y:S05]  /*16f10*/  @!P1 BRA `(.L_x_202) ;  /* 0xfffffffc00ec9947 */ /* 0x008fea000383ffff */
[----:B------:R-:W-:Y:S05]  /*16f20*/  BRA `(.L_x_383) ;  /* 0xffffff9c00807947 */ /* 0x000fea000383ffff */
.L_x_208:
[----:B-1-34-:R-:W-:-:S04]  /*16f30*/  IMAD.U32 R3, RZ, RZ, UR35 ;  /* 0x00000023ff037e24 */ /* 0x01afc8000f8e00ff */
[----:B------:R1:W3:Y:S03]  /*16f40*/  SYNCS.PHASECHK.TRANS64.TRYWAIT P1, [R3+URZ+0x38510], R2 ;  /* 0x03851002030075a7 */ /* 0x0002e6000802017f */
[----:B---3--:R-:W-:Y:S05]  /*16f50*/  @!P1 NANOSLEEP.SYNCS 0x989680 ;  /* 0x009896800000995d */ /* 0x008fea0003900000 */
[----:B------:R-:W3:Y:S02]  /*16f60*/  @!P1 SYNCS.PHASECHK.TRANS64 P1, [R3+URZ+0x38510], R2 ;  /* 0x03851002030095a7 */ /* 0x000ee4000802007f */
[----:B---3--:R-:W-:Y:S05]  /*16f70*/  @!P1 BRA `(.L_x_208) ;  /* 0xfffffffc00ec9947 */ /* 0x008fea000383ffff */
[----:B------:R-:W-:Y:S05]  /*16f80*/  BRA `(.L_x_384) ;  /* 0xffffff9c00d07947 */ /* 0x000fea000383ffff */
.L_x_214:
[----:B-1-34-:R-:W-:-:S04]  /*16f90*/  MOV R3, UR35 ;  /* 0x0000002300037c02 */ /* 0x01afc80008000f00 */
[----:B------:R1:W3:Y:S03]  /*16fa0*/  SYNCS.PHASECHK.TRANS64.TRYWAIT P1, [R3+URZ+0x38518], R2 ;  /* 0x03851802030075a7 */ /* 0x0002e6000802017f */
[----:B---3--:R-:W-:Y:S05]  /*16fb0*/  @!P1 NANOSLEEP.SYNCS 0x989680 ;  /* 0x009896800000995d */ /* 0x008fea0003900000 */
[----:B------:R-:W3:Y:S02]  /*16fc0*/  @!P1 SYNCS.PHASECHK.TRANS64 P1, [R3+URZ+0x38518], R2 ;  /* 0x03851802030095a7 */ /* 0x000ee4000802007f */
[----:B---3--:R-:W-:Y:S05]  /*16fd0*/  @!P1 BRA `(.L_x_214) ;  /* 0xfffffffc00ec9947 */ /* 0x008fea000383ffff */
[----:B------:R-:W-:Y:S05]  /*16fe0*/  BRA `(.L_x_385) ;  /* 0xffffffa000187947 */ /* 0x000fea000383ffff */
.L_x_220:
[----:B-1-34-:R-:W-:-:S04]  /*16ff0*/  IMAD.U32 R3, RZ, RZ, UR35 ;  /* 0x00000023ff037e24 */ /* 0x01afc8000f8e00ff */
[----:B------:R1:W3:Y:S03]  /*17000*/  SYNCS.PHASECHK.TRANS64.TRYWAIT P1, [R3+URZ+0x38500], R0 ;  /* 0x03850000030075a7 */ /* 0x0002e6000802017f */
[----:B---3--:R-:W-:Y:S05]  /*17010*/  @!P1 NANOSLEEP.SYNCS 0x989680 ;  /* 0x009896800000995d */ /* 0x008fea0003900000 */
[----:B------:R-:W3:Y:S02]  /*17020*/  @!P1 SYNCS.PHASECHK.TRANS64 P1, [R3+URZ+0x38500], R0 ;  /* 0x03850000030095a7 */ /* 0x000ee4000802007f */
[----:B---3--:R-:W-:Y:S05]  /*17030*/  @!P1 BRA `(.L_x_220) ;  /* 0xfffffffc00ec9947 */ /* 0x008fea000383ffff */
[----:B------:R-:W-:Y:S05]  /*17040*/  BRA `(.L_x_386) ;  /* 0xffffffa000687947 */ /* 0x000fea000383ffff */
.L_x_226:
[----:B-1-34-:R-:W-:-:S04]  /*17050*/  MOV R3, UR35 ;  /* 0x0000002300037c02 */ /* 0x01afc80008000f00 */
[----:B------:R1:W3:Y:S03]  /*17060*/  SYNCS.PHASECHK.TRANS64.TRYWAIT P1, [R3+URZ+0x38508], R0 ;  /* 0x03850800030075a7 */ /* 0x0002e6000802017f */
[----:B---3--:R-:W-:Y:S05]  /*17070*/  @!P1 NANOSLEEP.SYNCS 0x989680 ;  /* 0x009896800000995d */ /* 0x008fea0003900000 */
[----:B------:R-:W3:Y:S02]  /*17080*/  @!P1 SYNCS.PHASECHK.TRANS64 P1, [R3+URZ+0x38508], R0 ;  /* 0x03850800030095a7 */ /* 0x000ee4000802007f */
[----:B---3--:R-:W-:Y:S05]  /*17090*/  @!P1 BRA `(.L_x_226) ;  /* 0xfffffffc00ec9947 */ /* 0x008fea000383ffff */
[----:B------:R-:W-:Y:S05]  /*170a0*/  BRA `(.L_x_387) ;  /* 0xffffffa000b07947 */ /* 0x000fea000383ffff */
.L_x_232:
[----:B-1-34-:R-:W-:-:S04]  /*170b0*/  IMAD.U32 R3, RZ, RZ, UR35 ;  /* 0x00000023ff037e24 */ /* 0x01afc8000f8e00ff */
[----:B------:R1:W3:Y:S03]  /*170c0*/  SYNCS.PHASECHK.TRANS64.TRYWAIT P1, [R3+URZ+0x38510], R0 ;  /* 0x03851000030075a7 */ /* 0x0002e6000802017f */
[----:B---3--:R-:W-:Y:S05]  /*170d0*/  @!P1 NANOSLEEP.SYNCS 0x989680 ;  /* 0x009896800000995d */ /* 0x008fea0003900000 */
[----:B------:R-:W3:Y:S02]  /*170e0*/  @!P1 SYNCS.PHASECHK.TRANS64 P1, [R3+URZ+0x38510], R0 ;  /* 0x03851000030095a7 */ /* 0x000ee4000802007f */
[----:B---3--:R-:W-:Y:S05]  /*170f0*/  @!P1 BRA `(.L_x_232) ;  /* 0xfffffffc00ec9947 */ /* 0x008fea000383ffff */
[----:B------:R-:W-:Y:S05]  /*17100*/  BRA `(.L_x_388) ;  /* 0xffffffa400007947 */ /* 0x000fea000383ffff */
.L_x_238:
[----:B-1-34-:R-:W-:-:S04]  /*17110*/  MOV R3, UR35 ;  /* 0x0000002300037c02 */ /* 0x01afc80008000f00 */
[----:B------:R1:W3:Y:S03]  /*17120*/  SYNCS.PHASECHK.TRANS64.TRYWAIT P1, [R3+URZ+0x38518], R0 ;  /* 0x03851800030075a7 */ /* 0x0002e6000802017f */
[----:B---3--:R-:W-:Y:S05]  /*17130*/  @!P1 NANOSLEEP.SYNCS 0x989680 ;  /* 0x009896800000995d */ /* 0x008fea0003900000 */
[----:B------:R-:W3:Y:S02]  /*17140*/  @!P1 SYNCS.PHASECHK.TRANS64 P1, [R3+URZ+0x38518], R0 ;  /* 0x03851800030095a7 */ /* 0x000ee4000802007f */
[----:B---3--:R-:W-:Y:S05]  /*17150*/  @!P1 BRA `(.L_x_238) ;  /* 0xfffffffc00ec9947 */ /* 0x008fea000383ffff */
[----:B------:R-:W-:Y:S05]  /*17160*/  BRA `(.L_x_389) ;  /* 0xffffffa400487947 */ /* 0x000fea000383ffff */
.L_x_244:
[----:B-1-34-:R-:W-:-:S04]  /*17170*/  IMAD.U32 R3, RZ, RZ, UR35 ;  /* 0x00000023ff037e24 */ /* 0x01afc8000f8e00ff */
[----:B------:R1:W3:Y:S03]  /*17180*/  SYNCS.PHASECHK.TRANS64.TRYWAIT P1, [R3+URZ+0x38500], R2 ;  /* 0x03850002030075a7 */ /* 0x0002e6000802017f */
[----:B---3--:R-:W-:Y:S05]  /*17190*/  @!P1 NANOSLEEP.SYNCS 0x989680 ;  /* 0x009896800000995d */ /* 0x008fea0003900000 */
[----:B------:R-:W3:Y:S02]  /*171a0*/  @!P1 SYNCS.PHASECHK.TRANS64 P1, [R3+URZ+0x38500], R2 ;  /* 0x03850002030095a7 */ /* 0x000ee4000802007f */
[----:B---3--:R-:W-:Y:S05]  /*171b0*/  @!P1 BRA `(.L_x_244) ;  /* 0xfffffffc00ec9947 */ /* 0x008fea000383ffff */
[----:B------:R-:W-:Y:S05]  /*171c0*/  BRA `(.L_x_390) ;  /* 0xffffffa400987947 */ /* 0x000fea000383ffff */
.L_x_250:
[----:B-1-34-:R-:W-:-:S04]  /*171d0*/  MOV R3, UR35 ;  /* 0x0000002300037c02 */ /* 0x01afc80008000f00 */
[----:B------:R1:W3:Y:S03]  /*171e0*/  SYNCS.PHASECHK.TRANS64.TRYWAIT P1, [R3+URZ+0x38508], R2 ;  /* 0x03850802030075a7 */ /* 0x0002e6000802017f */
[----:B---3--:R-:W-:Y:S05]  /*171f0*/  @!P1 NANOSLEEP.SYNCS 0x989680 ;  /* 0x009896800000995d */ /* 0x008fea0003900000 */
[----:B------:R-:W3:Y:S02]  /*17200*/  @!P1 SYNCS.PHASECHK.TRANS64 P1, [R3+URZ+0x38508], R2 ;  /* 0x03850802030095a7 */ /* 0x000ee4000802007f */
[----:B---3--:R-:W-:Y:S05]  /*17210*/  @!P1 BRA `(.L_x_250) ;  /* 0xfffffffc00ec9947 */ /* 0x008fea000383ffff */
[----:B------:R-:W-:Y:S05]  /*17220*/  BRA `(.L_x_391) ;  /* 0xffffffa400e07947 */ /* 0x000fea000383ffff */
.L_x_256:
[----:B-1-34-:R-:W-:-:S04]  /*17230*/  IMAD.U32 R3, RZ, RZ, UR35 ;  /* 0x00000023ff037e24 */ /* 0x01afc8000f8e00ff */
[----:B------:R1:W3:Y:S03]  /*17240*/  SYNCS.PHASECHK.TRANS64.TRYWAIT P1, [R3+URZ+0x38510], R2 ;  /* 0x03851002030075a7 */ /* 0x0002e6000802017f */
[----:B---3--:R-:W-:Y:S05]  /*17250*/  @!P1 NANOSLEEP.SYNCS 0x989680 ;  /* 0x009896800000995d */ /* 0x008fea0003900000 */
[----:B------:R-:W3:Y:S02]  /*17260*/  @!P1 SYNCS.PHASECHK.TRANS64 P1, [R3+URZ+0x38510], R2 ;  /* 0x03851002030095a7 */ /* 0x000ee4000802007f */
[----:B---3--:R-:W-:Y:S05]  /*17270*/  @!P1 BRA `(.L_x_256) ;  /* 0xfffffffc00ec9947 */ /* 0x008fea000383ffff */
[----:B------:R-:W-:Y:S05]  /*17280*/  BRA `(.L_x_392) ;  /* 0xffffffa8002c7947 */ /* 0x000fea000383ffff */
.L_x_262:
[----:B-1-34-:R-:W-:-:S04]  /*17290*/  MOV R3, UR35 ;  /* 0x0000002300037c02 */ /* 0x01afc80008000f00 */
[----:B------:R1:W3:Y:S03]  /*172a0*/  SYNCS.PHASECHK.TRANS64.TRYWAIT P1, [R3+URZ+0x38518], R2 ;  /* 0x03851802030075a7 */ /* 0x0002e6000802017f */
[----:B---3--:R-:W-:Y:S05]  /*172b0*/  @!P1 NANOSLEEP.SYNCS 0x989680 ;  /* 0x009896800000995d */ /* 0x008fea0003900000 */
[----:B------:R-:W3:Y:S02]  /*172c0*/  @!P1 SYNCS.PHASECHK.TRANS64 P1, [R3+URZ+0x38518], R2 ;  /* 0x03851802030095a7 */ /* 0x000ee4000802007f */
[----:B---3--:R-:W-:Y:S05]  /*172d0*/  @!P1 BRA `(.L_x_262) ;  /* 0xfffffffc00ec9947 */ /* 0x008fea000383ffff */
[----:B------:R-:W-:Y:S05]  /*172e0*/  BRA `(.L_x_393) ;  /* 0xffffffa800707947 */ /* 0x000fea000383ffff */
.L_x_277:
[----:B-1-34-:R-:W-:-:S04]  /*172f0*/  IMAD.U32 R3, RZ, RZ, UR35 ;  /* 0x00000023ff037e24 */ /* 0x01afc8000f8e00ff */
[----:B------:R1:W2:Y:S03]  /*17300*/  SYNCS.PHASECHK.TRANS64.TRYWAIT P0, [R3+URZ+0x38500], R0 ;  /* 0x03850000030075a7 */ /* 0x0002a6000800017f */
[----:B--2---:R-:W-:Y:S05]  /*17310*/  @!P0 NANOSLEEP.SYNCS 0x989680 ;  /* 0x009896800000895d */ /* 0x004fea0003900000 */
[----:B------:R-:W2:Y:S02]  /*17320*/  @!P0 SYNCS.PHASECHK.TRANS64 P0, [R3+URZ+0x38500], R0 ;  /* 0x03850000030085a7 */ /* 0x000ea4000800007f */
[----:B--2---:R-:W-:Y:S05]  /*17330*/  @!P0 BRA `(.L_x_277) ;  /* 0xfffffffc00ec8947 */ /* 0x004fea000383ffff */
[----:B------:R-:W-:Y:S05]  /*17340*/  BRA `(.L_x_394) ;  /* 0xffffffb000087947 */ /* 0x000fea000383ffff */
.L_x_279:
[----:B-1-34-:R-:W-:-:S04]  /*17350*/  MOV R3, UR35 ;  /* 0x0000002300037c02 */ /* 0x01afc80008000f00 */
[----:B------:R1:W2:Y:S03]  /*17360*/  SYNCS.PHASECHK.TRANS64.TRYWAIT P0, [R3+URZ+0x38508], R0 ;  /* 0x03850800030075a7 */ /* 0x0002a6000800017f */
[----:B--2---:R-:W-:Y:S05]  /*17370*/  @!P0 NANOSLEEP.SYNCS 0x989680 ;  /* 0x009896800000895d */ /* 0x004fea0003900000 */
[----:B------:R-:W2:Y:S02]  /*17380*/  @!P0 SYNCS.PHASECHK.TRANS64 P0, [R3+URZ+0x38508], R0 ;  /* 0x03850800030085a7 */ /* 0x000ea4000800007f */
[----:B--2---:R-:W-:Y:S05]  /*17390*/  @!P0 BRA `(.L_x_279) ;  /* 0xfffffffc00ec8947 */ /* 0x004fea000383ffff */
[----:B------:R-:W-:Y:S05]  /*173a0*/  BRA `(.L_x_395) ;  /* 0xffffffb000007947 */ /* 0x000fea000383ffff */
.L_x_281:
[----:B-1-34-:R-:W-:-:S04]  /*173b0*/  IMAD.U32 R3, RZ, RZ, UR35 ;  /* 0x00000023ff037e24 */ /* 0x01afc8000f8e00ff */
[----:B------:R1:W2:Y:S03]  /*173c0*/  SYNCS.PHASECHK.TRANS64.TRYWAIT P0, [R3+URZ+0x38510], R0 ;  /* 0x03851000030075a7 */ /* 0x0002a6000800017f */
[----:B--2---:R-:W-:Y:S05]  /*173d0*/  @!P0 NANOSLEEP.SYNCS 0x989680 ;  /* 0x009896800000895d */ /* 0x004fea0003900000 */
[----:B------:R-:W2:Y:S02]  /*173e0*/  @!P0 SYNCS.PHASECHK.TRANS64 P0, [R3+URZ+0x38510], R0 ;  /* 0x03851000030085a7 */ /* 0x000ea4000800007f */
[----:B--2---:R-:W-:Y:S05]  /*173f0*/  @!P0 BRA `(.L_x_281) ;  /* 0xfffffffc00ec8947 */ /* 0x004fea000383ffff */
[----:B------:R-:W-:Y:S05]  /*17400*/  BRA `(.L_x_396) ;  /* 0xffffffac00f87947 */ /* 0x000fea000383ffff */
.L_x_293:
[----:B------:R-:W-:Y:S01]  /*17410*/  BSSY B1, `(.L_x_397) ;  /* 0x0000006000017945 */ /* 0x000fe20003800000 */
[----:B------:R-:W-:-:S07]  /*17420*/  MOV R15, 0xffffffff ;  /* 0xffffffff000f7802 */ /* 0x000fce0000000f00 */
[----:B------:R-:W-:Y:S05]  /*17430*/  WARPSYNC.COLLECTIVE R15, `(.L_x_398) ;  /* 0x000000000f0c7348 */ /* 0x000fea0003c00000 */
[----:B------:R-:W-:Y:S02]  /*17440*/  ELECT P6, UR62, PT ;  /* 0x00000000003e782f */ /* 0x000fe400038c0000 */
[----:B------:R-:W-:Y:S01]  /*17450*/  MOV R14, UR62 ;  /* 0x0000003e000e7c02 */ /* 0x000fe20008000f00 */
[----:B------:R-:W-:Y:S10]  /*17460*/  ENDCOLLECTIVE ;  /* 0x000000000000791b */ /* 0x000ff40003800000 */
.L_x_398:
[----:B------:R-:W-:Y:S05]  /*17470*/  BSYNC B1 ;  /* 0x0000000000017941 */ /* 0x000fea0003800000 */
.L_x_397:
[----:B------:R-:W-:Y:S05]  /*17480*/  BRA `(.L_x_399) ;  /* 0xffffffbc00187947 */ /* 0x000fea000383ffff */
.L_x_296:
[----:B-1----:R1:W3:Y:S02]  /*17490*/  SYNCS.PHASECHK.TRANS64.TRYWAIT P0, [R12+URZ+0x384b0], R5 ;  /* 0x0384b0050c0075a7 */ /* 0x0022e4000800017f */
[----:B---3--:R-:W-:Y:S05]  /*174a0*/  @!P0 NANOSLEEP.SYNCS 0x989680 ;  /* 0x009896800000895d */ /* 0x008fea0003900000 */
[----:B------:R-:W3:Y:S02]  /*174b0*/  @!P0 SYNCS.PHASECHK.TRANS64 P0, [R12+URZ+0x384b0], R5 ;  /* 0x0384b0050c0085a7 */ /* 0x000ee4000800007f */
[----:B---3--:R-:W-:Y:S05]  /*174c0*/  @!P0 BRA `(.L_x_296) ;  /* 0xfffffffc00f08947 */ /* 0x008fea000383ffff */
[----:B------:R-:W-:Y:S05]  /*174d0*/  BRA `(.L_x_400) ;  /* 0xffffffbc00447947 */ /* 0x000fea000383ffff */
.L_x_301:
[----:B-1----:R1:W2:Y:S02]  /*174e0*/  SYNCS.PHASECHK.TRANS64.TRYWAIT P0, [R3+URZ+0x38400], R2 ;  /* 0x03840002030075a7 */ /* 0x0022a4000800017f */
[----:B--2---:R-:W-:Y:S05]  /*174f0*/  @!P0 NANOSLEEP.SYNCS 0x989680 ;  /* 0x009896800000895d */ /* 0x004fea0003900000 */
[----:B------:R-:W2:Y:S02]  /*17500*/  @!P0 SYNCS.PHASECHK.TRANS64 P0, [R3+URZ+0x38400], R2 ;  /* 0x03840002030085a7 */ /* 0x000ea4000800007f */
[----:B--2---:R-:W-:Y:S05]  /*17510*/  @!P0 BRA `(.L_x_301) ;  /* 0xfffffffc00f08947 */ /* 0x004fea000383ffff */
[----:B------:R-:W-:Y:S05]  /*17520*/  BRA `(.L_x_401) ;  /* 0xffffffc0000c7947 */ /* 0x000fea000383ffff */
.L_x_304:
[----:B------:R-:W-:Y:S01]  /*17530*/  BSSY B1, `(.L_x_402) ;  /* 0x0000006000017945 */ /* 0x000fe20003800000 */
[----:B------:R-:W-:-:S07]  /*17540*/  IMAD.MOV.U32 R15, RZ, RZ, -0x1 ;  /* 0xffffffffff0f7424 */ /* 0x000fce00078e00ff */
[----:B-1---5:R-:W-:Y:S05]  /*17550*/  WARPSYNC.COLLECTIVE R15, `(.L_x_403) ;  /* 0x000000000f0c7348 */ /* 0x022fea0003c00000 */
[----:B------:R-:W-:Y:S02]  /*17560*/  ELECT P6, UR62, PT ;  /* 0x00000000003e782f */ /* 0x000fe400038c0000 */
[----:B------:R-:W-:Y:S01]  /*17570*/  MOV R14, UR62 ;  /* 0x0000003e000e7c02 */ /* 0x000fe20008000f00 */
[----:B-1---5:R-:W-:Y:S10]  /*17580*/  ENDCOLLECTIVE ;  /* 0x000000000000791b */ /* 0x022ff40003800000 */
.L_x_403:
[----:B------:R-:W-:Y:S05]  /*17590*/  BSYNC B1 ;  /* 0x0000000000017941 */ /* 0x000fea0003800000 */
.L_x_402:
[----:B------:R-:W-:Y:S05]  /*175a0*/  BRA `(.L_x_404) ;  /* 0xffffffc000547947 */ /* 0x000fea000383ffff */
.L_x_307:
[----:B------:R-:W-:Y:S01]  /*175b0*/  BSSY B1, `(.L_x_405) ;  /* 0x0000005000017945 */ /* 0x000fe20003800000 */
[----:B--2---:R-:W-:-:S07]  /*175c0*/  MOV R15, 0xffffffff ;  /* 0xffffffff000f7802 */ /* 0x004fce0000000f00 */
[----:B-1---5:R-:W-:Y:S05]  /*175d0*/  WARPSYNC.COLLECTIVE R15, `(.L_x_406) ;  /* 0x000000000f087348 */ /* 0x022fea0003c00000 */
[----:B------:R-:W-:Y:S01]  /*175e0*/  NOP ;  /* 0x0000000000007918 */ /* 0x000fe20000000000 */
[----:B-1---5:R-:W-:Y:S01]  /*175f0*/  ENDCOLLECTIVE ;  /* 0x000000000000791b */ /* 0x022fe20003800000 */
.L_x_406:
[----:B------:R-:W-:Y:S05]  /*17600*/  BSYNC B1 ;  /* 0x0000000000017941 */ /* 0x000fea0003800000 */
.L_x_405:
[----:B------:R-:W-:-:S07]  /*17610*/  IMAD.MOV.U32 R15, RZ, RZ, -0x1 ;  /* 0xffffffffff0f7424 */ /* 0x000fce00078e00ff */
[----:B------:R-:W-:Y:S05]  /*17620*/  WARPSYNC.COLLECTIVE R15, `(.L_x_407) ;  /* 0x000000000f0c7348 */ /* 0x000fea0003c00000 */
[----:B------:R-:W-:Y:S02]  /*17630*/  ELECT P6, UR62, PT ;  /* 0x00000000003e782f */ /* 0x000fe400038c0000 */
[----:B------:R-:W-:Y:S01]  /*17640*/  MOV R14, UR62 ;  /* 0x0000003e000e7c02 */ /* 0x000fe20008000f00 */
[----:B------:R-:W-:Y:S10]  /*17650*/  ENDCOLLECTIVE ;  /* 0x000000000000791b */ /* 0x000ff40003800000 */
.L_x_407:
[----:B------:R-:W-:Y:S05]  /*17660*/  BRA `(.L_x_408) ;  /* 0xffffffc4005c7947 */ /* 0x000fea000383ffff */
.L_x_310:
[----:B------:R-:W-:Y:S01]  /*17670*/  BSSY B0, `(.L_x_409) ;  /* 0x0000006000007945 */ /* 0x000fe20003800000 */
[----:B------:R-:W-:-:S07]  /*17680*/  MOV R15, 0xffffffff ;  /* 0xffffffff000f7802 */ /* 0x000fce0000000f00 */
[----:B-----5:R-:W-:Y:S05]  /*17690*/  WARPSYNC.COLLECTIVE R15, `(.L_x_410) ;  /* 0x000000000f0c7348 */ /* 0x020fea0003c00000 */
[----:B-----5:R-:W-:Y:S02]  /*176a0*/  ELECT P6, UR62, PT ;  /* 0x00000000003e782f */ /* 0x020fe400038c0000 */
[----:B------:R-:W-:Y:S01]  /*176b0*/  MOV R14, UR62 ;  /* 0x0000003e000e7c02 */ /* 0x000fe20008000f00 */
[----:B------:R-:W-:Y:S10]  /*176c0*/  ENDCOLLECTIVE ;  /* 0x000000000000791b */ /* 0x000ff40003800000 */
.L_x_410:
[----:B------:R-:W-:Y:S05]  /*176d0*/  BSYNC B0 ;  /* 0x0000000000007941 */ /* 0x000fea0003800000 */
.L_x_409:
[----:B------:R-:W-:Y:S05]  /*176e0*/  BRA `(.L_x_411) ;  /* 0xffffffc400ac7947 */ /* 0x000fea000383ffff */
.L_x_314:
[----:B-1----:R1:W2:Y:S02]  /*176f0*/  SYNCS.PHASECHK.TRANS64.TRYWAIT P0, [R7+URZ], R4 ;  /* 0x00000004070075a7 */ /* 0x0022a4000800017f */
[----:B--2---:R-:W-:Y:S05]  /*17700*/  @!P0 NANOSLEEP.SYNCS 0x989680 ;  /* 0x009896800000895d */ /* 0x004fea0003900000 */
[----:B------:R-:W2:Y:S02]  /*17710*/  @!P0 SYNCS.PHASECHK.TRANS64 P0, [R7+URZ], R4 ;  /* 0x00000004070085a7 */ /* 0x000ea4000800007f */
[----:B--2---:R-:W-:Y:S05]  /*17720*/  @!P0 BRA `(.L_x_314) ;  /* 0xfffffffc00f08947 */ /* 0x004fea000383ffff */
[----:B------:R-:W-:Y:S05]  /*17730*/  BRA `(.L_x_412) ;  /* 0xffffffc400e87947 */ /* 0x000fea000383ffff */
.L_x_315:
[----:B-1----:R1:W2:Y:S02]  /*17740*/  SYNCS.PHASECHK.TRANS64.TRYWAIT P0, [R8+URZ], R5 ;  /* 0x00000005080075a7 */ /* 0x0022a4000800017f */
[----:B--2---:R-:W-:Y:S05]  /*17750*/  @!P0 NANOSLEEP.SYNCS 0x989680 ;  /* 0x009896800000895d */ /* 0x004fea0003900000 */
[----:B------:R-:W2:Y:S02]  /*17760*/  @!P0 SYNCS.PHASECHK.TRANS64 P0, [R8+URZ], R5 ;  /* 0x00000005080085a7 */ /* 0x000ea4000800007f */
[----:B--2---:R-:W-:Y:S05]  /*17770*/  @!P0 BRA `(.L_x_315) ;  /* 0xfffffffc00f08947 */ /* 0x004fea000383ffff */
[----:B------:R-:W-:Y:S05]  /*17780*/  BRA `(.L_x_413) ;  /* 0xffffffc400f87947 */ /* 0x000fea000383ffff */
.L_x_316:
[----:B-1----:R1:W2:Y:S02]  /*17790*/  SYNCS.PHASECHK.TRANS64.TRYWAIT P0, [R9+URZ], R4 ;  /* 0x00000004090075a7 */ /* 0x0022a4000800017f */
[----:B--2---:R-:W-:Y:S05]  /*177a0*/  @!P0 NANOSLEEP.SYNCS 0x989680 ;  /* 0x009896800000895d */ /* 0x004fea0003900000 */
[----:B------:R-:W2:Y:S02]  /*177b0*/  @!P0 SYNCS.PHASECHK.TRANS64 P0, [R9+URZ], R4 ;  /* 0x00000004090085a7 */ /* 0x000ea4000800007f */
[----:B--2---:R-:W-:Y:S05]  /*177c0*/  @!P0 BRA `(.L_x_316) ;  /* 0xfffffffc00f08947 */ /* 0x004fea000383ffff */
[----:B------:R-:W-:Y:S05]  /*177d0*/  BRA `(.L_x_414) ;  /* 0xffffffc800087947 */ /* 0x000fea000383ffff */
.L_x_317:
[----:B-1----:R1:W2:Y:S02]  /*177e0*/  SYNCS.PHASECHK.TRANS64.TRYWAIT P0, [R8+URZ], R5 ;  /* 0x00000005080075a7 */ /* 0x0022a4000800017f */
[----:B--2---:R-:W-:Y:S05]  /*177f0*/  @!P0 NANOSLEEP.SYNCS 0x989680 ;  /* 0x009896800000895d */ /* 0x004fea0003900000 */
[----:B------:R-:W2:Y:S02]  /*17800*/  @!P0 SYNCS.PHASECHK.TRANS64 P0, [R8+URZ], R5 ;  /* 0x00000005080085a7 */ /* 0x000ea4000800007f */
[----:B--2---:R-:W-:Y:S05]  /*17810*/  @!P0 BRA `(.L_x_317) ;  /* 0xfffffffc00f08947 */ /* 0x004fea000383ffff */
[----:B------:R-:W-:Y:S05]  /*17820*/  BRA `(.L_x_415) ;  /* 0xffffffc800187947 */ /* 0x000fea000383ffff */
.L_x_318:
[----:B--2---:R2:W3:Y:S02]  /*17830*/  SYNCS.PHASECHK.TRANS64.TRYWAIT P0, [R11+URZ], R6 ;  /* 0x000000060b0075a7 */ /* 0x0044e4000800017f */
[----:B---3--:R-:W-:Y:S05]  /*17840*/  @!P0 NANOSLEEP.SYNCS 0x989680 ;  /* 0x009896800000895d */ /* 0x008fea0003900000 */
[----:B------:R-:W3:Y:S02]  /*17850*/  @!P0 SYNCS.PHASECHK.TRANS64 P0, [R11+URZ], R6 ;  /* 0x000000060b0085a7 */ /* 0x000ee4000800007f */
[----:B---3--:R-:W-:Y:S05]  /*17860*/  @!P0 BRA `(.L_x_318) ;  /* 0xfffffffc00f08947 */ /* 0x008fea000383ffff */
[----:B------:R-:W-:Y:S05]  /*17870*/  BRA `(.L_x_416) ;  /* 0xffffffc800207947 */ /* 0x000fea000383ffff */
.L_x_336:
[----:B-1----:R1:W3:Y:S02]  /*17880*/  SYNCS.PHASECHK.TRANS64.TRYWAIT P2, [R12+URZ+0x38440], R3 ;  /* 0x038440030c0075a7 */ /* 0x0022e4000804017f */
[----:B---3--:R-:W-:Y:S05]  /*17890*/  @!P2 NANOSLEEP.SYNCS 0x989680 ;  /* 0x009896800000a95d */ /* 0x008fea0003900000 */
[----:B------:R-:W3:Y:S02]  /*178a0*/  @!P2 SYNCS.PHASECHK.TRANS64 P2, [R12+URZ+0x38440], R3 ;  /* 0x038440030c00a5a7 */ /* 0x000ee4000804007f */
[----:B---3--:R-:W-:Y:S05]  /*178b0*/  @!P2 BRA `(.L_x_336) ;  /* 0xfffffffc00f0a947 */ /* 0x008fea000383ffff */
[----:B------:R-:W-:Y:S05]  /*178c0*/  BRA `(.L_x_417) ;  /* 0xffffffe4003c7947 */ /* 0x000fea000383ffff */
.L_x_342:
[----:B-1----:R1:W2:Y:S02]  /*178d0*/  SYNCS.PHASECHK.TRANS64.TRYWAIT P0, [R3+URZ+0x38440], R0 ;  /* 0x03844000030075a7 */ /* 0x0022a4000800017f */
[----:B--2---:R-:W-:Y:S05]  /*178e0*/  @!P0 NANOSLEEP.SYNCS 0x989680 ;  /* 0x009896800000895d */ /* 0x004fea0003900000 */
[----:B------:R-:W2:Y:S02]  /*178f0*/  @!P0 SYNCS.PHASECHK.TRANS64 P0, [R3+URZ+0x38440], R0 ;  /* 0x03844000030085a7 */ /* 0x000ea4000800007f */
[----:B--2---:R-:W-:Y:S05]  /*17900*/  @!P0 BRA `(.L_x_342) ;  /* 0xfffffffc00f08947 */ /* 0x004fea000383ffff */
[----:B------:R-:W-:Y:S05]  /*17910*/  BRA `(.L_x_418) ;  /* 0xffffffe400a47947 */ /* 0x000fea000383ffff */
.L_x_344:
[----:B-1----:R1:W2:Y:S02]  /*17920*/  SYNCS.PHASECHK.TRANS64.TRYWAIT P0, [R3+URZ+0x38440], R0 ;  /* 0x03844000030075a7 */ /* 0x0022a4000800017f */
[----:B--2---:R-:W-:Y:S05]  /*17930*/  @!P0 NANOSLEEP.SYNCS 0x989680 ;  /* 0x009896800000895d */ /* 0x004fea0003900000 */
[----:B------:R-:W2:Y:S02]  /*17940*/  @!P0 SYNCS.PHASECHK.TRANS64 P0, [R3+URZ+0x38440], R0 ;  /* 0x03844000030085a7 */ /* 0x000ea4000800007f */
[----:B--2---:R-:W-:Y:S05]  /*17950*/  @!P0 BRA `(.L_x_344) ;  /* 0xfffffffc00f08947 */ /* 0x004fea000383ffff */
[----:B------:R-:W-:Y:S05]  /*17960*/  BRA `(.L_x_419) ;  /* 0xffffffe400bc7947 */ /* 0x000fea000383ffff */
.L_x_346:
[----:B-1----:R1:W2:Y:S02]  /*17970*/  SYNCS.PHASECHK.TRANS64.TRYWAIT P0, [R3+URZ+0x38440], R0 ;  /* 0x03844000030075a7 */ /* 0x0022a4000800017f */
[----:B--2---:R-:W-:Y:S05]  /*17980*/  @!P0 NANOSLEEP.SYNCS 0x989680 ;  /* 0x009896800000895d */ /* 0x004fea0003900000 */
[----:B------:R-:W2:Y:S02]  /*17990*/  @!P0 SYNCS.PHASECHK.TRANS64 P0, [R3+URZ+0x38440], R0 ;  /* 0x03844000030085a7 */ /* 0x000ea4000800007f */
[----:B--2---:R-:W-:Y:S05]  /*179a0*/  @!P0 BRA `(.L_x_346) ;  /* 0xfffffffc00f08947 */ /* 0x004fea000383ffff */
[----:B------:R-:W-:Y:S05]  /*179b0*/  BRA `(.L_x_420) ;  /* 0xffffffe400d47947 */ /* 0x000fea000383ffff */
.L_x_348:
[----:B-1----:R1:W2:Y:S02]  /*179c0*/  SYNCS.PHASECHK.TRANS64.TRYWAIT P0, [R3+URZ+0x38440], R0 ;  /* 0x03844000030075a7 */ /* 0x0022a4000800017f */
[----:B--2---:R-:W-:Y:S05]  /*179d0*/  @!P0 NANOSLEEP.SYNCS 0x989680 ;  /* 0x009896800000895d */ /* 0x004fea0003900000 */
[----:B------:R-:W2:Y:S02]  /*179e0*/  @!P0 SYNCS.PHASECHK.TRANS64 P0, [R3+URZ+0x38440], R0 ;  /* 0x03844000030085a7 */ /* 0x000ea4000800007f */
[----:B--2---:R-:W-:Y:S05]  /*179f0*/  @!P0 BRA `(.L_x_348) ;  /* 0xfffffffc00f08947 */ /* 0x004fea000383ffff */
[----:B------:R-:W-:Y:S05]  /*17a00*/  BRA `(.L_x_421) ;  /* 0xffffffe400ec7947 */ /* 0x000fea000383ffff */
.L_x_350:
[----:B-1----:R1:W2:Y:S02]  /*17a10*/  SYNCS.PHASECHK.TRANS64.TRYWAIT P0, [R3+URZ+0x38440], R0 ;  /* 0x03844000030075a7 */ /* 0x0022a4000800017f */
[----:B--2---:R-:W-:Y:S05]  /*17a20*/  @!P0 NANOSLEEP.SYNCS 0x989680 ;  /* 0x009896800000895d */ /* 0x004fea0003900000 */
[----:B------:R-:W2:Y:S02]  /*17a30*/  @!P0 SYNCS.PHASECHK.TRANS64 P0, [R3+URZ+0x38440], R0 ;  /* 0x03844000030085a7 */ /* 0x000ea4000800007f */
[----:B--2---:R-:W-:Y:S05]  /*17a40*/  @!P0 BRA `(.L_x_350) ;  /* 0xfffffffc00f08947 */ /* 0x004fea000383ffff */
[----:B------:R-:W-:Y:S05]  /*17a50*/  BRA `(.L_x_422) ;  /* 0xffffffe800047947 */ /* 0x000fea000383ffff */
.L_x_352:
[----:B-1----:R1:W2:Y:S02]  /*17a60*/  SYNCS.PHASECHK.TRANS64.TRYWAIT P0, [R3+URZ+0x38440], R0 ;  /* 0x03844000030075a7 */ /* 0x0022a4000800017f */
[----:B--2---:R-:W-:Y:S05]  /*17a70*/  @!P0 NANOSLEEP.SYNCS 0x989680 ;  /* 0x009896800000895d */ /* 0x004fea0003900000 */
[----:B------:R-:W2:Y:S02]  /*17a80*/  @!P0 SYNCS.PHASECHK.TRANS64 P0, [R3+URZ+0x38440], R0 ;  /* 0x03844000030085a7 */ /* 0x000ea4000800007f */
[----:B--2---:R-:W-:Y:S05]  /*17a90*/  @!P0 BRA `(.L_x_352) ;  /* 0xfffffffc00f08947 */ /* 0x004fea000383ffff */
[----:B------:R-:W-:Y:S05]  /*17aa0*/  BRA `(.L_x_423) ;  /* 0xffffffe8001c7947 */ /* 0x000fea000383ffff */
.L_x_354:
[----:B-1----:R1:W2:Y:S02]  /*17ab0*/  SYNCS.PHASECHK.TRANS64.TRYWAIT P0, [R3+URZ+0x38440], R0 ;  /* 0x03844000030075a7 */ /* 0x0022a4000800017f */
[----:B--2---:R-:W-:Y:S05]  /*17ac0*/  @!P0 NANOSLEEP.SYNCS 0x989680 ;  /* 0x009896800000895d */ /* 0x004fea0003900000 */
[----:B------:R-:W2:Y:S02]  /*17ad0*/  @!P0 SYNCS.PHASECHK.TRANS64 P0, [R3+URZ+0x38440], R0 ;  /* 0x03844000030085a7 */ /* 0x000ea4000800007f */
[----:B--2---:R-:W-:Y:S05]  /*17ae0*/  @!P0 BRA `(.L_x_354) ;  /* 0xfffffffc00f08947 */ /* 0x004fea000383ffff */
[----:B------:R-:W-:Y:S05]  /*17af0*/  BRA `(.L_x_424) ;  /* 0xffffffe800347947 */ /* 0x000fea000383ffff */
        .weak           $__internal_0_$__cuda_sm20_div_u64
        .type           $__internal_0_$__cuda_sm20_div_u64,@function
        .size           $__internal_0_$__cuda_sm20_div_u64,(.L_x_333 - $__internal_0_$__cuda_sm20_div_u64)
$__internal_0_$__cuda_sm20_div_u64:
[----:B------:R-:W1:Y:S08]  /*17b00*/  I2F.U64.RP R11, R24 ;  /* 0x00000018000b7312 */ /* 0x000e700000309000 */
[----:B-1----:R-:W1:Y:S02]  /*17b10*/  MUFU.RCP R11, R11 ;  /* 0x0000000b000b7308 */ /* 0x002e640000001000 */
[----:B-1----:R-:W-:-:S06]  /*17b20*/  VIADD R16, R11, 0x1ffffffe ;  /* 0x1ffffffe0b107836 */ /* 0x002fcc0000000000 */
[----:B------:R-:W1:Y:S02]  /*17b30*/  F2I.U64.TRUNC R16, R16 ;  /* 0x0000001000107311 */ /* 0x000e64000020d800 */
[----:B-1----:R-:W-:-:S04]  /*17b40*/  IMAD.WIDE.U32 R18, R16, R24, RZ ;  /* 0x0000001810127225 */ /* 0x002fc800078e00ff */
[C---:B------:R-:W-:Y:S01]  /*17b50*/  IMAD R13, R16.reuse, R25, R19 ;  /* 0x00000019100d7224 */ /* 0x040fe200078e0213 */
[----:B------:R-:W-:Y:S01]  /*17b60*/  IADD3 R27, P1, RZ, -R18, RZ ;  /* 0x80000012ff1b7210 */ /* 0x000fe20007f3e0ff */
[----:B------:R-:W-:Y:S02]  /*17b70*/  IMAD.MOV.U32 R19, RZ, RZ, R16 ;  /* 0x000000ffff137224 */ /* 0x000fe400078e0010 */
[----:B------:R-:W-:Y:S02]  /*17b80*/  IMAD R13, R17, R24, R13 ;  /* 0x00000018110d7224 */ /* 0x000fe400078e020d */
[----:B------:R-:W-:-:S03]  /*17b90*/  IMAD.HI.U32 R18, R16, R27, RZ ;  /* 0x0000001b10127227 */ /* 0x000fc600078e00ff */
[----:B------:R-:W-:-:S05]  /*17ba0*/  IADD3.X R13, RZ, ~R13, RZ, P1, !PT ;  /* 0x8000000dff0d7210 */ /* 0x000fca0000ffe4ff */
[----:B------:R-:W-:-:S04]  /*17bb0*/  IMAD.WIDE.U32 R18, P1, R16, R13, R18 ;  /* 0x0000000d10127225 */ /* 0x000fc80007820012 */
[C---:B------:R-:W-:Y:S02]  /*17bc0*/  IMAD R29, R17.reuse, R13, RZ ;  /* 0x0000000d111d7224 */ /* 0x040fe400078e02ff */
[----:B------:R-:W-:-:S04]  /*17bd0*/  IMAD.HI.U32 R18, P2, R17, R27, R18 ;  /* 0x0000001b11127227 */ /* 0x000fc80007840012 */
[----:B------:R-:W-:Y:S01]  /*17be0*/  IMAD.HI.U32 R11, R17, R13, RZ ;  /* 0x0000000d110b7227 */ /* 0x000fe200078e00ff */
[----:B------:R-:W-:-:S04]  /*17bf0*/  IADD3 R19, P3, R29, R18, RZ ;  /* 0x000000121d137210 */ /* 0x000fc80007f7e0ff */
[----:B------:R-:W-:Y:S01]  /*17c00*/  IADD3.X R11, R11, R17, RZ, P1, !PT ;  /* 0x000000110b0b7210 */ /* 0x000fe20000ffe4ff */
[----:B------:R-:W-:-:S03]  /*17c10*/  IMAD.WIDE.U32 R16, R19, R24, RZ ;  /* 0x0000001813107225 */ /* 0x000fc600078e00ff */
[----:B------:R-:W-:Y:S01]  /*17c20*/  IADD3.X R11, RZ, RZ, R11, P3, P2 ;  /* 0x000000ffff0b7210 */ /* 0x000fe20001fe440b */
[----:B------:R-:W-:Y:S01]  /*17c30*/  IMAD R14, R19, R25, R17 ;  /* 0x00000019130e7224 */ /* 0x000fe200078e0211 */
[----:B------:R-:W-:Y:S01]  /*17c40*/  IADD3 R13, P1, RZ, -R16, RZ ;  /* 0x80000010ff0d7210 */ /* 0x000fe20007f3e0ff */
[----:B------:R-:W-:Y:S02]  /*17c50*/  IMAD.MOV.U32 R17, RZ, RZ, RZ ;  /* 0x000000ffff117224 */ /* 0x000fe400078e00ff */
[----:B------:R-:W-:Y:S02]  /*17c60*/  IMAD R14, R11, R24, R14 ;  /* 0x000000180b0e7224 */ /* 0x000fe400078e020e */
[----:B------:R-:W-:-:S04]  /*17c70*/  IMAD.HI.U32 R18, R19, R13, RZ ;  /* 0x0000000d13127227 */ /* 0x000fc800078e00ff */
[----:B------:R-:W-:-:S04]  /*17c80*/  IMAD.X R14, RZ, RZ, ~R14, P1 ;  /* 0x000000ffff0e7224 */ /* 0x000fc800008e0e0e */
[----:B------:R-:W-:-:S04]  /*17c90*/  IMAD.WIDE.U32 R18, P1, R19, R14, R18 ;  /* 0x0000000e13127225 */ /* 0x000fc80007820012 */
[C---:B------:R-:W-:Y:S02]  /*17ca0*/  IMAD R16, R11.reuse, R14, RZ ;  /* 0x0000000e0b107224 */ /* 0x040fe400078e02ff */
[----:B------:R-:W-:-:S04]  /*17cb0*/  IMAD.HI.U32 R13, P2, R11, R13, R18 ;  /* 0x0000000d0b0d7227 */ /* 0x000fc80007840012 */
[----:B------:R-:W-:Y:S01]  /*17cc0*/  IMAD.HI.U32 R14, R11, R14, RZ ;  /* 0x0000000e0b0e7227 */ /* 0x000fe200078e00ff */
[----:B------:R-:W-:-:S04]  /*17cd0*/  IADD3 R13, P3, R16, R13, RZ ;  /* 0x0000000d100d7210 */ /* 0x000fc80007f7e0ff */
[----:B------:R-:W-:Y:S01]  /*17ce0*/  IADD3.X R11, R14, R11, RZ, P1, !PT ;  /* 0x0000000b0e0b7210 */ /* 0x000fe20000ffe4ff */
[----:B------:R-:W-:-:S03]  /*17cf0*/  IMAD.HI.U32 R16, R13, UR14, RZ ;  /* 0x0000000e0d107c27 */ /* 0x000fc6000f8e00ff */
[----:B------:R-:W-:Y:S01]  /*17d00*/  IADD3.X R11, RZ, RZ, R11, P3, P2 ;  /* 0x000000ffff0b7210 */ /* 0x000fe20001fe440b */
[----:B------:R-:W-:-:S04]  /*17d10*/  IMAD.WIDE.U32 R16, R13, UR22, R16 ;  /* 0x000000160d107c25 */ /* 0x000fc8000f8e0010 */
[C---:B------:R-:W-:Y:S02]  /*17d20*/  IMAD R14, R11.reuse, UR22, RZ ;  /* 0x000000160b0e7c24 */ /* 0x040fe4000f8e02ff */
[----:B------:R-:W-:-:S04]  /*17d30*/  IMAD.HI.U32 R13, P1, R11, UR14, R16 ;  /* 0x0000000e0b0d7c27 */ /* 0x000fc8000f820010 */
[----:B------:R-:W-:Y:S01]  /*17d40*/  IMAD.HI.U32 R11, R11, UR22, RZ ;  /* 0x000000160b0b7c27 */ /* 0x000fe2000f8e00ff */
[----:B------:R-:W-:-:S04]  /*17d50*/  IADD3 R13, P2, R14, R13, RZ ;  /* 0x0000000d0e0d7210 */ /* 0x000fc80007f5e0ff */
[----:B------:R-:W-:Y:S01]  /*17d60*/  IADD3.X R11, R11, RZ, RZ, P1, !PT ;  /* 0x000000ff0b0b7210 */ /* 0x000fe20000ffe4ff */
[----:B------:R-:W-:-:S04]  /*17d70*/  IMAD.WIDE.U32 R16, R13, R24, RZ ;  /* 0x000000180d107225 */ /* 0x000fc800078e00ff */
[----:B------:R-:W-:Y:S01]  /*17d80*/  IMAD.X R11, RZ, RZ, R11, P2 ;  /* 0x000000ffff0b7224 */ /* 0x000fe200010e060b */
[----:B------:R-:W-:Y:S01]  /*17d90*/  IADD3 R18, P2, -R16, UR14, RZ ;  /* 0x0000000e10127c10 */ /* 0x000fe2000ff5e1ff */
[----:B------:R-:W-:-:S03]  /*17da0*/  IMAD R14, R13, R25, R17 ;  /* 0x000000190d0e7224 */ /* 0x000fc600078e0211 */
[-C--:B------:R-:W-:Y:S01]  /*17db0*/  ISETP.GE.U32.AND P1, PT, R18, R24.reuse, PT ;  /* 0x000000181200720c */ /* 0x080fe20003f26070 */
[----:B------:R-:W-:Y:S02]  /*17dc0*/  IMAD R11, R11, R24, R14 ;  /* 0x000000180b0b7224 */ /* 0x000fe400078e020e */
[----:B------:R-:W-:-:S03]  /*17dd0*/  VIADD R14, R13, 0x1 ;  /* 0x000000010d0e7836 */ /* 0x000fc60000000000 */
[----:B------:R-:W-:Y:S02]  /*17de0*/  IADD3.X R17, ~R11, UR22, RZ, P2, !PT ;  /* 0x000000160b117c10 */ /* 0x000fe400097fe5ff */
[-C--:B------:R-:W-:Y:S02]  /*17df0*/  IADD3 R11, P2, -R24, R18.reuse, RZ ;  /* 0x00000012180b7210 */ /* 0x080fe40007f5e1ff */
[----:B------:R-:W-:Y:S02]  /*17e00*/  ISETP.GE.U32.AND.EX P1, PT, R17, R25, PT, P1 ;  /* 0x000000191100720c */ /* 0x000fe40003f26110 */
[-C--:B------:R-:W-:Y:S02]  /*17e10*/  IADD3.X R16, ~R25, R17.reuse, RZ, P2, !PT ;  /* 0x0000001119107210 */ /* 0x080fe400017fe5ff */
[----:B------:R-:W-:Y:S02]  /*17e20*/  SEL R11, R11, R18, P1 ;  /* 0x000000120b0b7207 */ /* 0x000fe40000800000 */
[----:B------:R-:W-:-:S02]  /*17e30*/  SEL R16, R16, R17, P1 ;  /* 0x0000001110107207 */ /* 0x000fc40000800000 */
[----:B------:R-:W-:Y:S01]  /*17e40*/  SEL R14, R14, R13, P1 ;  /* 0x0000000d0e0e7207 */ /* 0x000fe20000800000 */
[----:B------:R-:W-:Y:S01]  /*17e50*/  IMAD.MOV.U32 R13, RZ, RZ, 0x0 ;  /* 0x00000000ff0d7424 */ /* 0x000fe200078e00ff */
[----:B------:R-:W-:Y:S02]  /*17e60*/  ISETP.GE.U32.AND P1, PT, R11, R24, PT ;  /* 0x000000180b00720c */ /* 0x000fe40003f26070 */
[----:B------:R-:W-:Y:S02]  /*17e70*/  ISETP.NE.U32.AND P2, PT, R24, RZ, PT ;  /* 0x000000ff1800720c */ /* 0x000fe40003f45070 */
[----:B------:R-:W-:Y:S02]  /*17e80*/  IADD3 R11, R14, 0x1, RZ ;  /* 0x000000010e0b7810 */ /* 0x000fe40007ffe0ff */
[----:B------:R-:W-:Y:S02]  /*17e90*/  ISETP.GE.U32.AND.EX P1, PT, R16, R25, PT, P1 ;  /* 0x000000191000720c */ /* 0x000fe40003f26110 */
[----:B------:R-:W-:-:S02]  /*17ea0*/  ISETP.NE.AND.EX P2, PT, R25, RZ, PT, P2 ;  /* 0x000000ff1900720c */ /* 0x000fc40003f45320 */
[----:B------:R-:W-:-:S04]  /*17eb0*/  SEL R11, R11, R14, P1 ;  /* 0x0000000e0b0b7207 */ /* 0x000fc80000800000 */
[----:B------:R-:W-:Y:S01]  /*17ec0*/  SEL R11, R11, 0xffffffff, P2 ;  /* 0xffffffff0b0b7807 */ /* 0x000fe20001000000 */
[----:B------:R-:W-:Y:S06]  /*17ed0*/  RET.REL.NODEC R12 `(_ZN7cutlass13device_kernelINS_4gemm6kernel13GemmUniversalINS1_17GroupProblemShapeIN4cute5tupleIJiiiEEEEENS1_10collective13CollectiveMmaINS1_39MainloopSm90ArrayTmaGmmaWarpSpecializedILi6ENS6_IJNS5_1CILi2EEENSC_ILi1EEESE_EEENS1_55KernelPtrArrayTmaWarpSpecializedCooperativeFP8FastAccumEEENS6_IJNSC_ILi256EEESI_NSC_ILi64EEEEEENS_12float_e4m3_tEPNS6_IJlSE_NSC_ILi0EEEEEESL_SO_NS5_8TiledMMAINS5_8MMA_AtomIJNS5_4SM904GMMA31MMA_64x256x32_F32E4M3E4M3_SS_TNILNSS_7ScaleInE1ELSU_1EEEEEENS5_6LayoutISF_NS6_IJSE_SM_SM_EEEEENS6_IJNS5_10UnderscoreES10_S10_EEEEENS5_13SM90_TMA_LOADENS5_14ComposedLayoutINS5_7SwizzleILi2ELi4ELi3EEENS5_18smem_ptr_flag_bitsILi8EEENSX_INS6_IJNSC_ILi8EEESJ_EEENS6_IJSJ_SE_EEEEEEEvNS5_8identityENS5_23SM90_TMA_LOAD_MULTICASTES1D_vS1E_EENS_8epilogue10collective18CollectiveEpilogueINS1H_30Sm90PtrArrayTmaWarpSpecializedILi4ELi2ELi16ELb1ELb0ELi2EEEJSK_NS6_IJNSC_ILi128EEENSC_ILi32EEEEEENS_6half_tEPNS6_IJSE_lSM_EEES1P_S1R_NS1H_6fusion15FusionCallbacksIS1L_NS1S_17LinearCombinationIS1P_fS1P_fLNS_15FloatRoundStyleE2EEESK_S1O_JEEES13_NS14_INS15_ILi3ELi4ELi3EEENS17_ILi16EEENSX_INS6_IJSJ_S19_EEENS6_IJSE_SJ_EEEEEEENS5_17SM75_U16x8_LDSM_TENS5_14SM90_TMA_STOREES23_NS5_17SM90_U16x8_STSM_TENS5_9Copy_AtomIJNS5_17SM90_U32x4_STSM_NES1P_EEEvEEEvvEEEEvNT_6ParamsE) ;  /* 0xfffffe800c487950 */ /* 0x000fec0003c3ffff */
.L_x_333:
[----:B------:R-:W-:Y:S01]  /*17ee0*/  UMOV UR24, UR32 ;  /* 0x0000002000187c82 */ /* 0x000fe20008000000 */
[----:B------:R-:W-:Y:S02]  /*17ef0*/  UMOV UR25, UR35 ;  /* 0x0000002300197c82 */ /* 0x000fe40008000000 */
[----:B------:R-:W1:Y:S08]  /*17f00*/  I2F.U64.RP R11, UR24 ;  /* 0x00000018000b7d12 */ /* 0x000e700008309000 */
[----:B-1----:R-:W1:Y:S02]  /*17f10*/  MUFU.RCP R11, R11 ;  /* 0x0000000b000b7308 */ /* 0x002e640000001000 */
[----:B-1----:R-:W-:-:S06]  /*17f20*/  IADD3 R2, R11, 0x1ffffffe, RZ ;  /* 0x1ffffffe0b027810 */ /* 0x002fcc0007ffe0ff */
[----:B------:R-:W1:Y:S02]  /*17f30*/  F2I.U64.TRUNC R2, R2 ;  /* 0x0000000200027311 */ /* 0x000e64000020d800 */
[----:B-1----:R-:W-:Y:S01]  /*17f40*/  R2UR UR24, R2 ;  /* 0x00000000021872ca */ /* 0x002fe200000e0000 */
[----:B------:R-:W-:Y:S01]  /*17f50*/  IMAD.MOV.U32 R2, RZ, RZ, R12 ;  /* 0x000000ffff027224 */ /* 0x000fe200078e000c */
[----:B------:R-:W-:Y:S02]  /*17f60*/  R2UR UR25, R3 ;  /* 0x00000000031972ca */ /* 0x000fe400000e0000 */
[----:B------:R-:W-:-:S09]  /*17f70*/  MOV R3, 0x0 ;  /* 0x0000000000037802 */ /* 0x000fd20000000f00 */
[----:B------:R-:W-:-:S04]  /*17f80*/  UIMAD.WIDE.U32 UR26, UR24, UR32, URZ ;  /* 0x00000020181a72a5 */ /* 0x000fc8000f8e003f */
[----:B------:R-:W-:Y:S02]  /*17f90*/  UIMAD UR27, UR24, UR35, UR27 ;  /* 0x00000023181b72a4 */ /* 0x000fe4000f8e021b */
[----:B------:R-:W-:Y:S02]  /*17fa0*/  UIADD3 UR36, UP1, URZ, -UR26, URZ ;  /* 0x8000001a3f247290 */ /* 0x000fe4000ff3e03f */
[----:B------:R-:W-:Y:S02]  /*17fb0*/  UIMAD UR28, UR25, UR32, UR27 ;  /* 0x00000020191c72a4 */ /* 0x000fe4000f8e021b */
[----:B------:R-:W-:Y:S02]  /*17fc0*/  UIMAD.WIDE.U32 UR26, UR24, UR36, URZ ;  /* 0x00000024181a72a5 */ /* 0x000fe4000f8e003f */
[----:B------:R-:W-:-:S05]  /*17fd0*/  UIADD3.X UR37, URZ, ~UR28, URZ, UP1, !UPT ;  /* 0x8000001c3f257290 */ /* 0x000fca0008ffe43f */
[----:B------:R-:W-:Y:S01]  /*17fe0*/  UMOV UR26, UR27 ;  /* 0x0000001b001a7c82 */ /* 0x000fe20008000000 */
[----:B------:R-:W-:Y:S02]  /*17ff0*/  UMOV UR27, UR24 ;  /* 0x00000018001b7c82 */ /* 0x000fe40008000000 */
[----:B------:R-:W-:Y:S02]  /*18000*/  UIMAD.WIDE.U32 UR28, UP1, UR24, UR37, UR26 ;  /* 0x00000025181c72a5 */ /* 0x000fe4000f82001a */
[----:B------:R-:W-:Y:S02]  /*18010*/  UIMAD.WIDE.U32 UR26, UR25, UR37, URZ ;  /* 0x00000025191a72a5 */ /* 0x000fe4000f8e003f */
[----:B------:R-:W-:Y:S02]  /*18020*/  UIMAD.WIDE.U32 UR28, UP2, UR25, UR36, UR28 ;  /* 0x00000024191c72a5 */ /* 0x000fe4000f84001c */
[----:B------:R-:W-:Y:S02]  /*18030*/  UIMAD UR37, UR25, UR37, URZ ;  /* 0x00000025192572a4 */ /* 0x000fe4000f8e023f */
[----:B------:R-:W-:-:S02]  /*18040*/  UIADD3.X UR26, UR27, UR25, URZ, UP1, !UPT ;  /* 0x000000191b1a7290 */ /* 0x000fc40008ffe43f */
[----:B------:R-:W-:-:S04]  /*18050*/  UIADD3 UR29, UP4, UR37, UR29, URZ ;  /* 0x0000001d251d7290 */ /* 0x000fc8000ff9e03f */
[----:B------:R-:W-:Y:S02]  /*18060*/  UIMAD.WIDE.U32 UR24, UR29, UR32, URZ ;  /* 0x000000201d1872a5 */ /* 0x000fe4000f8e003f */
[----:B------:R-:W-:Y:S02]  /*18070*/  UIADD3.X UR36, URZ, URZ, UR26, UP4, UP2 ;  /* 0x0000003f3f247290 */ /* 0x000fe4000a7e441a */
[----:B------:R-:W-:Y:S02]  /*18080*/  UIMAD UR25, UR29, UR35, UR25 ;  /* 0x000000231d1972a4 */ /* 0x000fe4000f8e0219 */
[----:B------:R-:W-:Y:S02]  /*18090*/  UIADD3 UR37, UP1, URZ, -UR24, URZ ;  /* 0x800000183f257290 */ /* 0x000fe4000ff3e03f */
[----:B------:R-:W-:Y:S02]  /*180a0*/  UIMAD UR26, UR36, UR32, UR25 ;  /* 0x00000020241a72a4 */ /* 0x000fe4000f8e0219 */
[----:B------:R-:W-:-:S02]  /*180b0*/  UIMAD.WIDE.U32 UR24, UR29, UR37, URZ ;  /* 0x000000251d1872a5 */ /* 0x000fc4000f8e003f */
[----:B------:R-:W-:-:S05]  /*180c0*/  UIADD3.X UR38, URZ, ~UR26, URZ, UP1, !UPT ;  /* 0x8000001a3f267290 */ /* 0x000fca0008ffe43f */
[----:B------:R-:W-:Y:S01]  /*180d0*/  UMOV UR28, UR25 ;  /* 0x00000019001c7c82 */ /* 0x000fe20008000000 */
[----:B------:R-:W-:Y:S02]  /*180e0*/  UIMAD.WIDE.U32 UR24, UR36, UR38, URZ ;  /* 0x00000026241872a5 */ /* 0x000fe4000f8e003f */
[----:B------:R-:W-:Y:S02]  /*180f0*/  UIMAD.WIDE.U32 UR26, UP1, UR29, UR38, UR28 ;  /* 0x000000261d1a72a5 */ /* 0x000fe4000f82001c */
[----:B------:R-:W-:Y:S02]  /*18100*/  UIMAD UR28, UR36, UR38, URZ ;  /* 0x00000026241c72a4 */ /* 0x000fe4000f8e023f */
[----:B------:R-:W-:Y:S02]  /*18110*/  UIMAD.WIDE.U32 UR26, UP2, UR36, UR37, UR26 ;  /* 0x00000025241a72a5 */ /* 0x000fe4000f84001a */
[----:B------:R-:W-:Y:S02]  /*18120*/  UIADD3.X UR36, UR25, UR36, URZ, UP1, !UPT ;  /* 0x0000002419247290 */ /* 0x000fe40008ffe43f */
[----:B------:R-:W-:Y:S01]  /*18130*/  UIADD3 UR28, UP4, UR28, UR27, URZ ;  /* 0x0000001b1c1c7290 */ /* 0x000fe2000ff9e03f */
[----:B------:R-:W-:-:S03]  /*18140*/  UMOV UR25, URZ ;  /* 0x0000003f00197c82 */ /* 0x000fc60008000000 */
[----:B------:R-:W-:Y:S02]  /*18150*/  UIMAD.WIDE.U32 UR26, UR28, UR33, URZ ;  /* 0x000000211c1a72a5 */ /* 0x000fe4000f8e003f */
[----:B------:R-:W-:-:S05]  /*18160*/  UIADD3.X UR36, URZ, URZ, UR36, UP4, UP2 ;  /* 0x0000003f3f247290 */ /* 0x000fca000a7e4424 */
[----:B------:R-:W-:Y:S01]  /*18170*/  UMOV UR24, UR27 ;  /* 0x0000001b00187c82 */ /* 0x000fe20008000000 */
[----:B------:R-:W-:Y:S02]  /*18180*/  UIMAD.WIDE.U32 UR26, UR36, UR34, URZ ;  /* 0x00000022241a72a5 */ /* 0x000fe4000f8e003f */
[----:B------:R-:W-:Y:S02]  /*18190*/  UIMAD.WIDE.U32 UR24, UR28, UR34, UR24 ;  /* 0x000000221c1872a5 */ /* 0x000fe4000f8e0018 */
[----:B------:R-:W-:Y:S02]  /*181a0*/  UIMAD UR28, UR36, UR34, URZ ;  /* 0x00000022241c72a4 */ /* 0x000fe4000f8e023f */
[----:B------:R-:W-:-:S04]  /*181b0*/  UIMAD.WIDE.U32 UR24, UP1, UR36, UR33, UR24 ;  /* 0x00000021241872a5 */ /* 0x000fc8000f820018 */
[----:B------:R-:W-:Y:S02]  /*181c0*/  UIADD3 UR28, UP2, UR28, UR25, URZ ;  /* 0x000000191c1c7290 */ /* 0x000fe4000ff5e03f */
[----:B------:R-:W-:Y:S02]  /*181d0*/  UIADD3.X UR26, UR27, URZ, URZ, UP1, !UPT ;  /* 0x0000003f1b1a7290 */ /* 0x000fe40008ffe43f */
[----:B------:R-:W-:Y:S02]  /*181e0*/  UIMAD.WIDE.U32 UR24, UR28, UR32, URZ ;  /* 0x000000201c1872a5 */ /* 0x000fe4000f8e003f */
[----:B------:R-:W-:Y:S02]  /*181f0*/  UIADD3.X UR26, URZ, UR26, URZ, UP2, !UPT ;  /* 0x0000001a3f1a7290 */ /* 0x000fe400097fe43f */
[----:B------:R-:W-:Y:S02]  /*18200*/  UIMAD UR25, UR28, UR35, UR25 ;  /* 0x000000231c1972a4 */ /* 0x000fe4000f8e0219 */
[----:B------:R-:W-:-:S02]  /*18210*/  UIADD3 UR27, UP2, -UR24, UR33, URZ ;  /* 0x00000021181b7290 */ /* 0x000fc4000ff5e13f */
[----:B------:R-:W-:Y:S02]  /*18220*/  UIMAD UR25, UR26, UR32, UR25 ;  /* 0x000000201a1972a4 */ /* 0x000fe4000f8e0219 */
[----:B------:R-:W-:Y:S02]  /*18230*/  UISETP.GE.U32.AND UP1, UPT, UR27, UR32, UPT ;  /* 0x000000201b00728c */ /* 0x000fe4000bf26070 */
[----:B------:R-:W-:Y:S02]  /*18240*/  UIADD3.X UR34, ~UR25, UR34, URZ, UP2, !UPT ;  /* 0x0000002219227290 */ /* 0x000fe400097fe53f */
[----:B------:R-:W-:Y:S02]  /*18250*/  UIADD3 UR25, UP2, -UR32, UR27, URZ ;  /* 0x0000001b20197290 */ /* 0x000fe4000ff5e13f */
[----:B------:R-:W-:Y:S02]  /*18260*/  UISETP.GE.U32.AND.EX UP1, UPT, UR34, UR35, UPT, UP1 ;  /* 0x000000232200728c */ /* 0x000fe4000bf26110 */
[----:B------:R-:W-:-:S02]  /*18270*/  UIADD3 UR24, UR28, 0x1, URZ ;  /* 0x000000011c187890 */ /* 0x000fc4000fffe03f */
[----:B------:R-:W-:Y:S02]  /*18280*/  UIADD3.X UR26, ~UR35, UR34, URZ, UP2, !UPT ;  /* 0x00000022231a7290 */ /* 0x000fe400097fe53f */
[----:B------:R-:W-:Y:S02]  /*18290*/  USEL UR25, UR25, UR27, UP1 ;  /* 0x0000001b19197287 */ /* 0x000fe40008800000 */
[----:B------:R-:W-:Y:S02]  /*182a0*/  USEL UR26, UR26, UR34, UP1 ;  /* 0x000000221a1a7287 */ /* 0x000fe40008800000 */
[----:B------:R-:W-:Y:S02]  /*182b0*/  USEL UR28, UR24, UR28, UP1 ;  /* 0x0000001c181c7287 */ /* 0x000fe40008800000 */
[----:B------:R-:W-:Y:S02]  /*182c0*/  UISETP.GE.U32.AND UP1, UPT, UR25, UR32, UPT ;  /* 0x000000201900728c */ /* 0x000fe4000bf26070 */
[----:B------:R-:W-:-:S02]  /*182d0*/  UISETP.NE.U32.AND UP2, UPT, UR32, URZ, UPT ;  /* 0x0000003f2000728c */ /* 0x000fc4000bf45070 */
[----:B------:R-:W-:Y:S02]  /*182e0*/  UIADD3 UR24, UR28, 0x1, URZ ;  /* 0x000000011c187890 */ /* 0x000fe4000fffe03f */
[----:B------:R-:W-:Y:S02]  /*182f0*/  UISETP.GE.U32.AND.EX UP1, UPT, UR26, UR35, UPT, UP1 ;  /* 0x000000231a00728c */ /* 0x000fe4000bf26110 */
[----:B------:R-:W-:Y:S02]  /*18300*/  UISETP.NE.AND.EX UP2, UPT, UR35, URZ, UPT, UP2 ;  /* 0x0000003f2300728c */ /* 0x000fe4000bf45320 */
[----:B------:R-:W-:-:S04]  /*18310*/  USEL UR24, UR24, UR28, UP1 ;  /* 0x0000001c18187287 */ /* 0x000fc80008800000 */
[----:B------:R-:W-:Y:S01]  /*18320*/  USEL UR25, UR24, 0xffffffff, UP2 ;  /* 0xffffffff18197887 */ /* 0x000fe20009000000 */
[----:B------:R-:W-:Y:S11]  /*18330*/  RET.REL.NODEC R2 `(_ZN7cutlass13device_kernelINS_4gemm6kernel13GemmUniversalINS1_17GroupProblemShapeIN4cute5tupleIJiiiEEEEENS1_10collective13CollectiveMmaINS1_39MainloopSm90ArrayTmaGmmaWarpSpecializedILi6ENS6_IJNS5_1CILi2EEENSC_ILi1EEESE_EEENS1_55KernelPtrArrayTmaWarpSpecializedCooperativeFP8FastAccumEEENS6_IJNSC_ILi256EEESI_NSC_ILi64EEEEEENS_12float_e4m3_tEPNS6_IJlSE_NSC_ILi0EEEEEESL_SO_NS5_8TiledMMAINS5_8MMA_AtomIJNS5_4SM904GMMA31MMA_64x256x32_F32E4M3E4M3_SS_TNILNSS_7ScaleInE1ELSU_1EEEEEENS5_6LayoutISF_NS6_IJSE_SM_SM_EEEEENS6_IJNS5_10UnderscoreES10_S10_EEEEENS5_13SM90_TMA_LOADENS5_14ComposedLayoutINS5_7SwizzleILi2ELi4ELi3EEENS5_18smem_ptr_flag_bitsILi8EEENSX_INS6_IJNSC_ILi8EEESJ_EEENS6_IJSJ_SE_EEEEEEEvNS5_8identityENS5_23SM90_TMA_LOAD_MULTICASTES1D_vS1E_EENS_8epilogue10collective18CollectiveEpilogueINS1H_30Sm90PtrArrayTmaWarpSpecializedILi4ELi2ELi16ELb1ELb0ELi2EEEJSK_NS6_IJNSC_ILi128EEENSC_ILi32EEEEEENS_6half_tEPNS6_IJSE_lSM_EEES1P_S1R_NS1H_6fusion15FusionCallbacksIS1L_NS1S_17LinearCombinationIS1P_fS1P_fLNS_15FloatRoundStyleE2EEESK_S1O_JEEES13_NS14_INS15_ILi3ELi4ELi3EEENS17_ILi16EEENSX_INS6_IJSJ_S19_EEENS6_IJSE_SJ_EEEEEEENS5_17SM75_U16x8_LDSM_TENS5_14SM90_TMA_STOREES23_NS5_17SM90_U16x8_STSM_TENS5_9Copy_AtomIJNS5_17SM90_U32x4_STSM_NES1P_EEEvEEEvvEEEEvNT_6ParamsE) ;  /* 0xfffffe7c02307950 */ /* 0x000ff60003c3ffff */
.L_x_425:
[----:B------:R-:W-:-:S00]  /*18340*/  BRA `(.L_x_425) ;  /* 0xfffffffc00fc7947 */ /* 0x000fc0000383ffff */
[----:B------:R-:W-:-:S00]  /*18350*/  NOP ;  /* 0x0000000000007918 */ /* 0x000fc00000000000 */
        /* <DEDUP_REMOVED lines=10> */
.L_x_426:


//--------------------- .nv.global.init           --------------------------
	.section	.nv.global.init,"aw",@progbits
.nv.global.init:
	.type		$str$24,@object
	.size		$str$24,($str$25 - $str$24)
$str$24:
        /*0000*/ 	.byte	0x28, 0x61, 0x64, 0x64, 0x72, 0x65, 0x73, 0x73, 0x20, 0x26, 0x20, 0x6d, 0x61, 0x73, 0x6b, 0x29
        /*0010*/ 	.byte	0x20, 0x3d, 0x3d, 0x20, 0x30, 0x00
	.type		$str$25,@object
	.size		$str$25,(__unnamed_1 - $str$25)
$str$25:
        /*0016*/ 	.byte	0x2f, 0x74, 0x6d, 0x70, 0x2f, 0x63, 0x75, 0x74, 0x6c, 0x61, 0x73, 0x73, 0x5f, 0x73, 0x77, 0x65
        /*0026*/ 	.byte	0x65, 0x70, 0x5f, 0x73, 0x72, 0x63, 0x2f, 0x69, 0x6e, 0x63, 0x6c, 0x75, 0x64, 0x65, 0x2f, 0x63
        /*0036*/ 	.byte	0x75, 0x74, 0x65, 0x2f, 0x70, 0x6f, 0x69, 0x6e, 0x74, 0x65, 0x72, 0x5f, 0x66, 0x6c, 0x61, 0x67
        /*0046*/ 	.byte	0x67, 0x65, 0x64, 0x2e, 0x68, 0x70, 0x70, 0x00
	.type		__unnamed_1,@object
	.size		__unnamed_1,(.L_0 - __unnamed_1)
__unnamed_1:
        /* <DEDUP_REMOVED lines=28> */
        /*020e*/ 	.byte	0x30, 0x39, 0x36, 0x3e, 0x3e, 0x3e, 0x3e, 0x3e, 0x5d, 0x00
.L_0:


//--------------------- .nv.shared._ZN7cutlass13device_kernelINS_4gemm6kernel13GemmUniversalINS1_17GroupProblemShapeIN4cute5tupleIJiiiEEEEENS1_10collective13CollectiveMmaINS1_39MainloopSm90ArrayTmaGmmaWarpSpecializedILi6ENS6_IJNS5_1CILi2EEENSC_ILi1EEESE_EEENS1_55KernelPtrArrayTmaWarpSpecializedCooperativeFP8FastAccumEEENS6_IJNSC_ILi256EEESI_NSC_ILi64EEEEEENS_12float_e4m3_tEPNS6_IJlSE_NSC_ILi0EEEEEESL_SO_NS5_8TiledMMAINS5_8MMA_AtomIJNS5_4SM904GMMA31MMA_64x256x32_F32E4M3E4M3_SS_TNILNSS_7ScaleInE1ELSU_1EEEEEENS5_6LayoutISF_NS6_IJSE_SM_SM_EEEEENS6_IJNS5_10UnderscoreES10_S10_EEEEENS5_13SM90_TMA_LOADENS5_14ComposedLayoutINS5_7SwizzleILi2ELi4ELi3EEENS5_18smem_ptr_flag_bitsILi8EEENSX_INS6_IJNSC_ILi8EEESJ_EEENS6_IJSJ_SE_EEEEEEEvNS5_8identityENS5_23SM90_TMA_LOAD_MULTICASTES1D_vS1E_EENS_8epilogue10collective18CollectiveEpilogueINS1H_30Sm90PtrArrayTmaWarpSpecializedILi4ELi2ELi16ELb1ELb0ELi2EEEJSK_NS6_IJNSC_ILi128EEENSC_ILi32EEEEEENS_6half_tEPNS6_IJSE_lSM_EEES1P_S1R_NS1H_6fusion15FusionCallbacksIS1L_NS1S_17LinearCombinationIS1P_fS1P_fLNS_15FloatRoundStyleE2EEESK_S1O_JEEES13_NS14_INS15_ILi3ELi4ELi3EEENS17_ILi16EEENSX_INS6_IJSJ_S19_EEENS6_IJSE_SJ_EEEEEEENS5_17SM75_U16x8_LDSM_TENS5_14SM90_TMA_STOREES23_NS5_17SM90_U16x8_STSM_TENS5_9Copy_AtomIJNS5_17SM90_U32x4_STSM_NES1P_EEEvEEEvvEEEEvNT_6ParamsE --------------------------
	.section	.nv.shared._ZN7cutlass13device_kernelINS_4gemm6kernel13GemmUniversalINS1_17GroupProblemShapeIN4cute5tupleIJiiiEEEEENS1_10collective13CollectiveMmaINS1_39MainloopSm90ArrayTmaGmmaWarpSpecializedILi6ENS6_IJNS5_1CILi2EEENSC_ILi1EEESE_EEENS1_55KernelPtrArrayTmaWarpSpecializedCooperativeFP8FastAccumEEENS6_IJNSC_ILi256EEESI_NSC_ILi64EEEEEENS_12float_e4m3_tEPNS6_IJlSE_NSC_ILi0EEEEEESL_SO_NS5_8TiledMMAINS5_8MMA_AtomIJNS5_4SM904GMMA31MMA_64x256x32_F32E4M3E4M3_SS_TNILNSS_7ScaleInE1ELSU_1EEEEEENS5_6LayoutISF_NS6_IJSE_SM_SM_EEEEENS6_IJNS5_10UnderscoreES10_S10_EEEEENS5_13SM90_TMA_LOADENS5_14ComposedLayoutINS5_7SwizzleILi2ELi4ELi3EEENS5_18smem_ptr_flag_bitsILi8EEENSX_INS6_IJNSC_ILi8EEESJ_EEENS6_IJSJ_SE_EEEEEEEvNS5_8identityENS5_23SM90_TMA_LOAD_MULTICASTES1D_vS1E_EENS_8epilogue10collective18CollectiveEpilogueINS1H_30Sm90PtrArrayTmaWarpSpecializedILi4ELi2ELi16ELb1ELb0ELi2EEEJSK_NS6_IJNSC_ILi128EEENSC_ILi32EEEEEENS_6half_tEPNS6_IJSE_lSM_EEES1P_S1R_NS1H_6fusion15FusionCallbacksIS1L_NS1S_17LinearCombinationIS1P_fS1P_fLNS_15FloatRoundStyleE2EEESK_S1O_JEEES13_NS14_INS15_ILi3ELi4ELi3EEENS17_ILi16EEENSX_INS6_IJSJ_S19_EEENS6_IJSE_SJ_EEEEEEENS5_17SM75_U16x8_LDSM_TENS5_14SM90_TMA_STOREES23_NS5_17SM90_U16x8_STSM_TENS5_9Copy_AtomIJNS5_17SM90_U32x4_STSM_NES1P_EEEvEEEvvEEEEvNT_6ParamsE,"aw",@nobits
	.sectionflags	@""
	.align	16
	.zero		1024


//--------------------- .nv.shared.reserved.0     --------------------------
	.section	.nv.shared.reserved.0,"aw",@nobits
	.weak		__nv_reservedSMEM_offset_0_alias
	.size		__nv_reservedSMEM_offset_0_alias, 0, 0
	.other		__nv_reservedSMEM_offset_0_alias,@"STO_CUDA_RESERVED_SHARED STV_DEFAULT"
__nv_reservedSMEM_offset_0_alias:
	.zero		0


//--------------------- .nv.global                --------------------------
	.section	.nv.global,"aw",@nobits
.nv.global:
	.type		_ZN39_INTERNAL_504f19f3_4_k_cu_cbc23927_27964cute1_E,@object
	.size		_ZN39_INTERNAL_504f19f3_4_k_cu_cbc23927_27964cute1_E,(_ZN39_INTERNAL_504f19f3_4_k_cu_cbc23927_27964cuda3std3__45__cpo6cbeginE - _ZN39_INTERNAL_504f19f3_4_k_cu_cbc23927_27964cute1_E)
_ZN39_INTERNAL_504f19f3_4_k_cu_cbc23927_27964cute1_E:
	.zero		1
	.type		_ZN39_INTERNAL_504f19f3_4_k_cu_cbc23927_27964cuda3std3__45__cpo6cbeginE,@object
	.size		_ZN39_INTERNAL_504f19f3_4_k_cu_cbc23927_27964cuda3std3__45__cpo6cbeginE,(_ZN39_INTERNAL_504f19f3_4_k_cu_cbc23927_27964cuda3std3__48in_placeE - _ZN39_INTERNAL_504f19f3_4_k_cu_cbc23927_27964cuda3std3__45__cpo6cbeginE)
_ZN39_INTERNAL_504f19f3_4_k_cu_cbc23927_27964cuda3std3__45__cpo6cbeginE:
	.zero		1
	.type		_ZN39_INTERNAL_504f19f3_4_k_cu_cbc23927_27964cuda3std3__48in_placeE,@object
	.size		_ZN39_INTERNAL_504f19f3_4_k_cu_cbc23927_27964cuda3std3__48in_placeE,(_ZN39_INTERNAL_504f19f3_4_k_cu_cbc23927_27964cuda3std6ranges3__45__cpo9iter_moveE - _ZN39_INTERNAL_504f19f3_4_k_cu_cbc23927_27964cuda3std3__48in_placeE)
_ZN39_INTERNAL_504f19f3_4_k_cu_cbc23927_27964cuda3std3__48in_placeE:
	.zero		1
	.type		_ZN39_INTERNAL_504f19f3_4_k_cu_cbc23927_27964cuda3std6ranges3__45__cpo9iter_moveE,@object
	.size		_ZN39_INTERNAL_504f19f3_4_k_cu_cbc23927_27964cuda3std6ranges3__45__cpo9iter_moveE,(_ZN39_INTERNAL_504f19f3_4_k_cu_cbc23927_27964cuda3std3__45__cpo5beginE - _ZN39_INTERNAL_504f19f3_4_k_cu_cbc23927_27964cuda3std6ranges3__45__cpo9iter_moveE)
_ZN39_INTERNAL_504f19f3_4_k_cu_cbc23927_27964cuda3std6ranges3__45__cpo9iter_moveE:
	.zero		1
	.type		_ZN39_INTERNAL_504f19f3_4_k_cu_cbc23927_27964cuda3std3__45__cpo5beginE,@object
	.size		_ZN39_INTERNAL_504f19f3_4_k_cu_cbc23927_27964cuda3std3__45__cpo5beginE,(_ZN39_INTERNAL_504f19f3_4_k_cu_cbc23927_27964cuda3std3__441_GLOBAL__N__504f19f3_4_k_cu_cbc23927_27966ignoreE - _ZN39_INTERNAL_504f19f3_4_k_cu_cbc23927_27964cuda3std3__45__cpo5beginE)
_ZN39_INTERNAL_504f19f3_4_k_cu_cbc23927_27964cuda3std3__45__cpo5beginE:
	.zero		1
	.type		_ZN39_INTERNAL_504f19f3_4_k_cu_cbc23927_27964cuda3std3__441_GLOBAL__N__504f19f3_4_k_cu_cbc23927_27966ignoreE,@object
	.size		_ZN39_INTERNAL_504f19f3_4_k_cu_cbc23927_27964cuda3std3__441_GLOBAL__N__504f19f3_4_k_cu_cbc23927_27966ignoreE,(_ZN39_INTERNAL_504f19f3_4_k_cu_cbc23927_27964cute7productE - _ZN39_INTERNAL_504f19f3_4_k_cu_cbc23927_27964cuda3std3__441_GLOBAL__N__504f19f3_4_k_cu_cbc23927_27966ignoreE)
_ZN39_INTERNAL_504f19f3_4_k_cu_cbc23927_27964cuda3std3__441_GLOBAL__N__504f19f3_4_k_cu_cbc23927_27966ignoreE:
	.zero		1
	.type		_ZN39_INTERNAL_504f19f3_4_k_cu_cbc23927_27964cute7productE,@object
	.size		_ZN39_INTERNAL_504f19f3_4_k_cu_cbc23927_27964cute7productE,(_ZN39_INTERNAL_504f19f3_4_k_cu_cbc23927_27964cuda3std3__45__cpo3endE - _ZN39_INTERNAL_504f19f3_4_k_cu_cbc23927_27964cute7productE)
_ZN39_INTERNAL_504f19f3_4_k_cu_cbc23927_27964cute7productE:
	.zero		1
	.type		_ZN39_INTERNAL_504f19f3_4_k_cu_cbc23927_27964cuda3std3__45__cpo3endE,@object
	.size		_ZN39_INTERNAL_504f19f3_4_k_cu_cbc23927_27964cuda3std3__45__cpo3endE,(_ZN39_INTERNAL_504f19f3_4_k_cu_cbc23927_27964cuda3std3__419piecewise_constructE - _ZN39_INTERNAL_504f19f3_4_k_cu_cbc23927_27964cuda3std3__45__cpo3endE)
_ZN39_INTERNAL_504f19f3_4_k_cu_cbc23927_27964cuda3std3__45__cpo3endE:
	.zero		1
	.type		_ZN39_INTERNAL_504f19f3_4_k_cu_cbc23927_27964cuda3std3__419piecewise_constructE,@object
	.size		_ZN39_INTERNAL_504f19f3_4_k_cu_cbc23927_27964cuda3std3__419piecewise_constructE,(_ZN39_INTERNAL_504f19f3_4_k_cu_cbc23927_27964cuda3std3__45__cpo4cendE - _ZN39_INTERNAL_504f19f3_4_k_cu_cbc23927_27964cuda3std3__419piecewise_constructE)
_ZN39_INTERNAL_504f19f3_4_k_cu_cbc23927_27964cuda3std3__419piecewise_constructE:
	.zero		1
	.type		_ZN39_INTERNAL_504f19f3_4_k_cu_cbc23927_27964cuda3std3__45__cpo4cendE,@object
	.size		_ZN39_INTERNAL_504f19f3_4_k_cu_cbc23927_27964cuda3std3__45__cpo4cendE,(_ZN39_INTERNAL_504f19f3_4_k_cu_cbc23927_27964cuda3std6ranges3__45__cpo4swapE - _ZN39_INTERNAL_504f19f3_4_k_cu_cbc23927_27964cuda3std3__45__cpo4cendE)
_ZN39_INTERNAL_504f19f3_4_k_cu_cbc23927_27964cuda3std3__45__cpo4cendE:
	.zero		1
	.type		_ZN39_INTERNAL_504f19f3_4_k_cu_cbc23927_27964cuda3std6ranges3__45__cpo4swapE,@object
	.size		_ZN39_INTERNAL_504f19f3_4_k_cu_cbc23927_27964cuda3std6ranges3__45__cpo4swapE,(.L_8 - _ZN39_INTERNAL_504f19f3_4_k_cu_cbc23927_27964cuda3std6ranges3__45__cpo4swapE)
_ZN39_INTERNAL_504f19f3_4_k_cu_cbc23927_27964cuda3std6ranges3__45__cpo4swapE:
	.zero		1
.L_8:


//--------------------- .nv.constant0._ZN7cutlass13device_kernelINS_4gemm6kernel13GemmUniversalINS1_17GroupProblemShapeIN4cute5tupleIJiiiEEEEENS1_10collective13CollectiveMmaINS1_39MainloopSm90ArrayTmaGmmaWarpSpecializedILi6ENS6_IJNS5_1CILi2EEENSC_ILi1EEESE_EEENS1_55KernelPtrArrayTmaWarpSpecializedCooperativeFP8FastAccumEEENS6_IJNSC_ILi256EEESI_NSC_ILi64EEEEEENS_12float_e4m3_tEPNS6_IJlSE_NSC_ILi0EEEEEESL_SO_NS5_8TiledMMAINS5_8MMA_AtomIJNS5_4SM904GMMA31MMA_64x256x32_F32E4M3E4M3_SS_TNILNSS_7ScaleInE1ELSU_1EEEEEENS5_6LayoutISF_NS6_IJSE_SM_SM_EEEEENS6_IJNS5_10UnderscoreES10_S10_EEEEENS5_13SM90_TMA_LOADENS5_14ComposedLayoutINS5_7SwizzleILi2ELi4ELi3EEENS5_18smem_ptr_flag_bitsILi8EEENSX_INS6_IJNSC_ILi8EEESJ_EEENS6_IJSJ_SE_EEEEEEEvNS5_8identityENS5_23SM90_TMA_LOAD_MULTICASTES1D_vS1E_EENS_8epilogue10collective18CollectiveEpilogueINS1H_30Sm90PtrArrayTmaWarpSpecializedILi4ELi2ELi16ELb1ELb0ELi2EEEJSK_NS6_IJNSC_ILi128EEENSC_ILi32EEEEEENS_6half_tEPNS6_IJSE_lSM_EEES1P_S1R_NS1H_6fusion15FusionCallbacksIS1L_NS1S_17LinearCombinationIS1P_fS1P_fLNS_15FloatRoundStyleE2EEESK_S1O_JEEES13_NS14_INS15_ILi3ELi4ELi3EEENS17_ILi16EEENSX_INS6_IJSJ_S19_EEENS6_IJSE_SJ_EEEEEEENS5_17SM75_U16x8_LDSM_TENS5_14SM90_TMA_STOREES23_NS5_17SM90_U16x8_STSM_TENS5_9Copy_AtomIJNS5_17SM90_U32x4_STSM_NES1P_EEEvEEEvvEEEEvNT_6ParamsE --------------------------
	.section	.nv.constant0._ZN7cutlass13device_kernelINS_4gemm6kernel13GemmUniversalINS1_17GroupProblemShapeIN4cute5tupleIJiiiEEEEENS1_10collective13CollectiveMmaINS1_39MainloopSm90ArrayTmaGmmaWarpSpecializedILi6ENS6_IJNS5_1CILi2EEENSC_ILi1EEESE_EEENS1_55KernelPtrArrayTmaWarpSpecializedCooperativeFP8FastAccumEEENS6_IJNSC_ILi256EEESI_NSC_ILi64EEEEEENS_12float_e4m3_tEPNS6_IJlSE_NSC_ILi0EEEEEESL_SO_NS5_8TiledMMAINS5_8MMA_AtomIJNS5_4SM904GMMA31MMA_64x256x32_F32E4M3E4M3_SS_TNILNSS_7ScaleInE1ELSU_1EEEEEENS5_6LayoutISF_NS6_IJSE_SM_SM_EEEEENS6_IJNS5_10UnderscoreES10_S10_EEEEENS5_13SM90_TMA_LOADENS5_14ComposedLayoutINS5_7SwizzleILi2ELi4ELi3EEENS5_18smem_ptr_flag_bitsILi8EEENSX_INS6_IJNSC_ILi8EEESJ_EEENS6_IJSJ_SE_EEEEEEEvNS5_8identityENS5_23SM90_TMA_LOAD_MULTICASTES1D_vS1E_EENS_8epilogue10collective18CollectiveEpilogueINS1H_30Sm90PtrArrayTmaWarpSpecializedILi4ELi2ELi16ELb1ELb0ELi2EEEJSK_NS6_IJNSC_ILi128EEENSC_ILi32EEEEEENS_6half_tEPNS6_IJSE_lSM_EEES1P_S1R_NS1H_6fusion15FusionCallbacksIS1L_NS1S_17LinearCombinationIS1P_fS1P_fLNS_15FloatRoundStyleE2EEESK_S1O_JEEES13_NS14_INS15_ILi3ELi4ELi3EEENS17_ILi16EEENSX_INS6_IJSJ_S19_EEENS6_IJSE_SJ_EEEEEEENS5_17SM75_U16x8_LDSM_TENS5_14SM90_TMA_STOREES23_NS5_17SM90_U16x8_STSM_TENS5_9Copy_AtomIJNS5_17SM90_U32x4_STSM_NES1P_EEEvEEEvvEEEEvNT_6ParamsE,"a",@progbits
	.sectionflags	@""
	.align	4
.nv.constant0._ZN7cutlass13device_kernelINS_4gemm6kernel13GemmUniversalINS1_17GroupProblemShapeIN4cute5tupleIJiiiEEEEENS1_10collective13CollectiveMmaINS1_39MainloopSm90ArrayTmaGmmaWarpSpecializedILi6ENS6_IJNS5_1CILi2EEENSC_ILi1EEESE_EEENS1_55KernelPtrArrayTmaWarpSpecializedCooperativeFP8FastAccumEEENS6_IJNSC_ILi256EEESI_NSC_ILi64EEEEEENS_12float_e4m3_tEPNS6_IJlSE_NSC_ILi0EEEEEESL_SO_NS5_8TiledMMAINS5_8MMA_AtomIJNS5_4SM904GMMA31MMA_64x256x32_F32E4M3E4M3_SS_TNILNSS_7ScaleInE1ELSU_1EEEEEENS5_6LayoutISF_NS6_IJSE_SM_SM_EEEEENS6_IJNS5_10UnderscoreES10_S10_EEEEENS5_13SM90_TMA_LOADENS5_14ComposedLayoutINS5_7SwizzleILi2ELi4ELi3EEENS5_18smem_ptr_flag_bitsILi8EEENSX_INS6_IJNSC_ILi8EEESJ_EEENS6_IJSJ_SE_EEEEEEEvNS5_8identityENS5_23SM90_TMA_LOAD_MULTICASTES1D_vS1E_EENS_8epilogue10collective18CollectiveEpilogueINS1H_30Sm90PtrArrayTmaWarpSpecializedILi4ELi2ELi16ELb1ELb0ELi2EEEJSK_NS6_IJNSC_ILi128EEENSC_ILi32EEEEEENS_6half_tEPNS6_IJSE_lSM_EEES1P_S1R_NS1H_6fusion15FusionCallbacksIS1L_NS1S_17LinearCombinationIS1P_fS1P_fLNS_15FloatRoundStyleE2EEESK_S1O_JEEES13_NS14_INS15_ILi3ELi4ELi3EEENS17_ILi16EEENSX_INS6_IJSJ_S19_EEENS6_IJSE_SJ_EEEEEEENS5_17SM75_U16x8_LDSM_TENS5_14SM90_TMA_STOREES23_NS5_17SM90_U16x8_STSM_TENS5_9Copy_AtomIJNS5_17SM90_U32x4_STSM_NES1P_EEEvEEEvvEEEEvNT_6ParamsE:
	.zero		2432


//--------------------- SYMBOLS --------------------------

	.type		.nv.reservedSmem.offset0,@object
	.size		.nv.reservedSmem.offset0,0x4
	.type		__assertfail,@function
